	.target	sm_80

	.elftype	@"ET_EXEC"


//--------------------- .note.nv.tkinfo           --------------------------
	.section	.note.nv.tkinfo,"",@"SHT_NOTE"
	.sectionflags	@"SHF_NOTE_NV_TKINFO"
	.tkinfo
        /*0018*/ 	.word	0x00000002
        /*0030*/ 	.string	""
        /*0030*/ 	.string	"ptxas"
        /*0030*/ 	.string	"Cuda compilation tools, release 13.0, V13.0.88"
        /*0030*/ 	.string	"Build cuda_13.0.r13.0/compiler.36424714_0"
        /*0030*/ 	.string	"-arch sm_80 -m 64 "



//--------------------- .note.nv.cuinfo           --------------------------
	.section	.note.nv.cuinfo,"",@"SHT_NOTE"
	.sectionflags	@"SHF_NOTE_NV_CUINFO"
        /*0018*/ 	.short	0x0002
        /*001a*/ 	.short	0x0050
        /*001c*/ 	.short	0x0082
	.zero		2


//--------------------- .nv.info                  --------------------------
	.section	.nv.info,"",@"SHT_CUDA_INFO"
	.align	4


	//----- nvinfo : EIATTR_REGCOUNT
	.align		4
        /*0000*/ 	.byte	0x04, 0x2f
        /*0002*/ 	.short	(.L_27 - .L_26)
	.align		4
.L_26:
        /*0004*/ 	.word	index@(_ZN4mmha33masked_multihead_attention_kernelIfLi144ELi256ELi4ELi64ELi64ELb0ELb0EEEv26Multihead_attention_paramsIT_XT5_EE)
        /*0008*/ 	.word	0x000000a8


	//----- nvinfo : EIATTR_FRAME_SIZE
	.align		4
.L_27:
        /*000c*/ 	.byte	0x04, 0x11
        /*000e*/ 	.short	(.L_29 - .L_28)
	.align		4
.L_28:
        /*0010*/ 	.word	index@($__internal_19_$__cuda_sm70_shflsync_bfly_p)
        /*0014*/ 	.word	0x00000000


	//----- nvinfo : EIATTR_FRAME_SIZE
	.align		4
.L_29:
        /*0018*/ 	.byte	0x04, 0x11
        /*001a*/ 	.short	(.L_31 - .L_30)
	.align		4
.L_30:
        /*001c*/ 	.word	index@(_ZN4mmha33masked_multihead_attention_kernelIfLi144ELi256ELi4ELi64ELi64ELb0ELb0EEEv26Multihead_attention_paramsIT_XT5_EE)
        /*0020*/ 	.word	0x00000000


	//----- nvinfo : EIATTR_REGCOUNT
	.align		4
.L_31:
        /*0024*/ 	.byte	0x04, 0x2f
        /*0026*/ 	.short	(.L_33 - .L_32)
	.align		4
.L_32:
        /*0028*/ 	.word	index@(_ZN4mmha33masked_multihead_attention_kernelIfLi144ELi256ELi2ELi64ELi128ELb0ELb0EEEv26Multihead_attention_paramsIT_XT5_EE)
        /*002c*/ 	.word	0x000000ff


	//----- nvinfo : EIATTR_FRAME_SIZE
	.align		4
.L_33:
        /*0030*/ 	.byte	0x04, 0x11
        /*0032*/ 	.short	(.L_35 - .L_34)
	.align		4
.L_34:
        /*0034*/ 	.word	index@($__internal_18_$__cuda_sm70_shflsync_bfly_p)
        /*0038*/ 	.word	0x00000000


	//----- nvinfo : EIATTR_FRAME_SIZE
	.align		4
.L_35:
        /*003c*/ 	.byte	0x04, 0x11
        /*003e*/ 	.short	(.L_37 - .L_36)
	.align		4
.L_36:
        /*0040*/ 	.word	index@(_ZN4mmha33masked_multihead_attention_kernelIfLi144ELi256ELi2ELi64ELi128ELb0ELb0EEEv26Multihead_attention_paramsIT_XT5_EE)
        /*0044*/ 	.word	0x00000078


	//----- nvinfo : EIATTR_REGCOUNT
	.align		4
.L_37:
        /*0048*/ 	.byte	0x04, 0x2f
        /*004a*/ 	.short	(.L_39 - .L_38)
	.align		4
.L_38:
        /*004c*/ 	.word	index@(_ZN4mmha33masked_multihead_attention_kernelIfLi144ELi256ELi1ELi64ELi256ELb0ELb0EEEv26Multihead_attention_paramsIT_XT5_EE)
        /*0050*/ 	.word	0x000000ff


	//----- nvinfo : EIATTR_FRAME_SIZE
	.align		4
.L_39:
        /*0054*/ 	.byte	0x04, 0x11
        /*0056*/ 	.short	(.L_41 - .L_40)
	.align		4
.L_40:
        /*0058*/ 	.word	index@(_ZN4mmha33masked_multihead_attention_kernelIfLi144ELi256ELi1ELi64ELi256ELb0ELb0EEEv26Multihead_attention_paramsIT_XT5_EE)
        /*005c*/ 	.word	0x00000480


	//----- nvinfo : EIATTR_REGCOUNT
	.align		4
.L_41:
        /*0060*/ 	.byte	0x04, 0x2f
        /*0062*/ 	.short	(.L_43 - .L_42)
	.align		4
.L_42:
        /*0064*/ 	.word	index@(_ZN4mmha33masked_multihead_attention_kernelIfLi144ELi256ELi4ELi64ELi64ELb0ELb1EEEv26Multihead_attention_paramsIT_XT5_EE)
        /*0068*/ 	.word	0x000000a7


	//----- nvinfo : EIATTR_FRAME_SIZE
	.align		4
.L_43:
        /*006c*/ 	.byte	0x04, 0x11
        /*006e*/ 	.short	(.L_45 - .L_44)
	.align		4
.L_44:
        /*0070*/ 	.word	index@($__internal_17_$__cuda_sm70_shflsync_bfly_p)
        /*0074*/ 	.word	0x00000000


	//----- nvinfo : EIATTR_FRAME_SIZE
	.align		4
.L_45:
        /*0078*/ 	.byte	0x04, 0x11
        /*007a*/ 	.short	(.L_47 - .L_46)
	.align		4
.L_46:
        /*007c*/ 	.word	index@(_ZN4mmha33masked_multihead_attention_kernelIfLi144ELi256ELi4ELi64ELi64ELb0ELb1EEEv26Multihead_attention_paramsIT_XT5_EE)
        /*0080*/ 	.word	0x00000000


	//----- nvinfo : EIATTR_REGCOUNT
	.align		4
.L_47:
        /*0084*/ 	.byte	0x04, 0x2f
        /*0086*/ 	.short	(.L_49 - .L_48)
	.align		4
.L_48:
        /*0088*/ 	.word	index@(_ZN4mmha33masked_multihead_attention_kernelIfLi144ELi256ELi2ELi64ELi128ELb0ELb1EEEv26Multihead_attention_paramsIT_XT5_EE)
        /*008c*/ 	.word	0x000000ff


	//----- nvinfo : EIATTR_FRAME_SIZE
	.align		4
.L_49:
        /*0090*/ 	.byte	0x04, 0x11
        /*0092*/ 	.short	(.L_51 - .L_50)
	.align		4
.L_50:
        /*0094*/ 	.word	index@($__internal_16_$__cuda_sm70_shflsync_bfly_p)
        /*0098*/ 	.word	0x00000000


	//----- nvinfo : EIATTR_FRAME_SIZE
	.align		4
.L_51:
        /*009c*/ 	.byte	0x04, 0x11
        /*009e*/ 	.short	(.L_53 - .L_52)
	.align		4
.L_52:
        /*00a0*/ 	.word	index@(_ZN4mmha33masked_multihead_attention_kernelIfLi144ELi256ELi2ELi64ELi128ELb0ELb1EEEv26Multihead_attention_paramsIT_XT5_EE)
        /*00a4*/ 	.word	0x00000080


	//----- nvinfo : EIATTR_REGCOUNT
	.align		4
.L_53:
        /*00a8*/ 	.byte	0x04, 0x2f
        /*00aa*/ 	.short	(.L_55 - .L_54)
	.align		4
.L_54:
        /*00ac*/ 	.word	index@(_ZN4mmha33masked_multihead_attention_kernelIfLi144ELi256ELi1ELi64ELi256ELb0ELb1EEEv26Multihead_attention_paramsIT_XT5_EE)
        /*00b0*/ 	.word	0x000000ff


	//----- nvinfo : EIATTR_FRAME_SIZE
	.align		4
.L_55:
        /*00b4*/ 	.byte	0x04, 0x11
        /*00b6*/ 	.short	(.L_57 - .L_56)
	.align		4
.L_56:
        /*00b8*/ 	.word	index@(_ZN4mmha33masked_multihead_attention_kernelIfLi144ELi256ELi1ELi64ELi256ELb0ELb1EEEv26Multihead_attention_paramsIT_XT5_EE)
        /*00bc*/ 	.word	0x000004a0


	//----- nvinfo : EIATTR_REGCOUNT
	.align		4
.L_57:
        /*00c0*/ 	.byte	0x04, 0x2f
        /*00c2*/ 	.short	(.L_59 - .L_58)
	.align		4
.L_58:
        /*00c4*/ 	.word	index@(_ZN4mmha33masked_multihead_attention_kernelItLi144ELi256ELi4ELi32ELi64ELb0ELb0EEEv26Multihead_attention_paramsIT_XT5_EE)
        /*00c8*/ 	.word	0x00000060


	//----- nvinfo : EIATTR_FRAME_SIZE
	.align		4
.L_59:
        /*00cc*/ 	.byte	0x04, 0x11
        /*00ce*/ 	.short	(.L_61 - .L_60)
	.align		4
.L_60:
        /*00d0*/ 	.word	index@($__internal_15_$__cuda_sm70_shflsync_bfly_p)
        /*00d4*/ 	.word	0x00000000


	//----- nvinfo : EIATTR_FRAME_SIZE
	.align		4
.L_61:
        /*00d8*/ 	.byte	0x04, 0x11
        /*00da*/ 	.short	(.L_63 - .L_62)
	.align		4
.L_62:
        /*00dc*/ 	.word	index@(_ZN4mmha33masked_multihead_attention_kernelItLi144ELi256ELi4ELi32ELi64ELb0ELb0EEEv26Multihead_attention_paramsIT_XT5_EE)
        /*00e0*/ 	.word	0x00000000


	//----- nvinfo : EIATTR_REGCOUNT
	.align		4
.L_63:
        /*00e4*/ 	.byte	0x04, 0x2f
        /*00e6*/ 	.short	(.L_65 - .L_64)
	.align		4
.L_64:
        /*00e8*/ 	.word	index@(_ZN4mmha33masked_multihead_attention_kernelItLi144ELi256ELi2ELi32ELi128ELb0ELb0EEEv26Multihead_attention_paramsIT_XT5_EE)
        /*00ec*/ 	.word	0x000000a7


	//----- nvinfo : EIATTR_FRAME_SIZE
	.align		4
.L_65:
        /*00f0*/ 	.byte	0x04, 0x11
        /*00f2*/ 	.short	(.L_67 - .L_66)
	.align		4
.L_66:
        /*00f4*/ 	.word	index@($__internal_14_$__cuda_sm70_shflsync_bfly_p)
        /*00f8*/ 	.word	0x00000000


	//----- nvinfo : EIATTR_FRAME_SIZE
	.align		4
.L_67:
        /*00fc*/ 	.byte	0x04, 0x11
        /*00fe*/ 	.short	(.L_69 - .L_68)
	.align		4
.L_68:
        /*0100*/ 	.word	index@(_ZN4mmha33masked_multihead_attention_kernelItLi144ELi256ELi2ELi32ELi128ELb0ELb0EEEv26Multihead_attention_paramsIT_XT5_EE)
        /*0104*/ 	.word	0x00000000


	//----- nvinfo : EIATTR_REGCOUNT
	.align		4
.L_69:
        /*0108*/ 	.byte	0x04, 0x2f
        /*010a*/ 	.short	(.L_71 - .L_70)
	.align		4
.L_70:
        /*010c*/ 	.word	index@(_ZN4mmha33masked_multihead_attention_kernelItLi144ELi256ELi1ELi32ELi256ELb0ELb0EEEv26Multihead_attention_paramsIT_XT5_EE)
        /*0110*/ 	.word	0x000000ff


	//----- nvinfo : EIATTR_FRAME_SIZE
	.align		4
.L_71:
        /*0114*/ 	.byte	0x04, 0x11
        /*0116*/ 	.short	(.L_73 - .L_72)
	.align		4
.L_72:
        /*0118*/ 	.word	index@($__internal_13_$__cuda_sm70_shflsync_bfly_p)
        /*011c*/ 	.word	0x00000000


	//----- nvinfo : EIATTR_FRAME_SIZE
	.align		4
.L_73:
        /*0120*/ 	.byte	0x04, 0x11
        /*0122*/ 	.short	(.L_75 - .L_74)
	.align		4
.L_74:
        /*0124*/ 	.word	index@(_ZN4mmha33masked_multihead_attention_kernelItLi144ELi256ELi1ELi32ELi256ELb0ELb0EEEv26Multihead_attention_paramsIT_XT5_EE)
        /*0128*/ 	.word	0x00000048


	//----- nvinfo : EIATTR_REGCOUNT
	.align		4
.L_75:
        /*012c*/ 	.byte	0x04, 0x2f
        /*012e*/ 	.short	(.L_77 - .L_76)
	.align		4
.L_76:
        /*0130*/ 	.word	index@(_ZN4mmha33masked_multihead_attention_kernelItLi144ELi256ELi4ELi32ELi64ELb0ELb1EEEv26Multihead_attention_paramsIT_XT5_EE)
        /*0134*/ 	.word	0x0000006b


	//----- nvinfo : EIATTR_FRAME_SIZE
	.align		4
.L_77:
        /*0138*/ 	.byte	0x04, 0x11
        /*013a*/ 	.short	(.L_79 - .L_78)
	.align		4
.L_78:
        /*013c*/ 	.word	index@($__internal_12_$__cuda_sm70_shflsync_bfly_p)
        /*0140*/ 	.word	0x00000000


	//----- nvinfo : EIATTR_FRAME_SIZE
	.align		4
.L_79:
        /*0144*/ 	.byte	0x04, 0x11
        /*0146*/ 	.short	(.L_81 - .L_80)
	.align		4
.L_80:
        /*0148*/ 	.word	index@(_ZN4mmha33masked_multihead_attention_kernelItLi144ELi256ELi4ELi32ELi64ELb0ELb1EEEv26Multihead_attention_paramsIT_XT5_EE)
        /*014c*/ 	.word	0x00000000


	//----- nvinfo : EIATTR_REGCOUNT
	.align		4
.L_81:
        /*0150*/ 	.byte	0x04, 0x2f
        /*0152*/ 	.short	(.L_83 - .L_82)
	.align		4
.L_82:
        /*0154*/ 	.word	index@(_ZN4mmha33masked_multihead_attention_kernelItLi144ELi256ELi2ELi32ELi128ELb0ELb1EEEv26Multihead_attention_paramsIT_XT5_EE)
        /*0158*/ 	.word	0x000000a7


	//----- nvinfo : EIATTR_FRAME_SIZE
	.align		4
.L_83:
        /*015c*/ 	.byte	0x04, 0x11
        /*015e*/ 	.short	(.L_85 - .L_84)
	.align		4
.L_84:
        /*0160*/ 	.word	index@($__internal_11_$__cuda_sm70_shflsync_bfly_p)
        /*0164*/ 	.word	0x00000000


	//----- nvinfo : EIATTR_FRAME_SIZE
	.align		4
.L_85:
        /*0168*/ 	.byte	0x04, 0x11
        /*016a*/ 	.short	(.L_87 - .L_86)
	.align		4
.L_86:
        /*016c*/ 	.word	index@(_ZN4mmha33masked_multihead_attention_kernelItLi144ELi256ELi2ELi32ELi128ELb0ELb1EEEv26Multihead_attention_paramsIT_XT5_EE)
        /*0170*/ 	.word	0x00000000


	//----- nvinfo : EIATTR_REGCOUNT
	.align		4
.L_87:
        /*0174*/ 	.byte	0x04, 0x2f
        /*0176*/ 	.short	(.L_89 - .L_88)
	.align		4
.L_88:
        /*0178*/ 	.word	index@(_ZN4mmha33masked_multihead_attention_kernelItLi144ELi256ELi1ELi32ELi256ELb0ELb1EEEv26Multihead_attention_paramsIT_XT5_EE)
        /*017c*/ 	.word	0x000000ff


	//----- nvinfo : EIATTR_FRAME_SIZE
	.align		4
.L_89:
        /*0180*/ 	.byte	0x04, 0x11
        /*0182*/ 	.short	(.L_91 - .L_90)
	.align		4
.L_90:
        /*0184*/ 	.word	index@($__internal_10_$__cuda_sm70_shflsync_bfly_p)
        /*0188*/ 	.word	0x00000000


	//----- nvinfo : EIATTR_FRAME_SIZE
	.align		4
.L_91:
        /*018c*/ 	.byte	0x04, 0x11
        /*018e*/ 	.short	(.L_93 - .L_92)
	.align		4
.L_92:
        /*0190*/ 	.word	index@(_ZN4mmha33masked_multihead_attention_kernelItLi144ELi256ELi1ELi32ELi256ELb0ELb1EEEv26Multihead_attention_paramsIT_XT5_EE)
        /*0194*/ 	.word	0x00000040


	//----- nvinfo : EIATTR_REGCOUNT
	.align		4
.L_93:
        /*0198*/ 	.byte	0x04, 0x2f
        /*019a*/ 	.short	(.L_95 - .L_94)
	.align		4
.L_94:
        /*019c*/ 	.word	index@(_ZN4mmha33masked_multihead_attention_kernelIfLi144ELi256ELi4ELi64ELi64ELb1ELb0EEEv26Multihead_attention_paramsIT_XT5_EE)
        /*01a0*/ 	.word	0x000000f4


	//----- nvinfo : EIATTR_FRAME_SIZE
	.align		4
.L_95:
        /*01a4*/ 	.byte	0x04, 0x11
        /*01a6*/ 	.short	(.L_97 - .L_96)
	.align		4
.L_96:
        /*01a8*/ 	.word	index@($__internal_9_$__cuda_sm70_shflsync_bfly_p)
        /*01ac*/ 	.word	0x00000000


	//----- nvinfo : EIATTR_FRAME_SIZE
	.align		4
.L_97:
        /*01b0*/ 	.byte	0x04, 0x11
        /*01b2*/ 	.short	(.L_99 - .L_98)
	.align		4
.L_98:
        /*01b4*/ 	.word	index@(_ZN4mmha33masked_multihead_attention_kernelIfLi144ELi256ELi4ELi64ELi64ELb1ELb0EEEv26Multihead_attention_paramsIT_XT5_EE)
        /*01b8*/ 	.word	0x00000000


	//----- nvinfo : EIATTR_REGCOUNT
	.align		4
.L_99:
        /*01bc*/ 	.byte	0x04, 0x2f
        /*01be*/ 	.short	(.L_101 - .L_100)
	.align		4
.L_100:
        /*01c0*/ 	.word	index@(_ZN4mmha33masked_multihead_attention_kernelIfLi144ELi256ELi2ELi64ELi128ELb1ELb0EEEv26Multihead_attention_paramsIT_XT5_EE)
        /*01c4*/ 	.word	0x000000ff


	//----- nvinfo : EIATTR_FRAME_SIZE
	.align		4
.L_101:
        /*01c8*/ 	.byte	0x04, 0x11
        /*01ca*/ 	.short	(.L_103 - .L_102)
	.align		4
.L_102:
        /*01cc*/ 	.word	index@($__internal_8_$__cuda_sm70_shflsync_bfly_p)
        /*01d0*/ 	.word	0x00000000


	//----- nvinfo : EIATTR_FRAME_SIZE
	.align		4
.L_103:
        /*01d4*/ 	.byte	0x04, 0x11
        /*01d6*/ 	.short	(.L_105 - .L_104)
	.align		4
.L_104:
        /*01d8*/ 	.word	index@(_ZN4mmha33masked_multihead_attention_kernelIfLi144ELi256ELi2ELi64ELi128ELb1ELb0EEEv26Multihead_attention_paramsIT_XT5_EE)
        /*01dc*/ 	.word	0x000002c0


	//----- nvinfo : EIATTR_REGCOUNT
	.align		4
.L_105:
        /*01e0*/ 	.byte	0x04, 0x2f
        /*01e2*/ 	.short	(.L_107 - .L_106)
	.align		4
.L_106:
        /*01e4*/ 	.word	index@(_ZN4mmha33masked_multihead_attention_kernelIfLi144ELi256ELi1ELi64ELi256ELb1ELb0EEEv26Multihead_attention_paramsIT_XT5_EE)
        /*01e8*/ 	.word	0x000000ff


	//----- nvinfo : EIATTR_FRAME_SIZE
	.align		4
.L_107:
        /*01ec*/ 	.byte	0x04, 0x11
        /*01ee*/ 	.short	(.L_109 - .L_108)
	.align		4
.L_108:
        /*01f0*/ 	.word	index@(_ZN4mmha33masked_multihead_attention_kernelIfLi144ELi256ELi1ELi64ELi256ELb1ELb0EEEv26Multihead_attention_paramsIT_XT5_EE)
        /*01f4*/ 	.word	0x00000820


	//----- nvinfo : EIATTR_REGCOUNT
	.align		4
.L_109:
        /*01f8*/ 	.byte	0x04, 0x2f
        /*01fa*/ 	.short	(.L_111 - .L_110)
	.align		4
.L_110:
        /*01fc*/ 	.word	index@(_ZN4mmha33masked_multihead_attention_kernelIfLi144ELi256ELi4ELi64ELi64ELb1ELb1EEEv26Multihead_attention_paramsIT_XT5_EE)
        /*0200*/ 	.word	0x000000f2


	//----- nvinfo : EIATTR_FRAME_SIZE
	.align		4
.L_111:
        /*0204*/ 	.byte	0x04, 0x11
        /*0206*/ 	.short	(.L_113 - .L_112)
	.align		4
.L_112:
        /*0208*/ 	.word	index@($__internal_7_$__cuda_sm70_shflsync_bfly_p)
        /*020c*/ 	.word	0x00000000


	//----- nvinfo : EIATTR_FRAME_SIZE
	.align		4
.L_113:
        /*0210*/ 	.byte	0x04, 0x11
        /*0212*/ 	.short	(.L_115 - .L_114)
	.align		4
.L_114:
        /*0214*/ 	.word	index@(_ZN4mmha33masked_multihead_attention_kernelIfLi144ELi256ELi4ELi64ELi64ELb1ELb1EEEv26Multihead_attention_paramsIT_XT5_EE)
        /*0218*/ 	.word	0x00000000


	//----- nvinfo : EIATTR_REGCOUNT
	.align		4
.L_115:
        /*021c*/ 	.byte	0x04, 0x2f
        /*021e*/ 	.short	(.L_117 - .L_116)
	.align		4
.L_116:
        /*0220*/ 	.word	index@(_ZN4mmha33masked_multihead_attention_kernelIfLi144ELi256ELi2ELi64ELi128ELb1ELb1EEEv26Multihead_attention_paramsIT_XT5_EE)
        /*0224*/ 	.word	0x000000ff


	//----- nvinfo : EIATTR_FRAME_SIZE
	.align		4
.L_117:
        /*0228*/ 	.byte	0x04, 0x11
        /*022a*/ 	.short	(.L_119 - .L_118)
	.align		4
.L_118:
        /*022c*/ 	.word	index@($__internal_6_$__cuda_sm70_shflsync_bfly_p)
        /*0230*/ 	.word	0x00000000


	//----- nvinfo : EIATTR_FRAME_SIZE
	.align		4
.L_119:
        /*0234*/ 	.byte	0x04, 0x11
        /*0236*/ 	.short	(.L_121 - .L_120)
	.align		4
.L_120:
        /*0238*/ 	.word	index@(_ZN4mmha33masked_multihead_attention_kernelIfLi144ELi256ELi2ELi64ELi128ELb1ELb1EEEv26Multihead_attention_paramsIT_XT5_EE)
        /*023c*/ 	.word	0x000002c0


	//----- nvinfo : EIATTR_REGCOUNT
	.align		4
.L_121:
        /*0240*/ 	.byte	0x04, 0x2f
        /*0242*/ 	.short	(.L_123 - .L_122)
	.align		4
.L_122:
        /*0244*/ 	.word	index@(_ZN4mmha33masked_multihead_attention_kernelIfLi144ELi256ELi1ELi64ELi256ELb1ELb1EEEv26Multihead_attention_paramsIT_XT5_EE)
        /*0248*/ 	.word	0x000000ff


	//----- nvinfo : EIATTR_FRAME_SIZE
	.align		4
.L_123:
        /*024c*/ 	.byte	0x04, 0x11
        /*024e*/ 	.short	(.L_125 - .L_124)
	.align		4
.L_124:
        /*0250*/ 	.word	index@(_ZN4mmha33masked_multihead_attention_kernelIfLi144ELi256ELi1ELi64ELi256ELb1ELb1EEEv26Multihead_attention_paramsIT_XT5_EE)
        /*0254*/ 	.word	0x00000820


	//----- nvinfo : EIATTR_REGCOUNT
	.align		4
.L_125:
        /*0258*/ 	.byte	0x04, 0x2f
        /*025a*/ 	.short	(.L_127 - .L_126)
	.align		4
.L_126:
        /*025c*/ 	.word	index@(_ZN4mmha33masked_multihead_attention_kernelItLi144ELi256ELi4ELi32ELi64ELb1ELb0EEEv26Multihead_attention_paramsIT_XT5_EE)
        /*0260*/ 	.word	0x00000084


	//----- nvinfo : EIATTR_FRAME_SIZE
	.align		4
.L_127:
        /*0264*/ 	.byte	0x04, 0x11
        /*0266*/ 	.short	(.L_129 - .L_128)
	.align		4
.L_128:
        /*0268*/ 	.word	index@($__internal_5_$__cuda_sm70_shflsync_bfly_p)
        /*026c*/ 	.word	0x00000000


	//----- nvinfo : EIATTR_FRAME_SIZE
	.align		4
.L_129:
        /*0270*/ 	.byte	0x04, 0x11
        /*0272*/ 	.short	(.L_131 - .L_130)
	.align		4
.L_130:
        /*0274*/ 	.word	index@(_ZN4mmha33masked_multihead_attention_kernelItLi144ELi256ELi4ELi32ELi64ELb1ELb0EEEv26Multihead_attention_paramsIT_XT5_EE)
        /*0278*/ 	.word	0x00000000


	//----- nvinfo : EIATTR_REGCOUNT
	.align		4
.L_131:
        /*027c*/ 	.byte	0x04, 0x2f
        /*027e*/ 	.short	(.L_133 - .L_132)
	.align		4
.L_132:
        /*0280*/ 	.word	index@(_ZN4mmha33masked_multihead_attention_kernelItLi144ELi256ELi2ELi32ELi128ELb1ELb0EEEv26Multihead_attention_paramsIT_XT5_EE)
        /*0284*/ 	.word	0x000000e5


	//----- nvinfo : EIATTR_FRAME_SIZE
	.align		4
.L_133:
        /*0288*/ 	.byte	0x04, 0x11
        /*028a*/ 	.short	(.L_135 - .L_134)
	.align		4
.L_134:
        /*028c*/ 	.word	index@($__internal_4_$__cuda_sm70_shflsync_bfly_p)
        /*0290*/ 	.word	0x00000000


	//----- nvinfo : EIATTR_FRAME_SIZE
	.align		4
.L_135:
        /*0294*/ 	.byte	0x04, 0x11
        /*0296*/ 	.short	(.L_137 - .L_136)
	.align		4
.L_136:
        /*0298*/ 	.word	index@(_ZN4mmha33masked_multihead_attention_kernelItLi144ELi256ELi2ELi32ELi128ELb1ELb0EEEv26Multihead_attention_paramsIT_XT5_EE)
        /*029c*/ 	.word	0x00000000


	//----- nvinfo : EIATTR_REGCOUNT
	.align		4
.L_137:
        /*02a0*/ 	.byte	0x04, 0x2f
        /*02a2*/ 	.short	(.L_139 - .L_138)
	.align		4
.L_138:
        /*02a4*/ 	.word	index@(_ZN4mmha33masked_multihead_attention_kernelItLi144ELi256ELi1ELi32ELi256ELb1ELb0EEEv26Multihead_attention_paramsIT_XT5_EE)
        /*02a8*/ 	.word	0x000000ff


	//----- nvinfo : EIATTR_FRAME_SIZE
	.align		4
.L_139:
        /*02ac*/ 	.byte	0x04, 0x11
        /*02ae*/ 	.short	(.L_141 - .L_140)
	.align		4
.L_140:
        /*02b0*/ 	.word	index@($__internal_3_$__cuda_sm70_shflsync_bfly_p)
        /*02b4*/ 	.word	0x00000000


	//----- nvinfo : EIATTR_FRAME_SIZE
	.align		4
.L_141:
        /*02b8*/ 	.byte	0x04, 0x11
        /*02ba*/ 	.short	(.L_143 - .L_142)
	.align		4
.L_142:
        /*02bc*/ 	.word	index@(_ZN4mmha33masked_multihead_attention_kernelItLi144ELi256ELi1ELi32ELi256ELb1ELb0EEEv26Multihead_attention_paramsIT_XT5_EE)
        /*02c0*/ 	.word	0x000002c8


	//----- nvinfo : EIATTR_REGCOUNT
	.align		4
.L_143:
        /*02c4*/ 	.byte	0x04, 0x2f
        /*02c6*/ 	.short	(.L_145 - .L_144)
	.align		4
.L_144:
        /*02c8*/ 	.word	index@(_ZN4mmha33masked_multihead_attention_kernelItLi144ELi256ELi4ELi32ELi64ELb1ELb1EEEv26Multihead_attention_paramsIT_XT5_EE)
        /*02cc*/ 	.word	0x00000088


	//----- nvinfo : EIATTR_FRAME_SIZE
	.align		4
.L_145:
        /*02d0*/ 	.byte	0x04, 0x11
        /*02d2*/ 	.short	(.L_147 - .L_146)
	.align		4
.L_146:
        /*02d4*/ 	.word	index@($__internal_2_$__cuda_sm70_shflsync_bfly_p)
        /*02d8*/ 	.word	0x00000000


	//----- nvinfo : EIATTR_FRAME_SIZE
	.align		4
.L_147:
        /*02dc*/ 	.byte	0x04, 0x11
        /*02de*/ 	.short	(.L_149 - .L_148)
	.align		4
.L_148:
        /*02e0*/ 	.word	index@(_ZN4mmha33masked_multihead_attention_kernelItLi144ELi256ELi4ELi32ELi64ELb1ELb1EEEv26Multihead_attention_paramsIT_XT5_EE)
        /*02e4*/ 	.word	0x00000000


	//----- nvinfo : EIATTR_REGCOUNT
	.align		4
.L_149:
        /*02e8*/ 	.byte	0x04, 0x2f
        /*02ea*/ 	.short	(.L_151 - .L_150)
	.align		4
.L_150:
        /*02ec*/ 	.word	index@(_ZN4mmha33masked_multihead_attention_kernelItLi144ELi256ELi2ELi32ELi128ELb1ELb1EEEv26Multihead_attention_paramsIT_XT5_EE)
        /*02f0*/ 	.word	0x000000e7


	//----- nvinfo : EIATTR_FRAME_SIZE
	.align		4
.L_151:
        /*02f4*/ 	.byte	0x04, 0x11
        /*02f6*/ 	.short	(.L_153 - .L_152)
	.align		4
.L_152:
        /*02f8*/ 	.word	index@($__internal_1_$__cuda_sm70_shflsync_bfly_p)
        /*02fc*/ 	.word	0x00000000


	//----- nvinfo : EIATTR_FRAME_SIZE
	.align		4
.L_153:
        /*0300*/ 	.byte	0x04, 0x11
        /*0302*/ 	.short	(.L_155 - .L_154)
	.align		4
.L_154:
        /*0304*/ 	.word	index@(_ZN4mmha33masked_multihead_attention_kernelItLi144ELi256ELi2ELi32ELi128ELb1ELb1EEEv26Multihead_attention_paramsIT_XT5_EE)
        /*0308*/ 	.word	0x00000000


	//----- nvinfo : EIATTR_REGCOUNT
	.align		4
.L_155:
        /*030c*/ 	.byte	0x04, 0x2f
        /*030e*/ 	.short	(.L_157 - .L_156)
	.align		4
.L_156:
        /*0310*/ 	.word	index@(_ZN4mmha33masked_multihead_attention_kernelItLi144ELi256ELi1ELi32ELi256ELb1ELb1EEEv26Multihead_attention_paramsIT_XT5_EE)
        /*0314*/ 	.word	0x000000ff


	//----- nvinfo : EIATTR_FRAME_SIZE
	.align		4
.L_157:
        /*0318*/ 	.byte	0x04, 0x11
        /*031a*/ 	.short	(.L_159 - .L_158)
	.align		4
.L_158:
        /*031c*/ 	.word	index@($__internal_0_$__cuda_sm70_shflsync_bfly_p)
        /*0320*/ 	.word	0x00000000


	//----- nvinfo : EIATTR_FRAME_SIZE
	.align		4
.L_159:
        /*0324*/ 	.byte	0x04, 0x11
        /*0326*/ 	.short	(.L_161 - .L_160)
	.align		4
.L_160:
        /*0328*/ 	.word	index@(_ZN4mmha33masked_multihead_attention_kernelItLi144ELi256ELi1ELi32ELi256ELb1ELb1EEEv26Multihead_attention_paramsIT_XT5_EE)
        /*032c*/ 	.word	0x000002b8


	//----- nvinfo : EIATTR_MIN_STACK_SIZE
	.align		4
.L_161:
        /*0330*/ 	.byte	0x04, 0x12
        /*0332*/ 	.short	(.L_163 - .L_162)
	.align		4
.L_162:
        /*0334*/ 	.word	index@(_ZN4mmha33masked_multihead_attention_kernelItLi144ELi256ELi1ELi32ELi256ELb1ELb1EEEv26Multihead_attention_paramsIT_XT5_EE)
        /*0338*/ 	.word	0x000002b8


	//----- nvinfo : EIATTR_MIN_STACK_SIZE
	.align		4
.L_163:
        /*033c*/ 	.byte	0x04, 0x12
        /*033e*/ 	.short	(.L_165 - .L_164)
	.align		4
.L_164:
        /*0340*/ 	.word	index@(_ZN4mmha33masked_multihead_attention_kernelItLi144ELi256ELi2ELi32ELi128ELb1ELb1EEEv26Multihead_attention_paramsIT_XT5_EE)
        /*0344*/ 	.word	0x00000000


	//----- nvinfo : EIATTR_MIN_STACK_SIZE
	.align		4
.L_165:
        /*0348*/ 	.byte	0x04, 0x12
        /*034a*/ 	.short	(.L_167 - .L_166)
	.align		4
.L_166:
        /*034c*/ 	.word	index@(_ZN4mmha33masked_multihead_attention_kernelItLi144ELi256ELi4ELi32ELi64ELb1ELb1EEEv26Multihead_attention_paramsIT_XT5_EE)
        /*0350*/ 	.word	0x00000000


	//----- nvinfo : EIATTR_MIN_STACK_SIZE
	.align		4
.L_167:
        /*0354*/ 	.byte	0x04, 0x12
        /*0356*/ 	.short	(.L_169 - .L_168)
	.align		4
.L_168:
        /*0358*/ 	.word	index@(_ZN4mmha33masked_multihead_attention_kernelItLi144ELi256ELi1ELi32ELi256ELb1ELb0EEEv26Multihead_attention_paramsIT_XT5_EE)
        /*035c*/ 	.word	0x000002c8


	//----- nvinfo : EIATTR_MIN_STACK_SIZE
	.align		4
.L_169:
        /*0360*/ 	.byte	0x04, 0x12
        /*0362*/ 	.short	(.L_171 - .L_170)
	.align		4
.L_170:
        /*0364*/ 	.word	index@(_ZN4mmha33masked_multihead_attention_kernelItLi144ELi256ELi2ELi32ELi128ELb1ELb0EEEv26Multihead_attention_paramsIT_XT5_EE)
        /*0368*/ 	.word	0x00000000


	//----- nvinfo : EIATTR_MIN_STACK_SIZE
	.align		4
.L_171:
        /*036c*/ 	.byte	0x04, 0x12
        /*036e*/ 	.short	(.L_173 - .L_172)
	.align		4
.L_172:
        /*0370*/ 	.word	index@(_ZN4mmha33masked_multihead_attention_kernelItLi144ELi256ELi4ELi32ELi64ELb1ELb0EEEv26Multihead_attention_paramsIT_XT5_EE)
        /*0374*/ 	.word	0x00000000


	//----- nvinfo : EIATTR_MIN_STACK_SIZE
	.align		4
.L_173:
        /*0378*/ 	.byte	0x04, 0x12
        /*037a*/ 	.short	(.L_175 - .L_174)
	.align		4
.L_174:
        /*037c*/ 	.word	index@(_ZN4mmha33masked_multihead_attention_kernelIfLi144ELi256ELi1ELi64ELi256ELb1ELb1EEEv26Multihead_attention_paramsIT_XT5_EE)
        /*0380*/ 	.word	0x00000820


	//----- nvinfo : EIATTR_MIN_STACK_SIZE
	.align		4
.L_175:
        /*0384*/ 	.byte	0x04, 0x12
        /*0386*/ 	.short	(.L_177 - .L_176)
	.align		4
.L_176:
        /*0388*/ 	.word	index@(_ZN4mmha33masked_multihead_attention_kernelIfLi144ELi256ELi2ELi64ELi128ELb1ELb1EEEv26Multihead_attention_paramsIT_XT5_EE)
        /*038c*/ 	.word	0x000002c0


	//----- nvinfo : EIATTR_MIN_STACK_SIZE
	.align		4
.L_177:
        /*0390*/ 	.byte	0x04, 0x12
        /*0392*/ 	.short	(.L_179 - .L_178)
	.align		4
.L_178:
        /*0394*/ 	.word	index@(_ZN4mmha33masked_multihead_attention_kernelIfLi144ELi256ELi4ELi64ELi64ELb1ELb1EEEv26Multihead_attention_paramsIT_XT5_EE)
        /*0398*/ 	.word	0x00000000


	//----- nvinfo : EIATTR_MIN_STACK_SIZE
	.align		4
.L_179:
        /*039c*/ 	.byte	0x04, 0x12
        /*039e*/ 	.short	(.L_181 - .L_180)
	.align		4
.L_180:
        /*03a0*/ 	.word	index@(_ZN4mmha33masked_multihead_attention_kernelIfLi144ELi256ELi1ELi64ELi256ELb1ELb0EEEv26Multihead_attention_paramsIT_XT5_EE)
        /*03a4*/ 	.word	0x00000820


	//----- nvinfo : EIATTR_MIN_STACK_SIZE
	.align		4
.L_181:
        /*03a8*/ 	.byte	0x04, 0x12
        /*03aa*/ 	.short	(.L_183 - .L_182)
	.align		4
.L_182:
        /*03ac*/ 	.word	index@(_ZN4mmha33masked_multihead_attention_kernelIfLi144ELi256ELi2ELi64ELi128ELb1ELb0EEEv26Multihead_attention_paramsIT_XT5_EE)
        /*03b0*/ 	.word	0x000002c0


	//----- nvinfo : EIATTR_MIN_STACK_SIZE
	.align		4
.L_183:
        /*03b4*/ 	.byte	0x04, 0x12
        /*03b6*/ 	.short	(.L_185 - .L_184)
	.align		4
.L_184:
        /*03b8*/ 	.word	index@(_ZN4mmha33masked_multihead_attention_kernelIfLi144ELi256ELi4ELi64ELi64ELb1ELb0EEEv26Multihead_attention_paramsIT_XT5_EE)
        /*03bc*/ 	.word	0x00000000


	//----- nvinfo : EIATTR_MIN_STACK_SIZE
	.align		4
.L_185:
        /*03c0*/ 	.byte	0x04, 0x12
        /*03c2*/ 	.short	(.L_187 - .L_186)
	.align		4
.L_186:
        /*03c4*/ 	.word	index@(_ZN4mmha33masked_multihead_attention_kernelItLi144ELi256ELi1ELi32ELi256ELb0ELb1EEEv26Multihead_attention_paramsIT_XT5_EE)
        /*03c8*/ 	.word	0x00000040


	//----- nvinfo : EIATTR_MIN_STACK_SIZE
	.align		4
.L_187:
        /*03cc*/ 	.byte	0x04, 0x12
        /*03ce*/ 	.short	(.L_189 - .L_188)
	.align		4
.L_188:
        /*03d0*/ 	.word	index@(_ZN4mmha33masked_multihead_attention_kernelItLi144ELi256ELi2ELi32ELi128ELb0ELb1EEEv26Multihead_attention_paramsIT_XT5_EE)
        /*03d4*/ 	.word	0x00000000


	//----- nvinfo : EIATTR_MIN_STACK_SIZE
	.align		4
.L_189:
        /*03d8*/ 	.byte	0x04, 0x12
        /*03da*/ 	.short	(.L_191 - .L_190)
	.align		4
.L_190:
        /*03dc*/ 	.word	index@(_ZN4mmha33masked_multihead_attention_kernelItLi144ELi256ELi4ELi32ELi64ELb0ELb1EEEv26Multihead_attention_paramsIT_XT5_EE)
        /*03e0*/ 	.word	0x00000000


	//----- nvinfo : EIATTR_MIN_STACK_SIZE
	.align		4
.L_191:
        /*03e4*/ 	.byte	0x04, 0x12
        /*03e6*/ 	.short	(.L_193 - .L_192)
	.align		4
.L_192:
        /*03e8*/ 	.word	index@(_ZN4mmha33masked_multihead_attention_kernelItLi144ELi256ELi1ELi32ELi256ELb0ELb0EEEv26Multihead_attention_paramsIT_XT5_EE)
        /*03ec*/ 	.word	0x00000048


	//----- nvinfo : EIATTR_MIN_STACK_SIZE
	.align		4
.L_193:
        /*03f0*/ 	.byte	0x04, 0x12
        /*03f2*/ 	.short	(.L_195 - .L_194)
	.align		4
.L_194:
        /*03f4*/ 	.word	index@(_ZN4mmha33masked_multihead_attention_kernelItLi144ELi256ELi2ELi32ELi128ELb0ELb0EEEv26Multihead_attention_paramsIT_XT5_EE)
        /*03f8*/ 	.word	0x00000000


	//----- nvinfo : EIATTR_MIN_STACK_SIZE
	.align		4
.L_195:
        /*03fc*/ 	.byte	0x04, 0x12
        /*03fe*/ 	.short	(.L_197 - .L_196)
	.align		4
.L_196:
        /*0400*/ 	.word	index@(_ZN4mmha33masked_multihead_attention_kernelItLi144ELi256ELi4ELi32ELi64ELb0ELb0EEEv26Multihead_attention_paramsIT_XT5_EE)
        /*0404*/ 	.word	0x00000000


	//----- nvinfo : EIATTR_MIN_STACK_SIZE
	.align		4
.L_197:
        /*0408*/ 	.byte	0x04, 0x12
        /*040a*/ 	.short	(.L_199 - .L_198)
	.align		4
.L_198:
        /*040c*/ 	.word	index@(_ZN4mmha33masked_multihead_attention_kernelIfLi144ELi256ELi1ELi64ELi256ELb0ELb1EEEv26Multihead_attention_paramsIT_XT5_EE)
        /*0410*/ 	.word	0x000004a0


	//----- nvinfo : EIATTR_MIN_STACK_SIZE
	.align		4
.L_199:
        /*0414*/ 	.byte	0x04, 0x12
        /*0416*/ 	.short	(.L_201 - .L_200)
	.align		4
.L_200:
        /*0418*/ 	.word	index@(_ZN4mmha33masked_multihead_attention_kernelIfLi144ELi256ELi2ELi64ELi128ELb0ELb1EEEv26Multihead_attention_paramsIT_XT5_EE)
        /*041c*/ 	.word	0x00000080


	//----- nvinfo : EIATTR_MIN_STACK_SIZE
	.align		4
.L_201:
        /*0420*/ 	.byte	0x04, 0x12
        /*0422*/ 	.short	(.L_203 - .L_202)
	.align		4
.L_202:
        /*0424*/ 	.word	index@(_ZN4mmha33masked_multihead_attention_kernelIfLi144ELi256ELi4ELi64ELi64ELb0ELb1EEEv26Multihead_attention_paramsIT_XT5_EE)
        /*0428*/ 	.word	0x00000000


	//----- nvinfo : EIATTR_MIN_STACK_SIZE
	.align		4
.L_203:
        /*042c*/ 	.byte	0x04, 0x12
        /*042e*/ 	.short	(.L_205 - .L_204)
	.align		4
.L_204:
        /*0430*/ 	.word	index@(_ZN4mmha33masked_multihead_attention_kernelIfLi144ELi256ELi1ELi64ELi256ELb0ELb0EEEv26Multihead_attention_paramsIT_XT5_EE)
        /*0434*/ 	.word	0x00000480


	//----- nvinfo : EIATTR_MIN_STACK_SIZE
	.align		4
.L_205:
        /*0438*/ 	.byte	0x04, 0x12
        /*043a*/ 	.short	(.L_207 - .L_206)
	.align		4
.L_206:
        /*043c*/ 	.word	index@(_ZN4mmha33masked_multihead_attention_kernelIfLi144ELi256ELi2ELi64ELi128ELb0ELb0EEEv26Multihead_attention_paramsIT_XT5_EE)
        /*0440*/ 	.word	0x00000078


	//----- nvinfo : EIATTR_MIN_STACK_SIZE
	.align		4
.L_207:
        /*0444*/ 	.byte	0x04, 0x12
        /*0446*/ 	.short	(.L_209 - .L_208)
	.align		4
.L_208:
        /*0448*/ 	.word	index@(_ZN4mmha33masked_multihead_attention_kernelIfLi144ELi256ELi4ELi64ELi64ELb0ELb0EEEv26Multihead_attention_paramsIT_XT5_EE)
        /*044c*/ 	.word	0x00000000
.L_209:


//--------------------- .nv.info._ZN4mmha33masked_multihead_attention_kernelItLi144ELi256ELi1ELi32ELi256ELb1ELb1EEEv26Multihead_attention_paramsIT_XT5_EE --------------------------
	.section	.nv.info._ZN4mmha33masked_multihead_attention_kernelItLi144ELi256ELi1ELi32ELi256ELb1ELb1EEEv26Multihead_attention_paramsIT_XT5_EE,"",@"SHT_CUDA_INFO"
	.sectionflags	@""
	.align	4


	//----- nvinfo : EIATTR_CUDA_API_VERSION
	.align		4
        /*0000*/ 	.byte	0x04, 0x37
        /*0002*/ 	.short	(.L_211 - .L_210)
.L_210:
        /*0004*/ 	.word	0x00000082


	//----- nvinfo : EIATTR_SW2861232_WAR
	.align		4
.L_211:
        /*0008*/ 	.byte	0x01, 0x35
	.zero		2


	//----- nvinfo : EIATTR_PARAM_CBANK
	.align		4
        /*000c*/ 	.byte	0x04, 0x0a
        /*000e*/ 	.short	(.L_213 - .L_212)
	.align		4
.L_212:
        /*0010*/ 	.word	index@(.nv.constant0._ZN4mmha33masked_multihead_attention_kernelItLi144ELi256ELi1ELi32ELi256ELb1ELb1EEEv26Multihead_attention_paramsIT_XT5_EE)
        /*0014*/ 	.short	0x0160
        /*0016*/ 	.short	0x0128


	//----- nvinfo : EIATTR_CBANK_PARAM_SIZE
	.align		4
.L_213:
        /*0018*/ 	.byte	0x03, 0x19
        /*001a*/ 	.short	0x0128


	//----- nvinfo : EIATTR_KPARAM_INFO
	.align		4
        /*001c*/ 	.byte	0x04, 0x17
        /*001e*/ 	.short	(.L_215 - .L_214)
.L_214:
        /*0020*/ 	.word	0x00000000
        /*0024*/ 	.short	0x0000
        /*0026*/ 	.short	0x0000
        /*0028*/ 	.byte	0x00, 0xf0, 0xa1, 0x04


	//----- nvinfo : EIATTR_MAXREG_COUNT
	.align		4
.L_215:
        /*002c*/ 	.byte	0x03, 0x1b
        /*002e*/ 	.short	0x00ff


	//----- nvinfo : EIATTR_NUM_BARRIERS
	.align		4
        /*0030*/ 	.byte	0x02, 0x4c
        /*0032*/ 	.byte	0x01
	.zero		1


	//----- nvinfo : EIATTR_EXTERNS
	.align		4
        /*0034*/ 	.byte	0x04, 0x0f
        /*0036*/ 	.short	(.L_217 - .L_216)


	//   ....[0]....
	.align		4
.L_216:
        /*0038*/ 	.word	index@(__assertfail)


	//----- nvinfo : EIATTR_ANNOTATIONS
	.align		4
.L_217:
        /*003c*/ 	.byte	0x04, 0x55
        /*003e*/ 	.short	(.L_219 - .L_218)


	//   ....[0]....
.L_218:
        /*0040*/ 	.word	0x00000001
        /*0044*/ 	.byte	0xc0, 0x05, 0x00, 0x00, 0x01, 0x00, 0x00, 0x00, 0xb0, 0x09, 0x00, 0x00, 0x01, 0x00, 0x00, 0x00
        /* <DEDUP_REMOVED lines=142> */
        /*0934*/ 	.byte	0x90, 0xd6, 0x00, 0x00


	//----- nvinfo : EIATTR_MERCURY_ISA_VERSION
	.align		4
.L_219:
        /*0938*/ 	.byte	0x03, 0x5f
        /*093a*/ 	.short	0x0000


	//----- nvinfo : EIATTR_COOP_GROUP_MASK_REGIDS
	.align		4
        /*093c*/ 	.byte	0x04, 0x29
        /*093e*/ 	.short	(.L_221 - .L_220)


	//   ....[0]....
.L_220:
        /*0940*/ 	.word	0xffffffff


	//   ....[1]....
        /*0944*/ 	.word	0xffffffff


	//   ....[2]....
        /*0948*/ 	.word	0xffffffff


	//   ....[3]....
        /*094c*/ 	.word	0xffffffff


	//   ....[4]....
        /*0950*/ 	.word	0xffffffff


	//   ....[5]....
        /*0954*/ 	.word	0xffffffff


	//   ....[6]....
        /*0958*/ 	.word	0xffffffff


	//   ....[7]....
        /*095c*/ 	.word	0xffffffff


	//   ....[8]....
        /*0960*/ 	.word	0xffffffff


	//   ....[9]....
        /*0964*/ 	.word	0xffffffff


	//   ....[10]....
        /*0968*/ 	.word	0xffffffff


	//   ....[11]....
        /*096c*/ 	.word	0xffffffff


	//   ....[12]....
        /*0970*/ 	.word	0xffffffff


	//   ....[13]....
        /*0974*/ 	.word	0xffffffff


	//   ....[14]....
        /*0978*/ 	.word	0xffffffff


	//   ....[15]....
        /*097c*/ 	.word	0xffffffff


	//   ....[16]....
        /*0980*/ 	.word	0xffffffff


	//   ....[17]....
        /*0984*/ 	.word	0xffffffff


	//   ....[18]....
        /*0988*/ 	.word	0xffffffff


	//   ....[19]....
        /*098c*/ 	.word	0xffffffff


	//   ....[20]....
        /*0990*/ 	.word	0xffffffff


	//   ....[21]....
        /*0994*/ 	.word	0xffffffff


	//   ....[22]....
        /*0998*/ 	.word	0xffffffff


	//   ....[23]....
        /*099c*/ 	.word	0xffffffff


	//   ....[24]....
        /*09a0*/ 	.word	0xffffffff


	//   ....[25]....
        /*09a4*/ 	.word	0xffffffff


	//   ....[26]....
        /*09a8*/ 	.word	0xffffffff


	//   ....[27]....
        /*09ac*/ 	.word	0xffffffff


	//----- nvinfo : EIATTR_COOP_GROUP_INSTR_OFFSETS
	.align		4
.L_221:
        /*09b0*/ 	.byte	0x04, 0x28
        /*09b2*/ 	.short	(.L_223 - .L_222)


	//   ....[0]....
.L_222:
        /*09b4*/ 	.word	0x00002c20


	//   ....[1]....
        /*09b8*/ 	.word	0x00002c50


	//   ....[2]....
        /*09bc*/ 	.word	0x00002c70


	//   ....[3]....
        /*09c0*/ 	.word	0x00002c90


	//   ....[4]....
        /*09c4*/ 	.word	0x00002cb0


	//   ....[5]....
        /*09c8*/ 	.word	0x0000a6c0


	//   ....[6]....
        /*09cc*/ 	.word	0x0000a710


	//   ....[7]....
        /*09d0*/ 	.word	0x0000a750


	//   ....[8]....
        /*09d4*/ 	.word	0x0000a780


	//   ....[9]....
        /*09d8*/ 	.word	0x0000a7b0


	//   ....[10]....
        /*09dc*/ 	.word	0x0000a860


	//   ....[11]....
        /*09e0*/ 	.word	0x0000a880


	//   ....[12]....
        /*09e4*/ 	.word	0x0000a8a0


	//   ....[13]....
        /*09e8*/ 	.word	0x0000a8c0


	//   ....[14]....
        /*09ec*/ 	.word	0x0000af70


	//   ....[15]....
        /*09f0*/ 	.word	0x0000b060


	//   ....[16]....
        /*09f4*/ 	.word	0x0000b0c0


	//   ....[17]....
        /*09f8*/ 	.word	0x0000b0e0


	//   ....[18]....
        /*09fc*/ 	.word	0x0000b100


	//   ....[19]....
        /*0a00*/ 	.word	0x0000b170


	//   ....[20]....
        /*0a04*/ 	.word	0x0000b1a0


	//   ....[21]....
        /*0a08*/ 	.word	0x0000b1d0


	//   ....[22]....
        /*0a0c*/ 	.word	0x0000b210


	//   ....[23]....
        /*0a10*/ 	.word	0x0000e450


	//   ....[24]....
        /*0a14*/ 	.word	0x0000e4c0


	//   ....[25]....
        /*0a18*/ 	.word	0x0000e520


	//   ....[26]....
        /*0a1c*/ 	.word	0x0000e580


	//   ....[27]....
        /*0a20*/ 	.word	0x0000e5e0


	//----- nvinfo : EIATTR_SYSCALL_OFFSETS
	.align		4
.L_223:
        /*0a24*/ 	.byte	0x04, 0x46
        /*0a26*/ 	.short	(.L_225 - .L_224)


	//   ....[0]....
.L_224:
        /*0a28*/ 	.word	0x00000f70


	//----- nvinfo : EIATTR_EXIT_INSTR_OFFSETS
	.align		4
.L_225:
        /*0a2c*/ 	.byte	0x04, 0x1c
        /*0a2e*/ 	.short	(.L_227 - .L_226)


	//   ....[0]....
.L_226:
        /*0a30*/ 	.word	0x000000b0


	//   ....[1]....
        /*0a34*/ 	.word	0x0000df80


	//   ....[2]....
        /*0a38*/ 	.word	0x0000e060


	//   ....[3]....
        /*0a3c*/ 	.word	0x0000e400


	//----- nvinfo : EIATTR_CRS_STACK_SIZE
	.align		4
.L_227:
        /*0a40*/ 	.byte	0x04, 0x1e
        /*0a42*/ 	.short	(.L_229 - .L_228)
.L_228:
        /*0a44*/ 	.word	0x00000000
.L_229:


//--------------------- .nv.info._ZN4mmha33masked_multihead_attention_kernelItLi144ELi256ELi2ELi32ELi128ELb1ELb1EEEv26Multihead_attention_paramsIT_XT5_EE --------------------------
	.section	.nv.info._ZN4mmha33masked_multihead_attention_kernelItLi144ELi256ELi2ELi32ELi128ELb1ELb1EEEv26Multihead_attention_paramsIT_XT5_EE,"",@"SHT_CUDA_INFO"
	.sectionflags	@""
	.align	4


	//----- nvinfo : EIATTR_CUDA_API_VERSION
	.align		4
        /*0000*/ 	.byte	0x04, 0x37
        /*0002*/ 	.short	(.L_231 - .L_230)
.L_230:
        /*0004*/ 	.word	0x00000082


	//----- nvinfo : EIATTR_SW2861232_WAR
	.align		4
.L_231:
        /*0008*/ 	.byte	0x01, 0x35
	.zero		2


	//----- nvinfo : EIATTR_PARAM_CBANK
	.align		4
        /*000c*/ 	.byte	0x04, 0x0a
        /*000e*/ 	.short	(.L_233 - .L_232)
	.align		4
.L_232:
        /*0010*/ 	.word	index@(.nv.constant0._ZN4mmha33masked_multihead_attention_kernelItLi144ELi256ELi2ELi32ELi128ELb1ELb1EEEv26Multihead_attention_paramsIT_XT5_EE)
        /*0014*/ 	.short	0x0160
        /*0016*/ 	.short	0x0128


	//----- nvinfo : EIATTR_CBANK_PARAM_SIZE
	.align		4
.L_233:
        /*0018*/ 	.byte	0x03, 0x19
        /*001a*/ 	.short	0x0128


	//----- nvinfo : EIATTR_KPARAM_INFO
	.align		4
        /*001c*/ 	.byte	0x04, 0x17
        /*001e*/ 	.short	(.L_235 - .L_234)
.L_234:
        /*0020*/ 	.word	0x00000000
        /*0024*/ 	.short	0x0000
        /*0026*/ 	.short	0x0000
        /*0028*/ 	.byte	0x00, 0xf0, 0xa1, 0x04


	//----- nvinfo : EIATTR_MAXREG_COUNT
	.align		4
.L_235:
        /*002c*/ 	.byte	0x03, 0x1b
        /*002e*/ 	.short	0x00ff


	//----- nvinfo : EIATTR_NUM_BARRIERS
	.align		4
        /*0030*/ 	.byte	0x02, 0x4c
        /*0032*/ 	.byte	0x01
	.zero		1


	//----- nvinfo : EIATTR_EXTERNS
	.align		4
        /*0034*/ 	.byte	0x04, 0x0f
        /*0036*/ 	.short	(.L_237 - .L_236)


	//   ....[0]....
	.align		4
.L_236:
        /*0038*/ 	.word	index@(__assertfail)


	//----- nvinfo : EIATTR_MERCURY_ISA_VERSION
	.align		4
.L_237:
        /*003c*/ 	.byte	0x03, 0x5f
        /*003e*/ 	.short	0x0000


	//----- nvinfo : EIATTR_COOP_GROUP_MASK_REGIDS
	.align		4
        /*0040*/ 	.byte	0x04, 0x29
        /*0042*/ 	.short	(.L_239 - .L_238)


	//   ....[0]....
.L_238:
        /*0044*/ 	.word	0xffffffff


	//   ....[1]....
        /*0048*/ 	.word	0xffffffff


	//   ....[2]....
        /*004c*/ 	.word	0xffffffff


	//   ....[3]....
        /*0050*/ 	.word	0xffffffff


	//   ....[4]....
        /*0054*/ 	.word	0xffffffff


	//   ....[5]....
        /*0058*/ 	.word	0xffffffff


	//   ....[6]....
        /*005c*/ 	.word	0xffffffff


	//   ....[7]....
        /*0060*/ 	.word	0xffffffff


	//   ....[8]....
        /*0064*/ 	.word	0xffffffff


	//   ....[9]....
        /*0068*/ 	.word	0xffffffff


	//   ....[10]....
        /*006c*/ 	.word	0xffffffff


	//   ....[11]....
        /*0070*/ 	.word	0xffffffff


	//   ....[12]....
        /*0074*/ 	.word	0xffffffff


	//   ....[13]....
        /*0078*/ 	.word	0xffffffff


	//   ....[14]....
        /*007c*/ 	.word	0xffffffff


	//   ....[15]....
        /*0080*/ 	.word	0xffffffff


	//   ....[16]....
        /*0084*/ 	.word	0xffffffff


	//   ....[17]....
        /*0088*/ 	.word	0xffffffff


	//   ....[18]....
        /*008c*/ 	.word	0xffffffff


	//   ....[19]....
        /*0090*/ 	.word	0xffffffff


	//   ....[20]....
        /*0094*/ 	.word	0xffffffff


	//   ....[21]....
        /*0098*/ 	.word	0xffffffff


	//   ....[22]....
        /*009c*/ 	.word	0xffffffff


	//   ....[23]....
        /*00a0*/ 	.word	0xffffffff


	//   ....[24]....
        /*00a4*/ 	.word	0xffffffff


	//   ....[25]....
        /*00a8*/ 	.word	0xffffffff


	//   ....[26]....
        /*00ac*/ 	.word	0xffffffff


	//   ....[27]....
        /*00b0*/ 	.word	0xffffffff


	//   ....[28]....
        /*00b4*/ 	.word	0xffffffff


	//   ....[29]....
        /*00b8*/ 	.word	0xffffffff


	//   ....[30]....
        /*00bc*/ 	.word	0xffffffff


	//----- nvinfo : EIATTR_COOP_GROUP_INSTR_OFFSETS
	.align		4
.L_239:
        /*00c0*/ 	.byte	0x04, 0x28
        /*00c2*/ 	.short	(.L_241 - .L_240)


	//   ....[0]....
.L_240:
        /*00c4*/ 	.word	0x00002ba0


	//   ....[1]....
        /*00c8*/ 	.word	0x00002bd0


	//   ....[2]....
        /*00cc*/ 	.word	0x00002bf0


	//   ....[3]....
        /*00d0*/ 	.word	0x00002c10


	//   ....[4]....
        /*00d4*/ 	.word	0x00002c30


	//   ....[5]....
        /*00d8*/ 	.word	0x00007e90


	//   ....[6]....
        /*00dc*/ 	.word	0x000080f0


	//   ....[7]....
        /*00e0*/ 	.word	0x00008120


	//   ....[8]....
        /*00e4*/ 	.word	0x00008140


	//   ....[9]....
        /*00e8*/ 	.word	0x00008160


	//   ....[10]....
        /*00ec*/ 	.word	0x00008280


	//   ....[11]....
        /*00f0*/ 	.word	0x000082a0


	//   ....[12]....
        /*00f4*/ 	.word	0x000082c0


	//   ....[13]....
        /*00f8*/ 	.word	0x00008970


	//   ....[14]....
        /*00fc*/ 	.word	0x00008a50


	//   ....[15]....
        /*0100*/ 	.word	0x00008a90


	//   ....[16]....
        /*0104*/ 	.word	0x00008ab0


	//   ....[17]....
        /*0108*/ 	.word	0x00008ad0


	//   ....[18]....
        /*010c*/ 	.word	0x00008b30


	//   ....[19]....
        /*0110*/ 	.word	0x00008b50


	//   ....[20]....
        /*0114*/ 	.word	0x00008b90


	//   ....[21]....
        /*0118*/ 	.word	0x0000bb60


	//   ....[22]....
        /*011c*/ 	.word	0x0000bbe0


	//   ....[23]....
        /*0120*/ 	.word	0x0000bc50


	//   ....[24]....
        /*0124*/ 	.word	0x0000bcc0


	//   ....[25]....
        /*0128*/ 	.word	0x0000bd30


	//   ....[26]....
        /*012c*/ 	.word	0x0000bdb0


	//   ....[27]....
        /*0130*/ 	.word	0x0000be30


	//   ....[28]....
        /*0134*/ 	.word	0x0000beb0


	//   ....[29]....
        /*0138*/ 	.word	0x0000bf20


	//   ....[30]....
        /*013c*/ 	.word	0x0000bf90


	//----- nvinfo : EIATTR_SYSCALL_OFFSETS
	.align		4
.L_241:
        /*0140*/ 	.byte	0x04, 0x46
        /*0142*/ 	.short	(.L_243 - .L_242)


	//   ....[0]....
.L_242:
        /*0144*/ 	.word	0x00000ef0


	//----- nvinfo : EIATTR_EXIT_INSTR_OFFSETS
	.align		4
.L_243:
        /*0148*/ 	.byte	0x04, 0x1c
        /*014a*/ 	.short	(.L_245 - .L_244)


	//   ....[0]....
.L_244:
        /*014c*/ 	.word	0x000000a0


	//   ....[1]....
        /*0150*/ 	.word	0x0000b680


	//   ....[2]....
        /*0154*/ 	.word	0x0000b760


	//   ....[3]....
        /*0158*/ 	.word	0x0000bb00


	//----- nvinfo : EIATTR_CRS_STACK_SIZE
	.align		4
.L_245:
        /*015c*/ 	.byte	0x04, 0x1e
        /*015e*/ 	.short	(.L_247 - .L_246)
.L_246:
        /*0160*/ 	.word	0x00000000
.L_247:


//--------------------- .nv.info._ZN4mmha33masked_multihead_attention_kernelItLi144ELi256ELi4ELi32ELi64ELb1ELb1EEEv26Multihead_attention_paramsIT_XT5_EE --------------------------
	.section	.nv.info._ZN4mmha33masked_multihead_attention_kernelItLi144ELi256ELi4ELi32ELi64ELb1ELb1EEEv26Multihead_attention_paramsIT_XT5_EE,"",@"SHT_CUDA_INFO"
	.sectionflags	@""
	.align	4


	//----- nvinfo : EIATTR_CUDA_API_VERSION
	.align		4
        /*0000*/ 	.byte	0x04, 0x37
        /*0002*/ 	.short	(.L_249 - .L_248)
.L_248:
        /*0004*/ 	.word	0x00000082


	//----- nvinfo : EIATTR_SW2861232_WAR
	.align		4
.L_249:
        /*0008*/ 	.byte	0x01, 0x35
	.zero		2


	//----- nvinfo : EIATTR_PARAM_CBANK
	.align		4
        /*000c*/ 	.byte	0x04, 0x0a
        /*000e*/ 	.short	(.L_251 - .L_250)
	.align		4
.L_250:
        /*0010*/ 	.word	index@(.nv.constant0._ZN4mmha33masked_multihead_attention_kernelItLi144ELi256ELi4ELi32ELi64ELb1ELb1EEEv26Multihead_attention_paramsIT_XT5_EE)
        /*0014*/ 	.short	0x0160
        /*0016*/ 	.short	0x0128


	//----- nvinfo : EIATTR_CBANK_PARAM_SIZE
	.align		4
.L_251:
        /*0018*/ 	.byte	0x03, 0x19
        /*001a*/ 	.short	0x0128


	//----- nvinfo : EIATTR_KPARAM_INFO
	.align		4
        /*001c*/ 	.byte	0x04, 0x17
        /*001e*/ 	.short	(.L_253 - .L_252)
.L_252:
        /*0020*/ 	.word	0x00000000
        /*0024*/ 	.short	0x0000
        /*0026*/ 	.short	0x0000
        /*0028*/ 	.byte	0x00, 0xf0, 0xa1, 0x04


	//----- nvinfo : EIATTR_MAXREG_COUNT
	.align		4
.L_253:
        /*002c*/ 	.byte	0x03, 0x1b
        /*002e*/ 	.short	0x00ff


	//----- nvinfo : EIATTR_NUM_BARRIERS
	.align		4
        /*0030*/ 	.byte	0x02, 0x4c
        /*0032*/ 	.byte	0x01
	.zero		1


	//----- nvinfo : EIATTR_EXTERNS
	.align		4
        /*0034*/ 	.byte	0x04, 0x0f
        /*0036*/ 	.short	(.L_255 - .L_254)


	//   ....[0]....
	.align		4
.L_254:
        /*0038*/ 	.word	index@(__assertfail)


	//----- nvinfo : EIATTR_MERCURY_ISA_VERSION
	.align		4
.L_255:
        /*003c*/ 	.byte	0x03, 0x5f
        /*003e*/ 	.short	0x0000


	//----- nvinfo : EIATTR_COOP_GROUP_MASK_REGIDS
	.align		4
        /*0040*/ 	.byte	0x04, 0x29
        /*0042*/ 	.short	(.L_257 - .L_256)


	//   ....[0]....
.L_256:
        /*0044*/ 	.word	0xffffffff


	//   ....[1]....
        /*0048*/ 	.word	0xffffffff


	//   ....[2]....
        /*004c*/ 	.word	0xffffffff


	//   ....[3]....
        /*0050*/ 	.word	0xffffffff


	//   ....[4]....
        /*0054*/ 	.word	0xffffffff


	//   ....[5]....
        /*0058*/ 	.word	0xffffffff


	//   ....[6]....
        /*005c*/ 	.word	0xffffffff


	//   ....[7]....
        /*0060*/ 	.word	0xffffffff


	//   ....[8]....
        /*0064*/ 	.word	0xffffffff


	//   ....[9]....
        /*0068*/ 	.word	0xffffffff


	//   ....[10]....
        /*006c*/ 	.word	0xffffffff


	//   ....[11]....
        /*0070*/ 	.word	0xffffffff


	//   ....[12]....
        /*0074*/ 	.word	0xffffffff


	//   ....[13]....
        /*0078*/ 	.word	0xffffffff


	//   ....[14]....
        /*007c*/ 	.word	0xffffffff


	//   ....[15]....
        /*0080*/ 	.word	0xffffffff


	//   ....[16]....
        /*0084*/ 	.word	0xffffffff


	//   ....[17]....
        /*0088*/ 	.word	0xffffffff


	//   ....[18]....
        /*008c*/ 	.word	0xffffffff


	//   ....[19]....
        /*0090*/ 	.word	0xffffffff


	//   ....[20]....
        /*0094*/ 	.word	0xffffffff


	//   ....[21]....
        /*0098*/ 	.word	0xffffffff


	//   ....[22]....
        /*009c*/ 	.word	0xffffffff


	//   ....[23]....
        /*00a0*/ 	.word	0xffffffff


	//   ....[24]....
        /*00a4*/ 	.word	0xffffffff


	//   ....[25]....
        /*00a8*/ 	.word	0xffffffff


	//   ....[26]....
        /*00ac*/ 	.word	0xffffffff


	//   ....[27]....
        /*00b0*/ 	.word	0xffffffff


	//   ....[28]....
        /*00b4*/ 	.word	0xffffffff


	//----- nvinfo : EIATTR_COOP_GROUP_INSTR_OFFSETS
	.align		4
.L_257:
        /*00b8*/ 	.byte	0x04, 0x28
        /*00ba*/ 	.short	(.L_259 - .L_258)


	//   ....[0]....
.L_258:
        /*00bc*/ 	.word	0x00002ba0


	//   ....[1]....
        /*00c0*/ 	.word	0x00002bd0


	//   ....[2]....
        /*00c4*/ 	.word	0x00002bf0


	//   ....[3]....
        /*00c8*/ 	.word	0x00002c10


	//   ....[4]....
        /*00cc*/ 	.word	0x00002c30


	//   ....[5]....
        /*00d0*/ 	.word	0x00007890


	//   ....[6]....
        /*00d4*/ 	.word	0x000078c0


	//   ....[7]....
        /*00d8*/ 	.word	0x00007b30


	//   ....[8]....
        /*00dc*/ 	.word	0x00007b60


	//   ....[9]....
        /*00e0*/ 	.word	0x00007b80


	//   ....[10]....
        /*00e4*/ 	.word	0x00007c90


	//   ....[11]....
        /*00e8*/ 	.word	0x00007cb0


	//   ....[12]....
        /*00ec*/ 	.word	0x00008360


	//   ....[13]....
        /*00f0*/ 	.word	0x00008440


	//   ....[14]....
        /*00f4*/ 	.word	0x00008480


	//   ....[15]....
        /*00f8*/ 	.word	0x000084a0


	//   ....[16]....
        /*00fc*/ 	.word	0x000084c0


	//   ....[17]....
        /*0100*/ 	.word	0x00008540


	//   ....[18]....
        /*0104*/ 	.word	0x00008580


	//   ....[19]....
        /*0108*/ 	.word	0x0000b2f0


	//   ....[20]....
        /*010c*/ 	.word	0x0000b370


	//   ....[21]....
        /*0110*/ 	.word	0x0000b3e0


	//   ....[22]....
        /*0114*/ 	.word	0x0000b450


	//   ....[23]....
        /*0118*/ 	.word	0x0000b4c0


	//   ....[24]....
        /*011c*/ 	.word	0x0000b540


	//   ....[25]....
        /*0120*/ 	.word	0x0000b5c0


	//   ....[26]....
        /*0124*/ 	.word	0x0000b640


	//   ....[27]....
        /*0128*/ 	.word	0x0000b6c0


	//   ....[28]....
        /*012c*/ 	.word	0x0000b730


	//----- nvinfo : EIATTR_SYSCALL_OFFSETS
	.align		4
.L_259:
        /*0130*/ 	.byte	0x04, 0x46
        /*0132*/ 	.short	(.L_261 - .L_260)


	//   ....[0]....
.L_260:
        /*0134*/ 	.word	0x00000ef0


	//----- nvinfo : EIATTR_EXIT_INSTR_OFFSETS
	.align		4
.L_261:
        /*0138*/ 	.byte	0x04, 0x1c
        /*013a*/ 	.short	(.L_263 - .L_262)


	//   ....[0]....
.L_262:
        /*013c*/ 	.word	0x000000a0


	//   ....[1]....
        /*0140*/ 	.word	0x0000ae10


	//   ....[2]....
        /*0144*/ 	.word	0x0000aef0


	//   ....[3]....
        /*0148*/ 	.word	0x0000b290


	//----- nvinfo : EIATTR_CRS_STACK_SIZE
	.align		4
.L_263:
        /*014c*/ 	.byte	0x04, 0x1e
        /*014e*/ 	.short	(.L_265 - .L_264)
.L_264:
        /*0150*/ 	.word	0x00000000
.L_265:


//--------------------- .nv.info._ZN4mmha33masked_multihead_attention_kernelItLi144ELi256ELi1ELi32ELi256ELb1ELb0EEEv26Multihead_attention_paramsIT_XT5_EE --------------------------
	.section	.nv.info._ZN4mmha33masked_multihead_attention_kernelItLi144ELi256ELi1ELi32ELi256ELb1ELb0EEEv26Multihead_attention_paramsIT_XT5_EE,"",@"SHT_CUDA_INFO"
	.sectionflags	@""
	.align	4


	//----- nvinfo : EIATTR_CUDA_API_VERSION
	.align		4
        /*0000*/ 	.byte	0x04, 0x37
        /*0002*/ 	.short	(.L_267 - .L_266)
.L_266:
        /*0004*/ 	.word	0x00000082


	//----- nvinfo : EIATTR_SW2861232_WAR
	.align		4
.L_267:
        /*0008*/ 	.byte	0x01, 0x35
	.zero		2


	//----- nvinfo : EIATTR_PARAM_CBANK
	.align		4
        /*000c*/ 	.byte	0x04, 0x0a
        /*000e*/ 	.short	(.L_269 - .L_268)
	.align		4
.L_268:
        /*0010*/ 	.word	index@(.nv.constant0._ZN4mmha33masked_multihead_attention_kernelItLi144ELi256ELi1ELi32ELi256ELb1ELb0EEEv26Multihead_attention_paramsIT_XT5_EE)
        /*0014*/ 	.short	0x0160
        /*0016*/ 	.short	0x0128


	//----- nvinfo : EIATTR_CBANK_PARAM_SIZE
	.align		4
.L_269:
        /*0018*/ 	.byte	0x03, 0x19
        /*001a*/ 	.short	0x0128


	//----- nvinfo : EIATTR_KPARAM_INFO
	.align		4
        /*001c*/ 	.byte	0x04, 0x17
        /*001e*/ 	.short	(.L_271 - .L_270)
.L_270:
        /*0020*/ 	.word	0x00000000
        /*0024*/ 	.short	0x0000
        /*0026*/ 	.short	0x0000
        /*0028*/ 	.byte	0x00, 0xf0, 0xa1, 0x04


	//----- nvinfo : EIATTR_MAXREG_COUNT
	.align		4
.L_271:
        /*002c*/ 	.byte	0x03, 0x1b
        /*002e*/ 	.short	0x00ff


	//----- nvinfo : EIATTR_NUM_BARRIERS
	.align		4
        /*0030*/ 	.byte	0x02, 0x4c
        /*0032*/ 	.byte	0x01
	.zero		1


	//----- nvinfo : EIATTR_EXTERNS
	.align		4
        /*0034*/ 	.byte	0x04, 0x0f
        /*0036*/ 	.short	(.L_273 - .L_272)


	//   ....[0]....
	.align		4
.L_272:
        /*0038*/ 	.word	index@(__assertfail)


	//----- nvinfo : EIATTR_ANNOTATIONS
	.align		4
.L_273:
        /*003c*/ 	.byte	0x04, 0x55
        /*003e*/ 	.short	(.L_275 - .L_274)


	//   ....[0]....
.L_274:
        /* <DEDUP_REMOVED lines=158> */
        /*0a14*/ 	.byte	0x60, 0xc8, 0x00, 0x00, 0x01, 0x00, 0x00, 0x00, 0x80, 0xc8, 0x00, 0x00


	//----- nvinfo : EIATTR_MERCURY_ISA_VERSION
	.align		4
.L_275:
        /*0a20*/ 	.byte	0x03, 0x5f
        /*0a22*/ 	.short	0x0000


	//----- nvinfo : EIATTR_COOP_GROUP_MASK_REGIDS
	.align		4
        /*0a24*/ 	.byte	0x04, 0x29
        /*0a26*/ 	.short	(.L_277 - .L_276)


	//   ....[0]....
.L_276:
        /*0a28*/ 	.word	0xffffffff


	//   ....[1]....
        /*0a2c*/ 	.word	0xffffffff


	//   ....[2]....
        /*0a30*/ 	.word	0xffffffff


	//   ....[3]....
        /*0a34*/ 	.word	0xffffffff


	//   ....[4]....
        /*0a38*/ 	.word	0xffffffff


	//   ....[5]....
        /*0a3c*/ 	.word	0xffffffff


	//   ....[6]....
        /*0a40*/ 	.word	0xffffffff


	//   ....[7]....
        /*0a44*/ 	.word	0xffffffff


	//   ....[8]....
        /*0a48*/ 	.word	0xffffffff


	//   ....[9]....
        /*0a4c*/ 	.word	0xffffffff


	//   ....[10]....
        /*0a50*/ 	.word	0xffffffff


	//   ....[11]....
        /*0a54*/ 	.word	0xffffffff


	//   ....[12]....
        /*0a58*/ 	.word	0xffffffff


	//   ....[13]....
        /*0a5c*/ 	.word	0xffffffff


	//   ....[14]....
        /*0a60*/ 	.word	0xffffffff


	//   ....[15]....
        /*0a64*/ 	.word	0xffffffff


	//   ....[16]....
        /*0a68*/ 	.word	0xffffffff


	//   ....[17]....
        /*0a6c*/ 	.word	0xffffffff


	//   ....[18]....
        /*0a70*/ 	.word	0xffffffff


	//   ....[19]....
        /*0a74*/ 	.word	0xffffffff


	//   ....[20]....
        /*0a78*/ 	.word	0xffffffff


	//   ....[21]....
        /*0a7c*/ 	.word	0xffffffff


	//   ....[22]....
        /*0a80*/ 	.word	0xffffffff


	//   ....[23]....
        /*0a84*/ 	.word	0xffffffff


	//   ....[24]....
        /*0a88*/ 	.word	0xffffffff


	//   ....[25]....
        /*0a8c*/ 	.word	0xffffffff


	//   ....[26]....
        /*0a90*/ 	.word	0xffffffff


	//   ....[27]....
        /*0a94*/ 	.word	0xffffffff


	//----- nvinfo : EIATTR_COOP_GROUP_INSTR_OFFSETS
	.align		4
.L_277:
        /*0a98*/ 	.byte	0x04, 0x28
        /*0a9a*/ 	.short	(.L_279 - .L_278)


	//   ....[0]....
.L_278:
        /*0a9c*/ 	.word	0x00002c60


	//   ....[1]....
        /*0aa0*/ 	.word	0x00002c90


	//   ....[2]....
        /*0aa4*/ 	.word	0x00002cb0


	//   ....[3]....
        /*0aa8*/ 	.word	0x00002cd0


	//   ....[4]....
        /*0aac*/ 	.word	0x00002cf0


	//   ....[5]....
        /*0ab0*/ 	.word	0x00009bd0


	//   ....[6]....
        /*0ab4*/ 	.word	0x00009bf0


	//   ....[7]....
        /*0ab8*/ 	.word	0x00009c10


	//   ....[8]....
        /*0abc*/ 	.word	0x00009c40


	//   ....[9]....
        /*0ac0*/ 	.word	0x00009c70


	//   ....[10]....
        /*0ac4*/ 	.word	0x00009d20


	//   ....[11]....
        /*0ac8*/ 	.word	0x00009d40


	//   ....[12]....
        /*0acc*/ 	.word	0x00009d60


	//   ....[13]....
        /*0ad0*/ 	.word	0x00009d80


	//   ....[14]....
        /*0ad4*/ 	.word	0x0000a440


	//   ....[15]....
        /*0ad8*/ 	.word	0x0000a530


	//   ....[16]....
        /*0adc*/ 	.word	0x0000a5b0


	//   ....[17]....
        /*0ae0*/ 	.word	0x0000a5d0


	//   ....[18]....
        /*0ae4*/ 	.word	0x0000a5f0


	//   ....[19]....
        /*0ae8*/ 	.word	0x0000a680


	//   ....[20]....
        /*0aec*/ 	.word	0x0000a6a0


	//   ....[21]....
        /*0af0*/ 	.word	0x0000a6c0


	//   ....[22]....
        /*0af4*/ 	.word	0x0000a710


	//   ....[23]....
        /*0af8*/ 	.word	0x0000d640


	//   ....[24]....
        /*0afc*/ 	.word	0x0000d6b0


	//   ....[25]....
        /*0b00*/ 	.word	0x0000d710


	//   ....[26]....
        /*0b04*/ 	.word	0x0000d770


	//   ....[27]....
        /*0b08*/ 	.word	0x0000d7d0


	//----- nvinfo : EIATTR_SYSCALL_OFFSETS
	.align		4
.L_279:
        /*0b0c*/ 	.byte	0x04, 0x46
        /*0b0e*/ 	.short	(.L_281 - .L_280)


	//   ....[0]....
.L_280:
        /*0b10*/ 	.word	0x00000fb0


	//----- nvinfo : EIATTR_EXIT_INSTR_OFFSETS
	.align		4
.L_281:
        /*0b14*/ 	.byte	0x04, 0x1c
        /*0b16*/ 	.short	(.L_283 - .L_282)


	//   ....[0]....
.L_282:
        /*0b18*/ 	.word	0x000000b0


	//   ....[1]....
        /*0b1c*/ 	.word	0x0000d170


	//   ....[2]....
        /*0b20*/ 	.word	0x0000d250


	//   ....[3]....
        /*0b24*/ 	.word	0x0000d5f0


	//----- nvinfo : EIATTR_CRS_STACK_SIZE
	.align		4
.L_283:
        /*0b28*/ 	.byte	0x04, 0x1e
        /*0b2a*/ 	.short	(.L_285 - .L_284)
.L_284:
        /*0b2c*/ 	.word	0x00000000
.L_285:


//--------------------- .nv.info._ZN4mmha33masked_multihead_attention_kernelItLi144ELi256ELi2ELi32ELi128ELb1ELb0EEEv26Multihead_attention_paramsIT_XT5_EE --------------------------
	.section	.nv.info._ZN4mmha33masked_multihead_attention_kernelItLi144ELi256ELi2ELi32ELi128ELb1ELb0EEEv26Multihead_attention_paramsIT_XT5_EE,"",@"SHT_CUDA_INFO"
	.sectionflags	@""
	.align	4


	//----- nvinfo : EIATTR_CUDA_API_VERSION
	.align		4
        /*0000*/ 	.byte	0x04, 0x37
        /*0002*/ 	.short	(.L_287 - .L_286)
.L_286:
        /*0004*/ 	.word	0x00000082


	//----- nvinfo : EIATTR_SW2861232_WAR
	.align		4
.L_287:
        /*0008*/ 	.byte	0x01, 0x35
	.zero		2


	//----- nvinfo : EIATTR_PARAM_CBANK
	.align		4
        /*000c*/ 	.byte	0x04, 0x0a
        /*000e*/ 	.short	(.L_289 - .L_288)
	.align		4
.L_288:
        /*0010*/ 	.word	index@(.nv.constant0._ZN4mmha33masked_multihead_attention_kernelItLi144ELi256ELi2ELi32ELi128ELb1ELb0EEEv26Multihead_attention_paramsIT_XT5_EE)
        /*0014*/ 	.short	0x0160
        /*0016*/ 	.short	0x0128


	//----- nvinfo : EIATTR_CBANK_PARAM_SIZE
	.align		4
.L_289:
        /*0018*/ 	.byte	0x03, 0x19
        /*001a*/ 	.short	0x0128


	//----- nvinfo : EIATTR_KPARAM_INFO
	.align		4
        /*001c*/ 	.byte	0x04, 0x17
        /*001e*/ 	.short	(.L_291 - .L_290)
.L_290:
        /*0020*/ 	.word	0x00000000
        /*0024*/ 	.short	0x0000
        /*0026*/ 	.short	0x0000
        /*0028*/ 	.byte	0x00, 0xf0, 0xa1, 0x04


	//----- nvinfo : EIATTR_MAXREG_COUNT
	.align		4
.L_291:
        /*002c*/ 	.byte	0x03, 0x1b
        /*002e*/ 	.short	0x00ff


	//----- nvinfo : EIATTR_NUM_BARRIERS
	.align		4
        /*0030*/ 	.byte	0x02, 0x4c
        /*0032*/ 	.byte	0x01
	.zero		1


	//----- nvinfo : EIATTR_EXTERNS
	.align		4
        /*0034*/ 	.byte	0x04, 0x0f
        /*0036*/ 	.short	(.L_293 - .L_292)


	//   ....[0]....
	.align		4
.L_292:
        /*0038*/ 	.word	index@(__assertfail)


	//----- nvinfo : EIATTR_MERCURY_ISA_VERSION
	.align		4
.L_293:
        /*003c*/ 	.byte	0x03, 0x5f
        /*003e*/ 	.short	0x0000


	//----- nvinfo : EIATTR_COOP_GROUP_MASK_REGIDS
	.align		4
        /*0040*/ 	.byte	0x04, 0x29
        /*0042*/ 	.short	(.L_295 - .L_294)


	//   ....[0]....
.L_294:
        /*0044*/ 	.word	0xffffffff


	//   ....[1]....
        /*0048*/ 	.word	0xffffffff


	//   ....[2]....
        /*004c*/ 	.word	0xffffffff


	//   ....[3]....
        /*0050*/ 	.word	0xffffffff


	//   ....[4]....
        /*0054*/ 	.word	0xffffffff


	//   ....[5]....
        /*0058*/ 	.word	0xffffffff


	//   ....[6]....
        /*005c*/ 	.word	0xffffffff


	//   ....[7]....
        /*0060*/ 	.word	0xffffffff


	//   ....[8]....
        /*0064*/ 	.word	0xffffffff


	//   ....[9]....
        /*0068*/ 	.word	0xffffffff


	//   ....[10]....
        /*006c*/ 	.word	0xffffffff


	//   ....[11]....
        /*0070*/ 	.word	0xffffffff


	//   ....[12]....
        /*0074*/ 	.word	0xffffffff


	//   ....[13]....
        /*0078*/ 	.word	0xffffffff


	//   ....[14]....
        /*007c*/ 	.word	0xffffffff


	//   ....[15]....
        /*0080*/ 	.word	0xffffffff


	//   ....[16]....
        /*0084*/ 	.word	0xffffffff


	//   ....[17]....
        /*0088*/ 	.word	0xffffffff


	//   ....[18]....
        /*008c*/ 	.word	0xffffffff


	//   ....[19]....
        /*0090*/ 	.word	0xffffffff


	//   ....[20]....
        /*0094*/ 	.word	0xffffffff


	//   ....[21]....
        /*0098*/ 	.word	0xffffffff


	//   ....[22]....
        /*009c*/ 	.word	0xffffffff


	//   ....[23]....
        /*00a0*/ 	.word	0xffffffff


	//   ....[24]....
        /*00a4*/ 	.word	0xffffffff


	//   ....[25]....
        /*00a8*/ 	.word	0xffffffff


	//   ....[26]....
        /*00ac*/ 	.word	0xffffffff


	//   ....[27]....
        /*00b0*/ 	.word	0xffffffff


	//   ....[28]....
        /*00b4*/ 	.word	0xffffffff


	//   ....[29]....
        /*00b8*/ 	.word	0xffffffff


	//   ....[30]....
        /*00bc*/ 	.word	0xffffffff


	//----- nvinfo : EIATTR_COOP_GROUP_INSTR_OFFSETS
	.align		4
.L_295:
        /*00c0*/ 	.byte	0x04, 0x28
        /*00c2*/ 	.short	(.L_297 - .L_296)


	//   ....[0]....
.L_296:
        /*00c4*/ 	.word	0x00002ba0


	//   ....[1]....
        /*00c8*/ 	.word	0x00002bd0


	//   ....[2]....
        /*00cc*/ 	.word	0x00002bf0


	//   ....[3]....
        /*00d0*/ 	.word	0x00002c10


	//   ....[4]....
        /*00d4*/ 	.word	0x00002c30


	//   ....[5]....
        /*00d8*/ 	.word	0x00007640


	//   ....[6]....
        /*00dc*/ 	.word	0x000078a0


	//   ....[7]....
        /*00e0*/ 	.word	0x000078d0


	//   ....[8]....
        /*00e4*/ 	.word	0x000078f0


	//   ....[9]....
        /*00e8*/ 	.word	0x00007910


	//   ....[10]....
        /*00ec*/ 	.word	0x00007a30


	//   ....[11]....
        /*00f0*/ 	.word	0x00007a50


	//   ....[12]....
        /*00f4*/ 	.word	0x00007a70


	//   ....[13]....
        /*00f8*/ 	.word	0x00008120


	//   ....[14]....
        /*00fc*/ 	.word	0x00008200


	//   ....[15]....
        /*0100*/ 	.word	0x00008240


	//   ....[16]....
        /*0104*/ 	.word	0x00008260


	//   ....[17]....
        /*0108*/ 	.word	0x00008280


	//   ....[18]....
        /*010c*/ 	.word	0x00008310


	//   ....[19]....
        /*0110*/ 	.word	0x00008330


	//   ....[20]....
        /*0114*/ 	.word	0x00008380


	//   ....[21]....
        /*0118*/ 	.word	0x0000af80


	//   ....[22]....
        /*011c*/ 	.word	0x0000b000


	//   ....[23]....
        /*0120*/ 	.word	0x0000b070


	//   ....[24]....
        /*0124*/ 	.word	0x0000b0e0


	//   ....[25]....
        /*0128*/ 	.word	0x0000b150


	//   ....[26]....
        /*012c*/ 	.word	0x0000b1d0


	//   ....[27]....
        /*0130*/ 	.word	0x0000b250


	//   ....[28]....
        /*0134*/ 	.word	0x0000b2d0


	//   ....[29]....
        /*0138*/ 	.word	0x0000b340


	//   ....[30]....
        /*013c*/ 	.word	0x0000b3b0


	//----- nvinfo : EIATTR_SYSCALL_OFFSETS
	.align		4
.L_297:
        /*0140*/ 	.byte	0x04, 0x46
        /*0142*/ 	.short	(.L_299 - .L_298)


	//   ....[0]....
.L_298:
        /*0144*/ 	.word	0x00000ef0


	//----- nvinfo : EIATTR_EXIT_INSTR_OFFSETS
	.align		4
.L_299:
        /*0148*/ 	.byte	0x04, 0x1c
        /*014a*/ 	.short	(.L_301 - .L_300)


	//   ....[0]....
.L_300:
        /*014c*/ 	.word	0x000000a0


	//   ....[1]....
        /*0150*/ 	.word	0x0000aaa0


	//   ....[2]....
        /*0154*/ 	.word	0x0000ab80


	//   ....[3]....
        /*0158*/ 	.word	0x0000af20


	//----- nvinfo : EIATTR_CRS_STACK_SIZE
	.align		4
.L_301:
        /*015c*/ 	.byte	0x04, 0x1e
        /*015e*/ 	.short	(.L_303 - .L_302)
.L_302:
        /*0160*/ 	.word	0x00000000
.L_303:


//--------------------- .nv.info._ZN4mmha33masked_multihead_attention_kernelItLi144ELi256ELi4ELi32ELi64ELb1ELb0EEEv26Multihead_attention_paramsIT_XT5_EE --------------------------
	.section	.nv.info._ZN4mmha33masked_multihead_attention_kernelItLi144ELi256ELi4ELi32ELi64ELb1ELb0EEEv26Multihead_attention_paramsIT_XT5_EE,"",@"SHT_CUDA_INFO"
	.sectionflags	@""
	.align	4


	//----- nvinfo : EIATTR_CUDA_API_VERSION
	.align		4
        /*0000*/ 	.byte	0x04, 0x37
        /*0002*/ 	.short	(.L_305 - .L_304)
.L_304:
        /*0004*/ 	.word	0x00000082


	//----- nvinfo : EIATTR_SW2861232_WAR
	.align		4
.L_305:
        /*0008*/ 	.byte	0x01, 0x35
	.zero		2


	//----- nvinfo : EIATTR_PARAM_CBANK
	.align		4
        /*000c*/ 	.byte	0x04, 0x0a
        /*000e*/ 	.short	(.L_307 - .L_306)
	.align		4
.L_306:
        /*0010*/ 	.word	index@(.nv.constant0._ZN4mmha33masked_multihead_attention_kernelItLi144ELi256ELi4ELi32ELi64ELb1ELb0EEEv26Multihead_attention_paramsIT_XT5_EE)
        /*0014*/ 	.short	0x0160
        /*0016*/ 	.short	0x0128


	//----- nvinfo : EIATTR_CBANK_PARAM_SIZE
	.align		4
.L_307:
        /*0018*/ 	.byte	0x03, 0x19
        /*001a*/ 	.short	0x0128


	//----- nvinfo : EIATTR_KPARAM_INFO
	.align		4
        /*001c*/ 	.byte	0x04, 0x17
        /*001e*/ 	.short	(.L_309 - .L_308)
.L_308:
        /*0020*/ 	.word	0x00000000
        /*0024*/ 	.short	0x0000
        /*0026*/ 	.short	0x0000
        /*0028*/ 	.byte	0x00, 0xf0, 0xa1, 0x04


	//----- nvinfo : EIATTR_MAXREG_COUNT
	.align		4
.L_309:
        /*002c*/ 	.byte	0x03, 0x1b
        /*002e*/ 	.short	0x00ff


	//----- nvinfo : EIATTR_NUM_BARRIERS
	.align		4
        /*0030*/ 	.byte	0x02, 0x4c
        /*0032*/ 	.byte	0x01
	.zero		1


	//----- nvinfo : EIATTR_EXTERNS
	.align		4
        /*0034*/ 	.byte	0x04, 0x0f
        /*0036*/ 	.short	(.L_311 - .L_310)


	//   ....[0]....
	.align		4
.L_310:
        /*0038*/ 	.word	index@(__assertfail)


	//----- nvinfo : EIATTR_MERCURY_ISA_VERSION
	.align		4
.L_311:
        /*003c*/ 	.byte	0x03, 0x5f
        /*003e*/ 	.short	0x0000


	//----- nvinfo : EIATTR_COOP_GROUP_MASK_REGIDS
	.align		4
        /*0040*/ 	.byte	0x04, 0x29
        /*0042*/ 	.short	(.L_313 - .L_312)


	//   ....[0]....
.L_312:
        /*0044*/ 	.word	0xffffffff


	//   ....[1]....
        /*0048*/ 	.word	0xffffffff


	//   ....[2]....
        /*004c*/ 	.word	0xffffffff


	//   ....[3]....
        /*0050*/ 	.word	0xffffffff


	//   ....[4]....
        /*0054*/ 	.word	0xffffffff


	//   ....[5]....
        /*0058*/ 	.word	0xffffffff


	//   ....[6]....
        /*005c*/ 	.word	0xffffffff


	//   ....[7]....
        /*0060*/ 	.word	0xffffffff


	//   ....[8]....
        /*0064*/ 	.word	0xffffffff


	//   ....[9]....
        /*0068*/ 	.word	0xffffffff


	//   ....[10]....
        /*006c*/ 	.word	0xffffffff


	//   ....[11]....
        /*0070*/ 	.word	0xffffffff


	//   ....[12]....
        /*0074*/ 	.word	0xffffffff


	//   ....[13]....
        /*0078*/ 	.word	0xffffffff


	//   ....[14]....
        /*007c*/ 	.word	0xffffffff


	//   ....[15]....
        /*0080*/ 	.word	0xffffffff


	//   ....[16]....
        /*0084*/ 	.word	0xffffffff


	//   ....[17]....
        /*0088*/ 	.word	0xffffffff


	//   ....[18]....
        /*008c*/ 	.word	0xffffffff


	//   ....[19]....
        /*0090*/ 	.word	0xffffffff


	//   ....[20]....
        /*0094*/ 	.word	0xffffffff


	//   ....[21]....
        /*0098*/ 	.word	0xffffffff


	//   ....[22]....
        /*009c*/ 	.word	0xffffffff


	//   ....[23]....
        /*00a0*/ 	.word	0xffffffff


	//   ....[24]....
        /*00a4*/ 	.word	0xffffffff


	//   ....[25]....
        /*00a8*/ 	.word	0xffffffff


	//   ....[26]....
        /*00ac*/ 	.word	0xffffffff


	//   ....[27]....
        /*00b0*/ 	.word	0xffffffff


	//   ....[28]....
        /*00b4*/ 	.word	0xffffffff


	//----- nvinfo : EIATTR_COOP_GROUP_INSTR_OFFSETS
	.align		4
.L_313:
        /*00b8*/ 	.byte	0x04, 0x28
        /*00ba*/ 	.short	(.L_315 - .L_314)


	//   ....[0]....
.L_314:
        /*00bc*/ 	.word	0x00002ba0


	//   ....[1]....
        /*00c0*/ 	.word	0x00002bd0


	//   ....[2]....
        /*00c4*/ 	.word	0x00002bf0


	//   ....[3]....
        /*00c8*/ 	.word	0x00002c10


	//   ....[4]....
        /*00cc*/ 	.word	0x00002c30


	//   ....[5]....
        /*00d0*/ 	.word	0x00007040


	//   ....[6]....
        /*00d4*/ 	.word	0x00007070


	//   ....[7]....
        /*00d8*/ 	.word	0x000072e0


	//   ....[8]....
        /*00dc*/ 	.word	0x00007310


	//   ....[9]....
        /*00e0*/ 	.word	0x00007330


	//   ....[10]....
        /*00e4*/ 	.word	0x00007440


	//   ....[11]....
        /*00e8*/ 	.word	0x00007460


	//   ....[12]....
        /*00ec*/ 	.word	0x00007b10


	//   ....[13]....
        /*00f0*/ 	.word	0x00007bf0


	//   ....[14]....
        /*00f4*/ 	.word	0x00007c30


	//   ....[15]....
        /*00f8*/ 	.word	0x00007c50


	//   ....[16]....
        /*00fc*/ 	.word	0x00007c70


	//   ....[17]....
        /*0100*/ 	.word	0x00007cf0


	//   ....[18]....
        /*0104*/ 	.word	0x00007d30


	//   ....[19]....
        /*0108*/ 	.word	0x0000a760


	//   ....[20]....
        /*010c*/ 	.word	0x0000a7e0


	//   ....[21]....
        /*0110*/ 	.word	0x0000a850


	//   ....[22]....
        /*0114*/ 	.word	0x0000a8c0


	//   ....[23]....
        /*0118*/ 	.word	0x0000a930


	//   ....[24]....
        /*011c*/ 	.word	0x0000a9b0


	//   ....[25]....
        /*0120*/ 	.word	0x0000aa30


	//   ....[26]....
        /*0124*/ 	.word	0x0000aab0


	//   ....[27]....
        /*0128*/ 	.word	0x0000ab30


	//   ....[28]....
        /*012c*/ 	.word	0x0000aba0


	//----- nvinfo : EIATTR_SYSCALL_OFFSETS
	.align		4
.L_315:
        /*0130*/ 	.byte	0x04, 0x46
        /*0132*/ 	.short	(.L_317 - .L_316)


	//   ....[0]....
.L_316:
        /*0134*/ 	.word	0x00000ef0


	//----- nvinfo : EIATTR_EXIT_INSTR_OFFSETS
	.align		4
.L_317:
        /*0138*/ 	.byte	0x04, 0x1c
        /*013a*/ 	.short	(.L_319 - .L_318)


	//   ....[0]....
.L_318:
        /*013c*/ 	.word	0x000000a0


	//   ....[1]....
        /*0140*/ 	.word	0x0000a280


	//   ....[2]....
        /*0144*/ 	.word	0x0000a360


	//   ....[3]....
        /*0148*/ 	.word	0x0000a700


	//----- nvinfo : EIATTR_CRS_STACK_SIZE
	.align		4
.L_319:
        /*014c*/ 	.byte	0x04, 0x1e
        /*014e*/ 	.short	(.L_321 - .L_320)
.L_320:
        /*0150*/ 	.word	0x00000000
.L_321:


//--------------------- .nv.info._ZN4mmha33masked_multihead_attention_kernelIfLi144ELi256ELi1ELi64ELi256ELb1ELb1EEEv26Multihead_attention_paramsIT_XT5_EE --------------------------
	.section	.nv.info._ZN4mmha33masked_multihead_attention_kernelIfLi144ELi256ELi1ELi64ELi256ELb1ELb1EEEv26Multihead_attention_paramsIT_XT5_EE,"",@"SHT_CUDA_INFO"
	.sectionflags	@""
	.align	4


	//----- nvinfo : EIATTR_CUDA_API_VERSION
	.align		4
        /*0000*/ 	.byte	0x04, 0x37
        /*0002*/ 	.short	(.L_323 - .L_322)
.L_322:
        /*0004*/ 	.word	0x00000082


	//----- nvinfo : EIATTR_SW2861232_WAR
	.align		4
.L_323:
        /*0008*/ 	.byte	0x01, 0x35
	.zero		2


	//----- nvinfo : EIATTR_PARAM_CBANK
	.align		4
        /*000c*/ 	.byte	0x04, 0x0a
        /*000e*/ 	.short	(.L_325 - .L_324)
	.align		4
.L_324:
        /*0010*/ 	.word	index@(.nv.constant0._ZN4mmha33masked_multihead_attention_kernelIfLi144ELi256ELi1ELi64ELi256ELb1ELb1EEEv26Multihead_attention_paramsIT_XT5_EE)
        /*0014*/ 	.short	0x0160
        /*0016*/ 	.short	0x0128


	//----- nvinfo : EIATTR_CBANK_PARAM_SIZE
	.align		4
.L_325:
        /*0018*/ 	.byte	0x03, 0x19
        /*001a*/ 	.short	0x0128


	//----- nvinfo : EIATTR_KPARAM_INFO
	.align		4
        /*001c*/ 	.byte	0x04, 0x17
        /*001e*/ 	.short	(.L_327 - .L_326)
.L_326:
        /*0020*/ 	.word	0x00000000
        /*0024*/ 	.short	0x0000
        /*0026*/ 	.short	0x0000
        /*0028*/ 	.byte	0x00, 0xf0, 0xa1, 0x04


	//----- nvinfo : EIATTR_MAXREG_COUNT
	.align		4
.L_327:
        /*002c*/ 	.byte	0x03, 0x1b
        /*002e*/ 	.short	0x00ff


	//----- nvinfo : EIATTR_NUM_BARRIERS
	.align		4
        /*0030*/ 	.byte	0x02, 0x4c
        /*0032*/ 	.byte	0x01
	.zero		1


	//----- nvinfo : EIATTR_EXTERNS
	.align		4
        /*0034*/ 	.byte	0x04, 0x0f
        /*0036*/ 	.short	(.L_329 - .L_328)


	//   ....[0]....
	.align		4
.L_328:
        /*0038*/ 	.word	index@(__assertfail)


	//----- nvinfo : EIATTR_ANNOTATIONS
	.align		4
.L_329:
        /*003c*/ 	.byte	0x04, 0x55
        /*003e*/ 	.short	(.L_331 - .L_330)


	//   ....[0]....
.L_330:
        /* <DEDUP_REMOVED lines=1192> */


	//----- nvinfo : EIATTR_MERCURY_ISA_VERSION
	.align		4
.L_331:
        /*4aa8*/ 	.byte	0x03, 0x5f
        /*4aaa*/ 	.short	0x0000


	//----- nvinfo : EIATTR_COOP_GROUP_MASK_REGIDS
	.align		4
        /*4aac*/ 	.byte	0x04, 0x29
        /*4aae*/ 	.short	(.L_333 - .L_332)


	//   ....[0]....
.L_332:
        /*4ab0*/ 	.word	0xffffffff


	//   ....[1]....
        /*4ab4*/ 	.word	0xffffffff


	//   ....[2]....
        /*4ab8*/ 	.word	0xffffffff


	//   ....[3]....
        /*4abc*/ 	.word	0xffffffff


	//   ....[4]....
        /*4ac0*/ 	.word	0xffffffff


	//   ....[5]....
        /*4ac4*/ 	.word	0xffffffff


	//   ....[6]....
        /*4ac8*/ 	.word	0xffffffff


	//   ....[7]....
        /*4acc*/ 	.word	0xffffffff


	//   ....[8]....
        /*4ad0*/ 	.word	0xffffffff


	//   ....[9]....
        /*4ad4*/ 	.word	0xffffffff


	//   ....[10]....
        /*4ad8*/ 	.word	0xffffffff


	//   ....[11]....
        /*4adc*/ 	.word	0xffffffff


	//   ....[12]....
        /*4ae0*/ 	.word	0xffffffff


	//   ....[13]....
        /*4ae4*/ 	.word	0xffffffff


	//   ....[14]....
        /*4ae8*/ 	.word	0xffffffff


	//   ....[15]....
        /*4aec*/ 	.word	0xffffffff


	//   ....[16]....
        /*4af0*/ 	.word	0xffffffff


	//   ....[17]....
        /*4af4*/ 	.word	0xffffffff


	//   ....[18]....
        /*4af8*/ 	.word	0xffffffff


	//   ....[19]....
        /*4afc*/ 	.word	0xffffffff


	//   ....[20]....
        /*4b00*/ 	.word	0xffffffff


	//   ....[21]....
        /*4b04*/ 	.word	0xffffffff


	//   ....[22]....
        /*4b08*/ 	.word	0xffffffff


	//   ....[23]....
        /*4b0c*/ 	.word	0xffffffff


	//   ....[24]....
        /*4b10*/ 	.word	0xffffffff


	//----- nvinfo : EIATTR_COOP_GROUP_INSTR_OFFSETS
	.align		4
.L_333:
        /*4b14*/ 	.byte	0x04, 0x28
        /*4b16*/ 	.short	(.L_335 - .L_334)


	//   ....[0]....
.L_334:
        /*4b18*/ 	.word	0x00001cb0


	//   ....[1]....
        /*4b1c*/ 	.word	0x00001d10


	//   ....[2]....
        /*4b20*/ 	.word	0x00001d50


	//   ....[3]....
        /*4b24*/ 	.word	0x00001d90


	//   ....[4]....
        /*4b28*/ 	.word	0x00001dd0


	//   ....[5]....
        /*4b2c*/ 	.word	0x00001e50


	//   ....[6]....
        /*4b30*/ 	.word	0x00001e70


	//   ....[7]....
        /*4b34*/ 	.word	0x00019210


	//   ....[8]....
        /*4b38*/ 	.word	0x00019240


	//   ....[9]....
        /*4b3c*/ 	.word	0x00019290


	//   ....[10]....
        /*4b40*/ 	.word	0x00019300


	//   ....[11]....
        /*4b44*/ 	.word	0x00019320


	//   ....[12]....
        /*4b48*/ 	.word	0x000193a0


	//   ....[13]....
        /*4b4c*/ 	.word	0x000193c0


	//   ....[14]....
        /*4b50*/ 	.word	0x000193e0


	//   ....[15]....
        /*4b54*/ 	.word	0x00019400


	//   ....[16]....
        /*4b58*/ 	.word	0x00019b40


	//   ....[17]....
        /*4b5c*/ 	.word	0x00019b80


	//   ....[18]....
        /*4b60*/ 	.word	0x00019be0


	//   ....[19]....
        /*4b64*/ 	.word	0x00019c00


	//   ....[20]....
        /*4b68*/ 	.word	0x00019c20


	//   ....[21]....
        /*4b6c*/ 	.word	0x00019ca0


	//   ....[22]....
        /*4b70*/ 	.word	0x00019cc0


	//   ....[23]....
        /*4b74*/ 	.word	0x00019ce0


	//   ....[24]....
        /*4b78*/ 	.word	0x00019d00


	//----- nvinfo : EIATTR_SYSCALL_OFFSETS
	.align		4
.L_335:
        /*4b7c*/ 	.byte	0x04, 0x46
        /*4b7e*/ 	.short	(.L_337 - .L_336)


	//   ....[0]....
.L_336:
        /*4b80*/ 	.word	0x00000e40


	//----- nvinfo : EIATTR_EXIT_INSTR_OFFSETS
	.align		4
.L_337:
        /*4b84*/ 	.byte	0x04, 0x1c
        /*4b86*/ 	.short	(.L_339 - .L_338)


	//   ....[0]....
.L_338:
        /*4b88*/ 	.word	0x000000b0


	//   ....[1]....
        /*4b8c*/ 	.word	0x0001c060


	//   ....[2]....
        /*4b90*/ 	.word	0x0001c0d0


	//   ....[3]....
        /*4b94*/ 	.word	0x0001c290


	//----- nvinfo : EIATTR_CRS_STACK_SIZE
	.align		4
.L_339:
        /*4b98*/ 	.byte	0x04, 0x1e
        /*4b9a*/ 	.short	(.L_341 - .L_340)
.L_340:
        /*4b9c*/ 	.word	0x00000000
.L_341:


//--------------------- .nv.info._ZN4mmha33masked_multihead_attention_kernelIfLi144ELi256ELi2ELi64ELi128ELb1ELb1EEEv26Multihead_attention_paramsIT_XT5_EE --------------------------
	.section	.nv.info._ZN4mmha33masked_multihead_attention_kernelIfLi144ELi256ELi2ELi64ELi128ELb1ELb1EEEv26Multihead_attention_paramsIT_XT5_EE,"",@"SHT_CUDA_INFO"
	.sectionflags	@""
	.align	4


	//----- nvinfo : EIATTR_CUDA_API_VERSION
	.align		4
        /*0000*/ 	.byte	0x04, 0x37
        /*0002*/ 	.short	(.L_343 - .L_342)
.L_342:
        /*0004*/ 	.word	0x00000082


	//----- nvinfo : EIATTR_SW2861232_WAR
	.align		4
.L_343:
        /*0008*/ 	.byte	0x01, 0x35
	.zero		2


	//----- nvinfo : EIATTR_PARAM_CBANK
	.align		4
        /*000c*/ 	.byte	0x04, 0x0a
        /*000e*/ 	.short	(.L_345 - .L_344)
	.align		4
.L_344:
        /*0010*/ 	.word	index@(.nv.constant0._ZN4mmha33masked_multihead_attention_kernelIfLi144ELi256ELi2ELi64ELi128ELb1ELb1EEEv26Multihead_attention_paramsIT_XT5_EE)
        /*0014*/ 	.short	0x0160
        /*0016*/ 	.short	0x0128


	//----- nvinfo : EIATTR_CBANK_PARAM_SIZE
	.align		4
.L_345:
        /*0018*/ 	.byte	0x03, 0x19
        /*001a*/ 	.short	0x0128


	//----- nvinfo : EIATTR_KPARAM_INFO
	.align		4
        /*001c*/ 	.byte	0x04, 0x17
        /*001e*/ 	.short	(.L_347 - .L_346)
.L_346:
        /*0020*/ 	.word	0x00000000
        /*0024*/ 	.short	0x0000
        /*0026*/ 	.short	0x0000
        /*0028*/ 	.byte	0x00, 0xf0, 0xa1, 0x04


	//----- nvinfo : EIATTR_MAXREG_COUNT
	.align		4
.L_347:
        /*002c*/ 	.byte	0x03, 0x1b
        /*002e*/ 	.short	0x00ff


	//----- nvinfo : EIATTR_NUM_BARRIERS
	.align		4
        /*0030*/ 	.byte	0x02, 0x4c
        /*0032*/ 	.byte	0x01
	.zero		1


	//----- nvinfo : EIATTR_EXTERNS
	.align		4
        /*0034*/ 	.byte	0x04, 0x0f
        /*0036*/ 	.short	(.L_349 - .L_348)


	//   ....[0]....
	.align		4
.L_348:
        /*0038*/ 	.word	index@(__assertfail)


	//----- nvinfo : EIATTR_ANNOTATIONS
	.align		4
.L_349:
        /*003c*/ 	.byte	0x04, 0x55
        /*003e*/ 	.short	(.L_351 - .L_350)


	//   ....[0]....
.L_350:
        /* <DEDUP_REMOVED lines=140> */


	//----- nvinfo : EIATTR_MERCURY_ISA_VERSION
	.align		4
.L_351:
        /*08f0*/ 	.byte	0x03, 0x5f
        /*08f2*/ 	.short	0x0000


	//----- nvinfo : EIATTR_COOP_GROUP_MASK_REGIDS
	.align		4
        /*08f4*/ 	.byte	0x04, 0x29
        /*08f6*/ 	.short	(.L_353 - .L_352)


	//   ....[0]....
.L_352:
        /*08f8*/ 	.word	0xffffffff


	//   ....[1]....
        /*08fc*/ 	.word	0xffffffff


	//   ....[2]....
        /*0900*/ 	.word	0xffffffff


	//   ....[3]....
        /*0904*/ 	.word	0xffffffff


	//   ....[4]....
        /*0908*/ 	.word	0xffffffff


	//   ....[5]....
        /*090c*/ 	.word	0xffffffff


	//   ....[6]....
        /*0910*/ 	.word	0xffffffff


	//   ....[7]....
        /*0914*/ 	.word	0xffffffff


	//   ....[8]....
        /*0918*/ 	.word	0xffffffff


	//   ....[9]....
        /*091c*/ 	.word	0xffffffff


	//   ....[10]....
        /*0920*/ 	.word	0xffffffff


	//   ....[11]....
        /*0924*/ 	.word	0xffffffff


	//   ....[12]....
        /*0928*/ 	.word	0xffffffff


	//   ....[13]....
        /*092c*/ 	.word	0xffffffff


	//   ....[14]....
        /*0930*/ 	.word	0xffffffff


	//   ....[15]....
        /*0934*/ 	.word	0xffffffff


	//   ....[16]....
        /*0938*/ 	.word	0xffffffff


	//   ....[17]....
        /*093c*/ 	.word	0xffffffff


	//   ....[18]....
        /*0940*/ 	.word	0xffffffff


	//   ....[19]....
        /*0944*/ 	.word	0xffffffff


	//   ....[20]....
        /*0948*/ 	.word	0xffffffff


	//   ....[21]....
        /*094c*/ 	.word	0xffffffff


	//   ....[22]....
        /*0950*/ 	.word	0xffffffff


	//   ....[23]....
        /*0954*/ 	.word	0xffffffff


	//   ....[24]....
        /*0958*/ 	.word	0xffffffff


	//   ....[25]....
        /*095c*/ 	.word	0xffffffff


	//   ....[26]....
        /*0960*/ 	.word	0xffffffff


	//   ....[27]....
        /*0964*/ 	.word	0xffffffff


	//----- nvinfo : EIATTR_COOP_GROUP_INSTR_OFFSETS
	.align		4
.L_353:
        /*0968*/ 	.byte	0x04, 0x28
        /*096a*/ 	.short	(.L_355 - .L_354)


	//   ....[0]....
.L_354:
        /*096c*/ 	.word	0x00001cc0


	//   ....[1]....
        /*0970*/ 	.word	0x00001d30


	//   ....[2]....
        /*0974*/ 	.word	0x00001d70


	//   ....[3]....
        /*0978*/ 	.word	0x00001db0


	//   ....[4]....
        /*097c*/ 	.word	0x00001df0


	//   ....[5]....
        /*0980*/ 	.word	0x00001e50


	//   ....[6]....
        /*0984*/ 	.word	0x00001e70


	//   ....[7]....
        /*0988*/ 	.word	0x0000e220


	//   ....[8]....
        /*098c*/ 	.word	0x0000e4b0


	//   ....[9]....
        /*0990*/ 	.word	0x0000e4e0


	//   ....[10]....
        /*0994*/ 	.word	0x0000e500


	//   ....[11]....
        /*0998*/ 	.word	0x0000e520


	//   ....[12]....
        /*099c*/ 	.word	0x0000e650


	//   ....[13]....
        /*09a0*/ 	.word	0x0000e670


	//   ....[14]....
        /*09a4*/ 	.word	0x0000e690


	//   ....[15]....
        /*09a8*/ 	.word	0x0000ee10


	//   ....[16]....
        /*09ac*/ 	.word	0x0000ee50


	//   ....[17]....
        /*09b0*/ 	.word	0x0000eeb0


	//   ....[18]....
        /*09b4*/ 	.word	0x0000eed0


	//   ....[19]....
        /*09b8*/ 	.word	0x0000eef0


	//   ....[20]....
        /*09bc*/ 	.word	0x0000ef70


	//   ....[21]....
        /*09c0*/ 	.word	0x0000ef90


	//   ....[22]....
        /*09c4*/ 	.word	0x0000efb0


	//   ....[23]....
        /*09c8*/ 	.word	0x000114c0


	//   ....[24]....
        /*09cc*/ 	.word	0x00011530


	//   ....[25]....
        /*09d0*/ 	.word	0x000115a0


	//   ....[26]....
        /*09d4*/ 	.word	0x00011600


	//   ....[27]....
        /*09d8*/ 	.word	0x00011660


	//----- nvinfo : EIATTR_SYSCALL_OFFSETS
	.align		4
.L_355:
        /*09dc*/ 	.byte	0x04, 0x46
        /*09de*/ 	.short	(.L_357 - .L_356)


	//   ....[0]....
.L_356:
        /*09e0*/ 	.word	0x00000e50


	//----- nvinfo : EIATTR_EXIT_INSTR_OFFSETS
	.align		4
.L_357:
        /*09e4*/ 	.byte	0x04, 0x1c
        /*09e6*/ 	.short	(.L_359 - .L_358)


	//   ....[0]....
.L_358:
        /*09e8*/ 	.word	0x000000b0


	//   ....[1]....
        /*09ec*/ 	.word	0x00011240


	//   ....[2]....
        /*09f0*/ 	.word	0x000112b0


	//   ....[3]....
        /*09f4*/ 	.word	0x00011470


	//----- nvinfo : EIATTR_CRS_STACK_SIZE
	.align		4
.L_359:
        /*09f8*/ 	.byte	0x04, 0x1e
        /*09fa*/ 	.short	(.L_361 - .L_360)
.L_360:
        /*09fc*/ 	.word	0x00000000
.L_361:


//--------------------- .nv.info._ZN4mmha33masked_multihead_attention_kernelIfLi144ELi256ELi4ELi64ELi64ELb1ELb1EEEv26Multihead_attention_paramsIT_XT5_EE --------------------------
	.section	.nv.info._ZN4mmha33masked_multihead_attention_kernelIfLi144ELi256ELi4ELi64ELi64ELb1ELb1EEEv26Multihead_attention_paramsIT_XT5_EE,"",@"SHT_CUDA_INFO"
	.sectionflags	@""
	.align	4


	//----- nvinfo : EIATTR_CUDA_API_VERSION
	.align		4
        /*0000*/ 	.byte	0x04, 0x37
        /*0002*/ 	.short	(.L_363 - .L_362)
.L_362:
        /*0004*/ 	.word	0x00000082


	//----- nvinfo : EIATTR_SW2861232_WAR
	.align		4
.L_363:
        /*0008*/ 	.byte	0x01, 0x35
	.zero		2


	//----- nvinfo : EIATTR_PARAM_CBANK
	.align		4
        /*000c*/ 	.byte	0x04, 0x0a
        /*000e*/ 	.short	(.L_365 - .L_364)
	.align		4
.L_364:
        /*0010*/ 	.word	index@(.nv.constant0._ZN4mmha33masked_multihead_attention_kernelIfLi144ELi256ELi4ELi64ELi64ELb1ELb1EEEv26Multihead_attention_paramsIT_XT5_EE)
        /*0014*/ 	.short	0x0160
        /*0016*/ 	.short	0x0128


	//----- nvinfo : EIATTR_CBANK_PARAM_SIZE
	.align		4
.L_365:
        /*0018*/ 	.byte	0x03, 0x19
        /*001a*/ 	.short	0x0128


	//----- nvinfo : EIATTR_KPARAM_INFO
	.align		4
        /*001c*/ 	.byte	0x04, 0x17
        /*001e*/ 	.short	(.L_367 - .L_366)
.L_366:
        /*0020*/ 	.word	0x00000000
        /*0024*/ 	.short	0x0000
        /*0026*/ 	.short	0x0000
        /*0028*/ 	.byte	0x00, 0xf0, 0xa1, 0x04


	//----- nvinfo : EIATTR_MAXREG_COUNT
	.align		4
.L_367:
        /*002c*/ 	.byte	0x03, 0x1b
        /*002e*/ 	.short	0x00ff


	//----- nvinfo : EIATTR_NUM_BARRIERS
	.align		4
        /*0030*/ 	.byte	0x02, 0x4c
        /*0032*/ 	.byte	0x01
	.zero		1


	//----- nvinfo : EIATTR_EXTERNS
	.align		4
        /*0034*/ 	.byte	0x04, 0x0f
        /*0036*/ 	.short	(.L_369 - .L_368)


	//   ....[0]....
	.align		4
.L_368:
        /*0038*/ 	.word	index@(__assertfail)


	//----- nvinfo : EIATTR_MERCURY_ISA_VERSION
	.align		4
.L_369:
        /*003c*/ 	.byte	0x03, 0x5f
        /*003e*/ 	.short	0x0000


	//----- nvinfo : EIATTR_COOP_GROUP_MASK_REGIDS
	.align		4
        /*0040*/ 	.byte	0x04, 0x29
        /*0042*/ 	.short	(.L_371 - .L_370)


	//   ....[0]....
.L_370:
        /*0044*/ 	.word	0xffffffff


	//   ....[1]....
        /*0048*/ 	.word	0xffffffff


	//   ....[2]....
        /*004c*/ 	.word	0xffffffff


	//   ....[3]....
        /*0050*/ 	.word	0xffffffff


	//   ....[4]....
        /*0054*/ 	.word	0xffffffff


	//   ....[5]....
        /*0058*/ 	.word	0xffffffff


	//   ....[6]....
        /*005c*/ 	.word	0xffffffff


	//   ....[7]....
        /*0060*/ 	.word	0xffffffff


	//   ....[8]....
        /*0064*/ 	.word	0xffffffff


	//   ....[9]....
        /*0068*/ 	.word	0xffffffff


	//   ....[10]....
        /*006c*/ 	.word	0xffffffff


	//   ....[11]....
        /*0070*/ 	.word	0xffffffff


	//   ....[12]....
        /*0074*/ 	.word	0xffffffff


	//   ....[13]....
        /*0078*/ 	.word	0xffffffff


	//   ....[14]....
        /*007c*/ 	.word	0xffffffff


	//   ....[15]....
        /*0080*/ 	.word	0xffffffff


	//   ....[16]....
        /*0084*/ 	.word	0xffffffff


	//   ....[17]....
        /*0088*/ 	.word	0xffffffff


	//   ....[18]....
        /*008c*/ 	.word	0xffffffff


	//   ....[19]....
        /*0090*/ 	.word	0xffffffff


	//   ....[20]....
        /*0094*/ 	.word	0xffffffff


	//   ....[21]....
        /*0098*/ 	.word	0xffffffff


	//   ....[22]....
        /*009c*/ 	.word	0xffffffff


	//   ....[23]....
        /*00a0*/ 	.word	0xffffffff


	//   ....[24]....
        /*00a4*/ 	.word	0xffffffff


	//   ....[25]....
        /*00a8*/ 	.word	0xffffffff


	//----- nvinfo : EIATTR_COOP_GROUP_INSTR_OFFSETS
	.align		4
.L_371:
        /*00ac*/ 	.byte	0x04, 0x28
        /*00ae*/ 	.short	(.L_373 - .L_372)


	//   ....[0]....
.L_372:
        /*00b0*/ 	.word	0x00001c00


	//   ....[1]....
        /*00b4*/ 	.word	0x00001c60


	//   ....[2]....
        /*00b8*/ 	.word	0x00001ca0


	//   ....[3]....
        /*00bc*/ 	.word	0x00001cc0


	//   ....[4]....
        /*00c0*/ 	.word	0x00001ce0


	//   ....[5]....
        /*00c4*/ 	.word	0x00001d40


	//   ....[6]....
        /*00c8*/ 	.word	0x00001d80


	//   ....[7]....
        /*00cc*/ 	.word	0x0000ba50


	//   ....[8]....
        /*00d0*/ 	.word	0x0000ba80


	//   ....[9]....
        /*00d4*/ 	.word	0x0000bcd0


	//   ....[10]....
        /*00d8*/ 	.word	0x0000bd00


	//   ....[11]....
        /*00dc*/ 	.word	0x0000bd20


	//   ....[12]....
        /*00e0*/ 	.word	0x0000be30


	//   ....[13]....
        /*00e4*/ 	.word	0x0000be50


	//   ....[14]....
        /*00e8*/ 	.word	0x0000c560


	//   ....[15]....
        /*00ec*/ 	.word	0x0000c5d0


	//   ....[16]....
        /*00f0*/ 	.word	0x0000c600


	//   ....[17]....
        /*00f4*/ 	.word	0x0000c630


	//   ....[18]....
        /*00f8*/ 	.word	0x0000c650


	//   ....[19]....
        /*00fc*/ 	.word	0x0000c6a0


	//   ....[20]....
        /*0100*/ 	.word	0x0000c6c0


	//   ....[21]....
        /*0104*/ 	.word	0x0000e9a0


	//   ....[22]....
        /*0108*/ 	.word	0x0000ea20


	//   ....[23]....
        /*010c*/ 	.word	0x0000eaa0


	//   ....[24]....
        /*0110*/ 	.word	0x0000eb20


	//   ....[25]....
        /*0114*/ 	.word	0x0000eb90


	//----- nvinfo : EIATTR_SYSCALL_OFFSETS
	.align		4
.L_373:
        /*0118*/ 	.byte	0x04, 0x46
        /*011a*/ 	.short	(.L_375 - .L_374)


	//   ....[0]....
.L_374:
        /*011c*/ 	.word	0x00000da0


	//----- nvinfo : EIATTR_EXIT_INSTR_OFFSETS
	.align		4
.L_375:
        /*0120*/ 	.byte	0x04, 0x1c
        /*0122*/ 	.short	(.L_377 - .L_376)


	//   ....[0]....
.L_376:
        /*0124*/ 	.word	0x000000a0


	//   ....[1]....
        /*0128*/ 	.word	0x0000e710


	//   ....[2]....
        /*012c*/ 	.word	0x0000e780


	//   ....[3]....
        /*0130*/ 	.word	0x0000e940


	//----- nvinfo : EIATTR_CRS_STACK_SIZE
	.align		4
.L_377:
        /*0134*/ 	.byte	0x04, 0x1e
        /*0136*/ 	.short	(.L_379 - .L_378)
.L_378:
        /*0138*/ 	.word	0x00000000
.L_379:


//--------------------- .nv.info._ZN4mmha33masked_multihead_attention_kernelIfLi144ELi256ELi1ELi64ELi256ELb1ELb0EEEv26Multihead_attention_paramsIT_XT5_EE --------------------------
	.section	.nv.info._ZN4mmha33masked_multihead_attention_kernelIfLi144ELi256ELi1ELi64ELi256ELb1ELb0EEEv26Multihead_attention_paramsIT_XT5_EE,"",@"SHT_CUDA_INFO"
	.sectionflags	@""
	.align	4


	//----- nvinfo : EIATTR_CUDA_API_VERSION
	.align		4
        /*0000*/ 	.byte	0x04, 0x37
        /*0002*/ 	.short	(.L_381 - .L_380)
.L_380:
        /*0004*/ 	.word	0x00000082


	//----- nvinfo : EIATTR_SW2861232_WAR
	.align		4
.L_381:
        /*0008*/ 	.byte	0x01, 0x35
	.zero		2


	//----- nvinfo : EIATTR_PARAM_CBANK
	.align		4
        /*000c*/ 	.byte	0x04, 0x0a
        /*000e*/ 	.short	(.L_383 - .L_382)
	.align		4
.L_382:
        /*0010*/ 	.word	index@(.nv.constant0._ZN4mmha33masked_multihead_attention_kernelIfLi144ELi256ELi1ELi64ELi256ELb1ELb0EEEv26Multihead_attention_paramsIT_XT5_EE)
        /*0014*/ 	.short	0x0160
        /*0016*/ 	.short	0x0128


	//----- nvinfo : EIATTR_CBANK_PARAM_SIZE
	.align		4
.L_383:
        /*0018*/ 	.byte	0x03, 0x19
        /*001a*/ 	.short	0x0128


	//----- nvinfo : EIATTR_KPARAM_INFO
	.align		4
        /*001c*/ 	.byte	0x04, 0x17
        /*001e*/ 	.short	(.L_385 - .L_384)
.L_384:
        /*0020*/ 	.word	0x00000000
        /*0024*/ 	.short	0x0000
        /*0026*/ 	.short	0x0000
        /*0028*/ 	.byte	0x00, 0xf0, 0xa1, 0x04


	//----- nvinfo : EIATTR_MAXREG_COUNT
	.align		4
.L_385:
        /*002c*/ 	.byte	0x03, 0x1b
        /*002e*/ 	.short	0x00ff


	//----- nvinfo : EIATTR_NUM_BARRIERS
	.align		4
        /*0030*/ 	.byte	0x02, 0x4c
        /*0032*/ 	.byte	0x01
	.zero		1


	//----- nvinfo : EIATTR_EXTERNS
	.align		4
        /*0034*/ 	.byte	0x04, 0x0f
        /*0036*/ 	.short	(.L_387 - .L_386)


	//   ....[0]....
	.align		4
.L_386:
        /*0038*/ 	.word	index@(__assertfail)


	//----- nvinfo : EIATTR_ANNOTATIONS
	.align		4
.L_387:
        /*003c*/ 	.byte	0x04, 0x55
        /*003e*/ 	.short	(.L_389 - .L_388)


	//   ....[0]....
.L_388:
        /* <DEDUP_REMOVED lines=1000> */


	//----- nvinfo : EIATTR_MERCURY_ISA_VERSION
	.align		4
.L_389:
        /*3eb0*/ 	.byte	0x03, 0x5f
        /*3eb2*/ 	.short	0x0000


	//----- nvinfo : EIATTR_COOP_GROUP_MASK_REGIDS
	.align		4
        /*3eb4*/ 	.byte	0x04, 0x29
        /*3eb6*/ 	.short	(.L_391 - .L_390)


	//   ....[0]....
.L_390:
        /*3eb8*/ 	.word	0xffffffff


	//   ....[1]....
        /*3ebc*/ 	.word	0xffffffff


	//   ....[2]....
        /*3ec0*/ 	.word	0xffffffff


	//   ....[3]....
        /*3ec4*/ 	.word	0xffffffff


	//   ....[4]....
        /*3ec8*/ 	.word	0xffffffff


	//   ....[5]....
        /*3ecc*/ 	.word	0xffffffff


	//   ....[6]....
        /*3ed0*/ 	.word	0xffffffff


	//   ....[7]....
        /*3ed4*/ 	.word	0xffffffff


	//   ....[8]....
        /*3ed8*/ 	.word	0xffffffff


	//   ....[9]....
        /*3edc*/ 	.word	0xffffffff


	//   ....[10]....
        /*3ee0*/ 	.word	0xffffffff


	//   ....[11]....
        /*3ee4*/ 	.word	0xffffffff


	//   ....[12]....
        /*3ee8*/ 	.word	0xffffffff


	//   ....[13]....
        /*3eec*/ 	.word	0xffffffff


	//   ....[14]....
        /*3ef0*/ 	.word	0xffffffff


	//   ....[15]....
        /*3ef4*/ 	.word	0xffffffff


	//   ....[16]....
        /*3ef8*/ 	.word	0xffffffff


	//   ....[17]....
        /*3efc*/ 	.word	0xffffffff


	//   ....[18]....
        /*3f00*/ 	.word	0xffffffff


	//   ....[19]....
        /*3f04*/ 	.word	0xffffffff


	//   ....[20]....
        /*3f08*/ 	.word	0xffffffff


	//   ....[21]....
        /*3f0c*/ 	.word	0xffffffff


	//   ....[22]....
        /*3f10*/ 	.word	0xffffffff


	//   ....[23]....
        /*3f14*/ 	.word	0xffffffff


	//   ....[24]....
        /*3f18*/ 	.word	0xffffffff


	//----- nvinfo : EIATTR_COOP_GROUP_INSTR_OFFSETS
	.align		4
.L_391:
        /*3f1c*/ 	.byte	0x04, 0x28
        /*3f1e*/ 	.short	(.L_393 - .L_392)


	//   ....[0]....
.L_392:
        /*3f20*/ 	.word	0x00001cb0


	//   ....[1]....
        /*3f24*/ 	.word	0x00001d10


	//   ....[2]....
        /*3f28*/ 	.word	0x00001d50


	//   ....[3]....
        /*3f2c*/ 	.word	0x00001d90


	//   ....[4]....
        /*3f30*/ 	.word	0x00001dd0


	//   ....[5]....
        /*3f34*/ 	.word	0x00001e50


	//   ....[6]....
        /*3f38*/ 	.word	0x00001e70


	//   ....[7]....
        /*3f3c*/ 	.word	0x000169f0


	//   ....[8]....
        /*3f40*/ 	.word	0x00016a20


	//   ....[9]....
        /*3f44*/ 	.word	0x00016a70


	//   ....[10]....
        /*3f48*/ 	.word	0x00016ae0


	//   ....[11]....
        /*3f4c*/ 	.word	0x00016b00


	//   ....[12]....
        /*3f50*/ 	.word	0x00016b80


	//   ....[13]....
        /*3f54*/ 	.word	0x00016ba0


	//   ....[14]....
        /*3f58*/ 	.word	0x00016bc0


	//   ....[15]....
        /*3f5c*/ 	.word	0x00016be0


	//   ....[16]....
        /*3f60*/ 	.word	0x00017320


	//   ....[17]....
        /*3f64*/ 	.word	0x00017360


	//   ....[18]....
        /*3f68*/ 	.word	0x000173c0


	//   ....[19]....
        /*3f6c*/ 	.word	0x000173e0


	//   ....[20]....
        /*3f70*/ 	.word	0x00017400


	//   ....[21]....
        /*3f74*/ 	.word	0x00017480


	//   ....[22]....
        /*3f78*/ 	.word	0x000174a0


	//   ....[23]....
        /*3f7c*/ 	.word	0x000174c0


	//   ....[24]....
        /*3f80*/ 	.word	0x000174e0


	//----- nvinfo : EIATTR_SYSCALL_OFFSETS
	.align		4
.L_393:
        /*3f84*/ 	.byte	0x04, 0x46
        /*3f86*/ 	.short	(.L_395 - .L_394)


	//   ....[0]....
.L_394:
        /*3f88*/ 	.word	0x00000e40


	//----- nvinfo : EIATTR_EXIT_INSTR_OFFSETS
	.align		4
.L_395:
        /*3f8c*/ 	.byte	0x04, 0x1c
        /*3f8e*/ 	.short	(.L_397 - .L_396)


	//   ....[0]....
.L_396:
        /*3f90*/ 	.word	0x000000b0


	//   ....[1]....
        /*3f94*/ 	.word	0x00019490


	//   ....[2]....
        /*3f98*/ 	.word	0x00019500


	//   ....[3]....
        /*3f9c*/ 	.word	0x000196c0


	//----- nvinfo : EIATTR_CRS_STACK_SIZE
	.align		4
.L_397:
        /*3fa0*/ 	.byte	0x04, 0x1e
        /*3fa2*/ 	.short	(.L_399 - .L_398)
.L_398:
        /*3fa4*/ 	.word	0x00000000
.L_399:


//--------------------- .nv.info._ZN4mmha33masked_multihead_attention_kernelIfLi144ELi256ELi2ELi64ELi128ELb1ELb0EEEv26Multihead_attention_paramsIT_XT5_EE --------------------------
	.section	.nv.info._ZN4mmha33masked_multihead_attention_kernelIfLi144ELi256ELi2ELi64ELi128ELb1ELb0EEEv26Multihead_attention_paramsIT_XT5_EE,"",@"SHT_CUDA_INFO"
	.sectionflags	@""
	.align	4


	//----- nvinfo : EIATTR_CUDA_API_VERSION
	.align		4
        /*0000*/ 	.byte	0x04, 0x37
        /*0002*/ 	.short	(.L_401 - .L_400)
.L_400:
        /*0004*/ 	.word	0x00000082


	//----- nvinfo : EIATTR_SW2861232_WAR
	.align		4
.L_401:
        /*0008*/ 	.byte	0x01, 0x35
	.zero		2


	//----- nvinfo : EIATTR_PARAM_CBANK
	.align		4
        /*000c*/ 	.byte	0x04, 0x0a
        /*000e*/ 	.short	(.L_403 - .L_402)
	.align		4
.L_402:
        /*0010*/ 	.word	index@(.nv.constant0._ZN4mmha33masked_multihead_attention_kernelIfLi144ELi256ELi2ELi64ELi128ELb1ELb0EEEv26Multihead_attention_paramsIT_XT5_EE)
        /*0014*/ 	.short	0x0160
        /*0016*/ 	.short	0x0128


	//----- nvinfo : EIATTR_CBANK_PARAM_SIZE
	.align		4
.L_403:
        /*0018*/ 	.byte	0x03, 0x19
        /*001a*/ 	.short	0x0128


	//----- nvinfo : EIATTR_KPARAM_INFO
	.align		4
        /*001c*/ 	.byte	0x04, 0x17
        /*001e*/ 	.short	(.L_405 - .L_404)
.L_404:
        /*0020*/ 	.word	0x00000000
        /*0024*/ 	.short	0x0000
        /*0026*/ 	.short	0x0000
        /*0028*/ 	.byte	0x00, 0xf0, 0xa1, 0x04


	//----- nvinfo : EIATTR_MAXREG_COUNT
	.align		4
.L_405:
        /*002c*/ 	.byte	0x03, 0x1b
        /*002e*/ 	.short	0x00ff


	//----- nvinfo : EIATTR_NUM_BARRIERS
	.align		4
        /*0030*/ 	.byte	0x02, 0x4c
        /*0032*/ 	.byte	0x01
	.zero		1


	//----- nvinfo : EIATTR_EXTERNS
	.align		4
        /*0034*/ 	.byte	0x04, 0x0f
        /*0036*/ 	.short	(.L_407 - .L_406)


	//   ....[0]....
	.align		4
.L_406:
        /*0038*/ 	.word	index@(__assertfail)


	//----- nvinfo : EIATTR_ANNOTATIONS
	.align		4
.L_407:
        /*003c*/ 	.byte	0x04, 0x55
        /*003e*/ 	.short	(.L_409 - .L_408)


	//   ....[0]....
.L_408:
        /* <DEDUP_REMOVED lines=141> */


	//----- nvinfo : EIATTR_MERCURY_ISA_VERSION
	.align		4
.L_409:
        /*08f8*/ 	.byte	0x03, 0x5f
        /*08fa*/ 	.short	0x0000


	//----- nvinfo : EIATTR_COOP_GROUP_MASK_REGIDS
	.align		4
        /*08fc*/ 	.byte	0x04, 0x29
        /*08fe*/ 	.short	(.L_411 - .L_410)


	//   ....[0]....
.L_410:
        /*0900*/ 	.word	0xffffffff


	//   ....[1]....
        /*0904*/ 	.word	0xffffffff


	//   ....[2]....
        /*0908*/ 	.word	0xffffffff


	//   ....[3]....
        /*090c*/ 	.word	0xffffffff


	//   ....[4]....
        /*0910*/ 	.word	0xffffffff


	//   ....[5]....
        /*0914*/ 	.word	0xffffffff


	//   ....[6]....
        /*0918*/ 	.word	0xffffffff


	//   ....[7]....
        /*091c*/ 	.word	0xffffffff


	//   ....[8]....
        /*0920*/ 	.word	0xffffffff


	//   ....[9]....
        /*0924*/ 	.word	0xffffffff


	//   ....[10]....
        /*0928*/ 	.word	0xffffffff


	//   ....[11]....
        /*092c*/ 	.word	0xffffffff


	//   ....[12]....
        /*0930*/ 	.word	0xffffffff


	//   ....[13]....
        /*0934*/ 	.word	0xffffffff


	//   ....[14]....
        /*0938*/ 	.word	0xffffffff


	//   ....[15]....
        /*093c*/ 	.word	0xffffffff


	//   ....[16]....
        /*0940*/ 	.word	0xffffffff


	//   ....[17]....
        /*0944*/ 	.word	0xffffffff


	//   ....[18]....
        /*0948*/ 	.word	0xffffffff


	//   ....[19]....
        /*094c*/ 	.word	0xffffffff


	//   ....[20]....
        /*0950*/ 	.word	0xffffffff


	//   ....[21]....
        /*0954*/ 	.word	0xffffffff


	//   ....[22]....
        /*0958*/ 	.word	0xffffffff


	//   ....[23]....
        /*095c*/ 	.word	0xffffffff


	//   ....[24]....
        /*0960*/ 	.word	0xffffffff


	//   ....[25]....
        /*0964*/ 	.word	0xffffffff


	//   ....[26]....
        /*0968*/ 	.word	0xffffffff


	//   ....[27]....
        /*096c*/ 	.word	0xffffffff


	//----- nvinfo : EIATTR_COOP_GROUP_INSTR_OFFSETS
	.align		4
.L_411:
        /*0970*/ 	.byte	0x04, 0x28
        /*0972*/ 	.short	(.L_413 - .L_412)


	//   ....[0]....
.L_412:
        /*0974*/ 	.word	0x00001cc0


	//   ....[1]....
        /*0978*/ 	.word	0x00001d30


	//   ....[2]....
        /*097c*/ 	.word	0x00001d70


	//   ....[3]....
        /*0980*/ 	.word	0x00001db0


	//   ....[4]....
        /*0984*/ 	.word	0x00001df0


	//   ....[5]....
        /*0988*/ 	.word	0x00001e50


	//   ....[6]....
        /*098c*/ 	.word	0x00001e70


	//   ....[7]....
        /*0990*/ 	.word	0x0000d1b0


	//   ....[8]....
        /*0994*/ 	.word	0x0000d440


	//   ....[9]....
        /*0998*/ 	.word	0x0000d470


	//   ....[10]....
        /*099c*/ 	.word	0x0000d490


	//   ....[11]....
        /*09a0*/ 	.word	0x0000d4b0


	//   ....[12]....
        /*09a4*/ 	.word	0x0000d5e0


	//   ....[13]....
        /*09a8*/ 	.word	0x0000d600


	//   ....[14]....
        /*09ac*/ 	.word	0x0000d620


	//   ....[15]....
        /*09b0*/ 	.word	0x0000dda0


	//   ....[16]....
        /*09b4*/ 	.word	0x0000dde0


	//   ....[17]....
        /*09b8*/ 	.word	0x0000de40


	//   ....[18]....
        /*09bc*/ 	.word	0x0000de60


	//   ....[19]....
        /*09c0*/ 	.word	0x0000de80


	//   ....[20]....
        /*09c4*/ 	.word	0x0000df00


	//   ....[21]....
        /*09c8*/ 	.word	0x0000df20


	//   ....[22]....
        /*09cc*/ 	.word	0x0000df40


	//   ....[23]....
        /*09d0*/ 	.word	0x00010090


	//   ....[24]....
        /*09d4*/ 	.word	0x000100f0


	//   ....[25]....
        /*09d8*/ 	.word	0x00010150


	//   ....[26]....
        /*09dc*/ 	.word	0x000101a0


	//   ....[27]....
        /*09e0*/ 	.word	0x000101f0


	//----- nvinfo : EIATTR_SYSCALL_OFFSETS
	.align		4
.L_413:
        /*09e4*/ 	.byte	0x04, 0x46
        /*09e6*/ 	.short	(.L_415 - .L_414)


	//   ....[0]....
.L_414:
        /*09e8*/ 	.word	0x00000e50


	//----- nvinfo : EIATTR_EXIT_INSTR_OFFSETS
	.align		4
.L_415:
        /*09ec*/ 	.byte	0x04, 0x1c
        /*09ee*/ 	.short	(.L_417 - .L_416)


	//   ....[0]....
.L_416:
        /*09f0*/ 	.word	0x000000b0


	//   ....[1]....
        /*09f4*/ 	.word	0x0000fe20


	//   ....[2]....
        /*09f8*/ 	.word	0x0000fe90


	//   ....[3]....
        /*09fc*/ 	.word	0x00010050


	//----- nvinfo : EIATTR_CRS_STACK_SIZE
	.align		4
.L_417:
        /*0a00*/ 	.byte	0x04, 0x1e
        /*0a02*/ 	.short	(.L_419 - .L_418)
.L_418:
        /*0a04*/ 	.word	0x00000000
.L_419:


//--------------------- .nv.info._ZN4mmha33masked_multihead_attention_kernelIfLi144ELi256ELi4ELi64ELi64ELb1ELb0EEEv26Multihead_attention_paramsIT_XT5_EE --------------------------
	.section	.nv.info._ZN4mmha33masked_multihead_attention_kernelIfLi144ELi256ELi4ELi64ELi64ELb1ELb0EEEv26Multihead_attention_paramsIT_XT5_EE,"",@"SHT_CUDA_INFO"
	.sectionflags	@""
	.align	4


	//----- nvinfo : EIATTR_CUDA_API_VERSION
	.align		4
        /*0000*/ 	.byte	0x04, 0x37
        /*0002*/ 	.short	(.L_421 - .L_420)
.L_420:
        /*0004*/ 	.word	0x00000082


	//----- nvinfo : EIATTR_SW2861232_WAR
	.align		4
.L_421:
        /*0008*/ 	.byte	0x01, 0x35
	.zero		2


	//----- nvinfo : EIATTR_PARAM_CBANK
	.align		4
        /*000c*/ 	.byte	0x04, 0x0a
        /*000e*/ 	.short	(.L_423 - .L_422)
	.align		4
.L_422:
        /*0010*/ 	.word	index@(.nv.constant0._ZN4mmha33masked_multihead_attention_kernelIfLi144ELi256ELi4ELi64ELi64ELb1ELb0EEEv26Multihead_attention_paramsIT_XT5_EE)
        /*0014*/ 	.short	0x0160
        /*0016*/ 	.short	0x0128


	//----- nvinfo : EIATTR_CBANK_PARAM_SIZE
	.align		4
.L_423:
        /*0018*/ 	.byte	0x03, 0x19
        /*001a*/ 	.short	0x0128


	//----- nvinfo : EIATTR_KPARAM_INFO
	.align		4
        /*001c*/ 	.byte	0x04, 0x17
        /*001e*/ 	.short	(.L_425 - .L_424)
.L_424:
        /*0020*/ 	.word	0x00000000
        /*0024*/ 	.short	0x0000
        /*0026*/ 	.short	0x0000
        /*0028*/ 	.byte	0x00, 0xf0, 0xa1, 0x04


	//----- nvinfo : EIATTR_MAXREG_COUNT
	.align		4
.L_425:
        /*002c*/ 	.byte	0x03, 0x1b
        /*002e*/ 	.short	0x00ff


	//----- nvinfo : EIATTR_NUM_BARRIERS
	.align		4
        /*0030*/ 	.byte	0x02, 0x4c
        /*0032*/ 	.byte	0x01
	.zero		1


	//----- nvinfo : EIATTR_EXTERNS
	.align		4
        /*0034*/ 	.byte	0x04, 0x0f
        /*0036*/ 	.short	(.L_427 - .L_426)


	//   ....[0]....
	.align		4
.L_426:
        /*0038*/ 	.word	index@(__assertfail)


	//----- nvinfo : EIATTR_MERCURY_ISA_VERSION
	.align		4
.L_427:
        /*003c*/ 	.byte	0x03, 0x5f
        /*003e*/ 	.short	0x0000


	//----- nvinfo : EIATTR_COOP_GROUP_MASK_REGIDS
	.align		4
        /*0040*/ 	.byte	0x04, 0x29
        /*0042*/ 	.short	(.L_429 - .L_428)


	//   ....[0]....
.L_428:
        /*0044*/ 	.word	0xffffffff


	//   ....[1]....
        /*0048*/ 	.word	0xffffffff


	//   ....[2]....
        /*004c*/ 	.word	0xffffffff


	//   ....[3]....
        /*0050*/ 	.word	0xffffffff


	//   ....[4]....
        /*0054*/ 	.word	0xffffffff


	//   ....[5]....
        /*0058*/ 	.word	0xffffffff


	//   ....[6]....
        /*005c*/ 	.word	0xffffffff


	//   ....[7]....
        /*0060*/ 	.word	0xffffffff


	//   ....[8]....
        /*0064*/ 	.word	0xffffffff


	//   ....[9]....
        /*0068*/ 	.word	0xffffffff


	//   ....[10]....
        /*006c*/ 	.word	0xffffffff


	//   ....[11]....
        /*0070*/ 	.word	0xffffffff


	//   ....[12]....
        /*0074*/ 	.word	0xffffffff


	//   ....[13]....
        /*0078*/ 	.word	0xffffffff


	//   ....[14]....
        /*007c*/ 	.word	0xffffffff


	//   ....[15]....
        /*0080*/ 	.word	0xffffffff


	//   ....[16]....
        /*0084*/ 	.word	0xffffffff


	//   ....[17]....
        /*0088*/ 	.word	0xffffffff


	//   ....[18]....
        /*008c*/ 	.word	0xffffffff


	//   ....[19]....
        /*0090*/ 	.word	0xffffffff


	//   ....[20]....
        /*0094*/ 	.word	0xffffffff


	//   ....[21]....
        /*0098*/ 	.word	0xffffffff


	//   ....[22]....
        /*009c*/ 	.word	0xffffffff


	//   ....[23]....
        /*00a0*/ 	.word	0xffffffff


	//   ....[24]....
        /*00a4*/ 	.word	0xffffffff


	//   ....[25]....
        /*00a8*/ 	.word	0xffffffff


	//----- nvinfo : EIATTR_COOP_GROUP_INSTR_OFFSETS
	.align		4
.L_429:
        /*00ac*/ 	.byte	0x04, 0x28
        /*00ae*/ 	.short	(.L_431 - .L_430)


	//   ....[0]....
.L_430:
        /*00b0*/ 	.word	0x00001be0


	//   ....[1]....
        /*00b4*/ 	.word	0x00001c40


	//   ....[2]....
        /*00b8*/ 	.word	0x00001c80


	//   ....[3]....
        /*00bc*/ 	.word	0x00001ca0


	//   ....[4]....
        /*00c0*/ 	.word	0x00001cc0


	//   ....[5]....
        /*00c4*/ 	.word	0x00001d20


	//   ....[6]....
        /*00c8*/ 	.word	0x00001d60


	//   ....[7]....
        /*00cc*/ 	.word	0x00009ec0


	//   ....[8]....
        /*00d0*/ 	.word	0x00009ef0


	//   ....[9]....
        /*00d4*/ 	.word	0x0000a140


	//   ....[10]....
        /*00d8*/ 	.word	0x0000a170


	//   ....[11]....
        /*00dc*/ 	.word	0x0000a190


	//   ....[12]....
        /*00e0*/ 	.word	0x0000a2a0


	//   ....[13]....
        /*00e4*/ 	.word	0x0000a2c0


	//   ....[14]....
        /*00e8*/ 	.word	0x0000a9d0


	//   ....[15]....
        /*00ec*/ 	.word	0x0000aa40


	//   ....[16]....
        /*00f0*/ 	.word	0x0000aa70


	//   ....[17]....
        /*00f4*/ 	.word	0x0000aaa0


	//   ....[18]....
        /*00f8*/ 	.word	0x0000aac0


	//   ....[19]....
        /*00fc*/ 	.word	0x0000ab10


	//   ....[20]....
        /*0100*/ 	.word	0x0000ab30


	//   ....[21]....
        /*0104*/ 	.word	0x0000cb90


	//   ....[22]....
        /*0108*/ 	.word	0x0000cc10


	//   ....[23]....
        /*010c*/ 	.word	0x0000cc90


	//   ....[24]....
        /*0110*/ 	.word	0x0000cd10


	//   ....[25]....
        /*0114*/ 	.word	0x0000cd80


	//----- nvinfo : EIATTR_SYSCALL_OFFSETS
	.align		4
.L_431:
        /*0118*/ 	.byte	0x04, 0x46
        /*011a*/ 	.short	(.L_433 - .L_432)


	//   ....[0]....
.L_432:
        /*011c*/ 	.word	0x00000d90


	//----- nvinfo : EIATTR_EXIT_INSTR_OFFSETS
	.align		4
.L_433:
        /*0120*/ 	.byte	0x04, 0x1c
        /*0122*/ 	.short	(.L_435 - .L_434)


	//   ....[0]....
.L_434:
        /*0124*/ 	.word	0x000000a0


	//   ....[1]....
        /*0128*/ 	.word	0x0000c900


	//   ....[2]....
        /*012c*/ 	.word	0x0000c970


	//   ....[3]....
        /*0130*/ 	.word	0x0000cb30


	//----- nvinfo : EIATTR_CRS_STACK_SIZE
	.align		4
.L_435:
        /*0134*/ 	.byte	0x04, 0x1e
        /*0136*/ 	.short	(.L_437 - .L_436)
.L_436:
        /*0138*/ 	.word	0x00000000
.L_437:


//--------------------- .nv.info._ZN4mmha33masked_multihead_attention_kernelItLi144ELi256ELi1ELi32ELi256ELb0ELb1EEEv26Multihead_attention_paramsIT_XT5_EE --------------------------
	.section	.nv.info._ZN4mmha33masked_multihead_attention_kernelItLi144ELi256ELi1ELi32ELi256ELb0ELb1EEEv26Multihead_attention_paramsIT_XT5_EE,"",@"SHT_CUDA_INFO"
	.sectionflags	@""
	.align	4


	//----- nvinfo : EIATTR_CUDA_API_VERSION
	.align		4
        /*0000*/ 	.byte	0x04, 0x37
        /*0002*/ 	.short	(.L_439 - .L_438)
.L_438:
        /*0004*/ 	.word	0x00000082


	//----- nvinfo : EIATTR_SW2861232_WAR
	.align		4
.L_439:
        /*0008*/ 	.byte	0x01, 0x35
	.zero		2


	//----- nvinfo : EIATTR_PARAM_CBANK
	.align		4
        /*000c*/ 	.byte	0x04, 0x0a
        /*000e*/ 	.short	(.L_441 - .L_440)
	.align		4
.L_440:
        /*0010*/ 	.word	index@(.nv.constant0._ZN4mmha33masked_multihead_attention_kernelItLi144ELi256ELi1ELi32ELi256ELb0ELb1EEEv26Multihead_attention_paramsIT_XT5_EE)
        /*0014*/ 	.short	0x0160
        /*0016*/ 	.short	0x0128


	//----- nvinfo : EIATTR_CBANK_PARAM_SIZE
	.align		4
.L_441:
        /*0018*/ 	.byte	0x03, 0x19
        /*001a*/ 	.short	0x0128


	//----- nvinfo : EIATTR_KPARAM_INFO
	.align		4
        /*001c*/ 	.byte	0x04, 0x17
        /*001e*/ 	.short	(.L_443 - .L_442)
.L_442:
        /*0020*/ 	.word	0x00000000
        /*0024*/ 	.short	0x0000
        /*0026*/ 	.short	0x0000
        /*0028*/ 	.byte	0x00, 0xf0, 0xa1, 0x04


	//----- nvinfo : EIATTR_MAXREG_COUNT
	.align		4
.L_443:
        /*002c*/ 	.byte	0x03, 0x1b
        /*002e*/ 	.short	0x00ff


	//----- nvinfo : EIATTR_NUM_BARRIERS
	.align		4
        /*0030*/ 	.byte	0x02, 0x4c
        /*0032*/ 	.byte	0x01
	.zero		1


	//----- nvinfo : EIATTR_EXTERNS
	.align		4
        /*0034*/ 	.byte	0x04, 0x0f
        /*0036*/ 	.short	(.L_445 - .L_444)


	//   ....[0]....
	.align		4
.L_444:
        /*0038*/ 	.word	index@(__assertfail)


	//----- nvinfo : EIATTR_ANNOTATIONS
	.align		4
.L_445:
        /*003c*/ 	.byte	0x04, 0x55
        /*003e*/ 	.short	(.L_447 - .L_446)


	//   ....[0]....
.L_446:
        /* <DEDUP_REMOVED lines=13> */


	//----- nvinfo : EIATTR_MERCURY_ISA_VERSION
	.align		4
.L_447:
        /*0100*/ 	.byte	0x03, 0x5f
        /*0102*/ 	.short	0x0000


	//----- nvinfo : EIATTR_COOP_GROUP_MASK_REGIDS
	.align		4
        /*0104*/ 	.byte	0x04, 0x29
        /*0106*/ 	.short	(.L_449 - .L_448)


	//   ....[0]....
.L_448:
        /*0108*/ 	.word	0xffffffff


	//   ....[1]....
        /*010c*/ 	.word	0xffffffff


	//   ....[2]....
        /*0110*/ 	.word	0xffffffff


	//   ....[3]....
        /*0114*/ 	.word	0xffffffff


	//   ....[4]....
        /*0118*/ 	.word	0xffffffff


	//   ....[5]....
        /*011c*/ 	.word	0xffffffff


	//   ....[6]....
        /*0120*/ 	.word	0xffffffff


	//   ....[7]....
        /*0124*/ 	.word	0xffffffff


	//   ....[8]....
        /*0128*/ 	.word	0xffffffff


	//   ....[9]....
        /*012c*/ 	.word	0xffffffff


	//   ....[10]....
        /*0130*/ 	.word	0xffffffff


	//   ....[11]....
        /*0134*/ 	.word	0xffffffff


	//   ....[12]....
        /*0138*/ 	.word	0xffffffff


	//   ....[13]....
        /*013c*/ 	.word	0xffffffff


	//   ....[14]....
        /*0140*/ 	.word	0xffffffff


	//   ....[15]....
        /*0144*/ 	.word	0xffffffff


	//   ....[16]....
        /*0148*/ 	.word	0xffffffff


	//   ....[17]....
        /*014c*/ 	.word	0xffffffff


	//   ....[18]....
        /*0150*/ 	.word	0xffffffff


	//   ....[19]....
        /*0154*/ 	.word	0xffffffff


	//   ....[20]....
        /*0158*/ 	.word	0xffffffff


	//   ....[21]....
        /*015c*/ 	.word	0xffffffff


	//   ....[22]....
        /*0160*/ 	.word	0xffffffff


	//   ....[23]....
        /*0164*/ 	.word	0xffffffff


	//   ....[24]....
        /*0168*/ 	.word	0xffffffff


	//   ....[25]....
        /*016c*/ 	.word	0xffffffff


	//   ....[26]....
        /*0170*/ 	.word	0xffffffff


	//   ....[27]....
        /*0174*/ 	.word	0xffffffff


	//----- nvinfo : EIATTR_COOP_GROUP_INSTR_OFFSETS
	.align		4
.L_449:
        /*0178*/ 	.byte	0x04, 0x28
        /*017a*/ 	.short	(.L_451 - .L_450)


	//   ....[0]....
.L_450:
        /*017c*/ 	.word	0x00002740


	//   ....[1]....
        /*0180*/ 	.word	0x00002770


	//   ....[2]....
        /*0184*/ 	.word	0x00002790


	//   ....[3]....
        /*0188*/ 	.word	0x000027b0


	//   ....[4]....
        /*018c*/ 	.word	0x000027d0


	//   ....[5]....
        /*0190*/ 	.word	0x00006840


	//   ....[6]....
        /*0194*/ 	.word	0x00006890


	//   ....[7]....
        /*0198*/ 	.word	0x000068c0


	//   ....[8]....
        /*019c*/ 	.word	0x000068e0


	//   ....[9]....
        /*01a0*/ 	.word	0x00006910


	//   ....[10]....
        /*01a4*/ 	.word	0x000069c0


	//   ....[11]....
        /*01a8*/ 	.word	0x000069e0


	//   ....[12]....
        /*01ac*/ 	.word	0x00006a10


	//   ....[13]....
        /*01b0*/ 	.word	0x00006a40


	//   ....[14]....
        /*01b4*/ 	.word	0x00006c40


	//   ....[15]....
        /*01b8*/ 	.word	0x00006d40


	//   ....[16]....
        /*01bc*/ 	.word	0x00006e20


	//   ....[17]....
        /*01c0*/ 	.word	0x00006e40


	//   ....[18]....
        /*01c4*/ 	.word	0x00006e60


	//   ....[19]....
        /*01c8*/ 	.word	0x00006eb0


	//   ....[20]....
        /*01cc*/ 	.word	0x00006ed0


	//   ....[21]....
        /*01d0*/ 	.word	0x00006ef0


	//   ....[22]....
        /*01d4*/ 	.word	0x00006f10


	//   ....[23]....
        /*01d8*/ 	.word	0x00009950


	//   ....[24]....
        /*01dc*/ 	.word	0x000099c0


	//   ....[25]....
        /*01e0*/ 	.word	0x00009a20


	//   ....[26]....
        /*01e4*/ 	.word	0x00009a80


	//   ....[27]....
        /*01e8*/ 	.word	0x00009ae0


	//----- nvinfo : EIATTR_SYSCALL_OFFSETS
	.align		4
.L_451:
        /*01ec*/ 	.byte	0x04, 0x46
        /*01ee*/ 	.short	(.L_453 - .L_452)


	//   ....[0]....
.L_452:
        /*01f0*/ 	.word	0x00001420


	//----- nvinfo : EIATTR_EXIT_INSTR_OFFSETS
	.align		4
.L_453:
        /*01f4*/ 	.byte	0x04, 0x1c
        /*01f6*/ 	.short	(.L_455 - .L_454)


	//   ....[0]....
.L_454:
        /*01f8*/ 	.word	0x000000e0


	//   ....[1]....
        /*01fc*/ 	.word	0x00009460


	//   ....[2]....
        /*0200*/ 	.word	0x00009550


	//   ....[3]....
        /*0204*/ 	.word	0x00009900


	//----- nvinfo : EIATTR_CRS_STACK_SIZE
	.align		4
.L_455:
        /*0208*/ 	.byte	0x04, 0x1e
        /*020a*/ 	.short	(.L_457 - .L_456)
.L_456:
        /*020c*/ 	.word	0x00000000
.L_457:


//--------------------- .nv.info._ZN4mmha33masked_multihead_attention_kernelItLi144ELi256ELi2ELi32ELi128ELb0ELb1EEEv26Multihead_attention_paramsIT_XT5_EE --------------------------
	.section	.nv.info._ZN4mmha33masked_multihead_attention_kernelItLi144ELi256ELi2ELi32ELi128ELb0ELb1EEEv26Multihead_attention_paramsIT_XT5_EE,"",@"SHT_CUDA_INFO"
	.sectionflags	@""
	.align	4


	//----- nvinfo : EIATTR_CUDA_API_VERSION
	.align		4
        /*0000*/ 	.byte	0x04, 0x37
        /*0002*/ 	.short	(.L_459 - .L_458)
.L_458:
        /*0004*/ 	.word	0x00000082


	//----- nvinfo : EIATTR_SW2861232_WAR
	.align		4
.L_459:
        /*0008*/ 	.byte	0x01, 0x35
	.zero		2


	//----- nvinfo : EIATTR_PARAM_CBANK
	.align		4
        /*000c*/ 	.byte	0x04, 0x0a
        /*000e*/ 	.short	(.L_461 - .L_460)
	.align		4
.L_460:
        /*0010*/ 	.word	index@(.nv.constant0._ZN4mmha33masked_multihead_attention_kernelItLi144ELi256ELi2ELi32ELi128ELb0ELb1EEEv26Multihead_attention_paramsIT_XT5_EE)
        /*0014*/ 	.short	0x0160
        /*0016*/ 	.short	0x0128


	//----- nvinfo : EIATTR_CBANK_PARAM_SIZE
	.align		4
.L_461:
        /*0018*/ 	.byte	0x03, 0x19
        /*001a*/ 	.short	0x0128


	//----- nvinfo : EIATTR_KPARAM_INFO
	.align		4
        /*001c*/ 	.byte	0x04, 0x17
        /*001e*/ 	.short	(.L_463 - .L_462)
.L_462:
        /*0020*/ 	.word	0x00000000
        /*0024*/ 	.short	0x0000
        /*0026*/ 	.short	0x0000
        /*0028*/ 	.byte	0x00, 0xf0, 0xa1, 0x04


	//----- nvinfo : EIATTR_MAXREG_COUNT
	.align		4
.L_463:
        /*002c*/ 	.byte	0x03, 0x1b
        /*002e*/ 	.short	0x00ff


	//----- nvinfo : EIATTR_NUM_BARRIERS
	.align		4
        /*0030*/ 	.byte	0x02, 0x4c
        /*0032*/ 	.byte	0x01
	.zero		1


	//----- nvinfo : EIATTR_EXTERNS
	.align		4
        /*0034*/ 	.byte	0x04, 0x0f
        /*0036*/ 	.short	(.L_465 - .L_464)


	//   ....[0]....
	.align		4
.L_464:
        /*0038*/ 	.word	index@(__assertfail)


	//----- nvinfo : EIATTR_MERCURY_ISA_VERSION
	.align		4
.L_465:
        /*003c*/ 	.byte	0x03, 0x5f
        /*003e*/ 	.short	0x0000


	//----- nvinfo : EIATTR_COOP_GROUP_MASK_REGIDS
	.align		4
        /*0040*/ 	.byte	0x04, 0x29
        /*0042*/ 	.short	(.L_467 - .L_466)


	//   ....[0]....
.L_466:
        /*0044*/ 	.word	0xffffffff


	//   ....[1]....
        /*0048*/ 	.word	0xffffffff


	//   ....[2]....
        /*004c*/ 	.word	0xffffffff


	//   ....[3]....
        /*0050*/ 	.word	0xffffffff


	//   ....[4]....
        /*0054*/ 	.word	0xffffffff


	//   ....[5]....
        /*0058*/ 	.word	0xffffffff


	//   ....[6]....
        /*005c*/ 	.word	0xffffffff


	//   ....[7]....
        /*0060*/ 	.word	0xffffffff


	//   ....[8]....
        /*0064*/ 	.word	0xffffffff


	//   ....[9]....
        /*0068*/ 	.word	0xffffffff


	//   ....[10]....
        /*006c*/ 	.word	0xffffffff


	//   ....[11]....
        /*0070*/ 	.word	0xffffffff


	//   ....[12]....
        /*0074*/ 	.word	0xffffffff


	//   ....[13]....
        /*0078*/ 	.word	0xffffffff


	//   ....[14]....
        /*007c*/ 	.word	0xffffffff


	//   ....[15]....
        /*0080*/ 	.word	0xffffffff


	//   ....[16]....
        /*0084*/ 	.word	0xffffffff


	//   ....[17]....
        /*0088*/ 	.word	0xffffffff


	//   ....[18]....
        /*008c*/ 	.word	0xffffffff


	//   ....[19]....
        /*0090*/ 	.word	0xffffffff


	//   ....[20]....
        /*0094*/ 	.word	0xffffffff


	//   ....[21]....
        /*0098*/ 	.word	0xffffffff


	//   ....[22]....
        /*009c*/ 	.word	0xffffffff


	//   ....[23]....
        /*00a0*/ 	.word	0xffffffff


	//   ....[24]....
        /*00a4*/ 	.word	0xffffffff


	//   ....[25]....
        /*00a8*/ 	.word	0xffffffff


	//   ....[26]....
        /*00ac*/ 	.word	0xffffffff


	//   ....[27]....
        /*00b0*/ 	.word	0xffffffff


	//   ....[28]....
        /*00b4*/ 	.word	0xffffffff


	//   ....[29]....
        /*00b8*/ 	.word	0xffffffff


	//   ....[30]....
        /*00bc*/ 	.word	0xffffffff


	//----- nvinfo : EIATTR_COOP_GROUP_INSTR_OFFSETS
	.align		4
.L_467:
        /*00c0*/ 	.byte	0x04, 0x28
        /*00c2*/ 	.short	(.L_469 - .L_468)


	//   ....[0]....
.L_468:
        /*00c4*/ 	.word	0x00002490


	//   ....[1]....
        /*00c8*/ 	.word	0x000024c0


	//   ....[2]....
        /*00cc*/ 	.word	0x000024e0


	//   ....[3]....
        /*00d0*/ 	.word	0x00002500


	//   ....[4]....
        /*00d4*/ 	.word	0x00002520


	//   ....[5]....
        /*00d8*/ 	.word	0x00004c80


	//   ....[6]....
        /*00dc*/ 	.word	0x00004ec0


	//   ....[7]....
        /*00e0*/ 	.word	0x00004ef0


	//   ....[8]....
        /*00e4*/ 	.word	0x00004f10


	//   ....[9]....
        /*00e8*/ 	.word	0x00004f30


	//   ....[10]....
        /*00ec*/ 	.word	0x00005050


	//   ....[11]....
        /*00f0*/ 	.word	0x00005070


	//   ....[12]....
        /*00f4*/ 	.word	0x00005090


	//   ....[13]....
        /*00f8*/ 	.word	0x00005270


	//   ....[14]....
        /*00fc*/ 	.word	0x000052d0


	//   ....[15]....
        /*0100*/ 	.word	0x00005310


	//   ....[16]....
        /*0104*/ 	.word	0x00005360


	//   ....[17]....
        /*0108*/ 	.word	0x000053a0


	//   ....[18]....
        /*010c*/ 	.word	0x000054d0


	//   ....[19]....
        /*0110*/ 	.word	0x00005510


	//   ....[20]....
        /*0114*/ 	.word	0x00005590


	//   ....[21]....
        /*0118*/ 	.word	0x00007b20


	//   ....[22]....
        /*011c*/ 	.word	0x00007ba0


	//   ....[23]....
        /*0120*/ 	.word	0x00007c10


	//   ....[24]....
        /*0124*/ 	.word	0x00007c80


	//   ....[25]....
        /*0128*/ 	.word	0x00007cf0


	//   ....[26]....
        /*012c*/ 	.word	0x00007d70


	//   ....[27]....
        /*0130*/ 	.word	0x00007de0


	//   ....[28]....
        /*0134*/ 	.word	0x00007e60


	//   ....[29]....
        /*0138*/ 	.word	0x00007ed0


	//   ....[30]....
        /*013c*/ 	.word	0x00007f40


	//----- nvinfo : EIATTR_SYSCALL_OFFSETS
	.align		4
.L_469:
        /*0140*/ 	.byte	0x04, 0x46
        /*0142*/ 	.short	(.L_471 - .L_470)


	//   ....[0]....
.L_470:
        /*0144*/ 	.word	0x000011a0


	//----- nvinfo : EIATTR_EXIT_INSTR_OFFSETS
	.align		4
.L_471:
        /*0148*/ 	.byte	0x04, 0x1c
        /*014a*/ 	.short	(.L_473 - .L_472)


	//   ....[0]....
.L_472:
        /*014c*/ 	.word	0x000000a0


	//   ....[1]....
        /*0150*/ 	.word	0x00007640


	//   ....[2]....
        /*0154*/ 	.word	0x00007720


	//   ....[3]....
        /*0158*/ 	.word	0x00007ac0


	//----- nvinfo : EIATTR_CRS_STACK_SIZE
	.align		4
.L_473:
        /*015c*/ 	.byte	0x04, 0x1e
        /*015e*/ 	.short	(.L_475 - .L_474)
.L_474:
        /*0160*/ 	.word	0x00000000
.L_475:


//--------------------- .nv.info._ZN4mmha33masked_multihead_attention_kernelItLi144ELi256ELi4ELi32ELi64ELb0ELb1EEEv26Multihead_attention_paramsIT_XT5_EE --------------------------
	.section	.nv.info._ZN4mmha33masked_multihead_attention_kernelItLi144ELi256ELi4ELi32ELi64ELb0ELb1EEEv26Multihead_attention_paramsIT_XT5_EE,"",@"SHT_CUDA_INFO"
	.sectionflags	@""
	.align	4


	//----- nvinfo : EIATTR_CUDA_API_VERSION
	.align		4
        /*0000*/ 	.byte	0x04, 0x37
        /*0002*/ 	.short	(.L_477 - .L_476)
.L_476:
        /*0004*/ 	.word	0x00000082


	//----- nvinfo : EIATTR_SW2861232_WAR
	.align		4
.L_477:
        /*0008*/ 	.byte	0x01, 0x35
	.zero		2


	//----- nvinfo : EIATTR_PARAM_CBANK
	.align		4
        /*000c*/ 	.byte	0x04, 0x0a
        /*000e*/ 	.short	(.L_479 - .L_478)
	.align		4
.L_478:
        /*0010*/ 	.word	index@(.nv.constant0._ZN4mmha33masked_multihead_attention_kernelItLi144ELi256ELi4ELi32ELi64ELb0ELb1EEEv26Multihead_attention_paramsIT_XT5_EE)
        /*0014*/ 	.short	0x0160
        /*0016*/ 	.short	0x0128


	//----- nvinfo : EIATTR_CBANK_PARAM_SIZE
	.align		4
.L_479:
        /*0018*/ 	.byte	0x03, 0x19
        /*001a*/ 	.short	0x0128


	//----- nvinfo : EIATTR_KPARAM_INFO
	.align		4
        /*001c*/ 	.byte	0x04, 0x17
        /*001e*/ 	.short	(.L_481 - .L_480)
.L_480:
        /*0020*/ 	.word	0x00000000
        /*0024*/ 	.short	0x0000
        /*0026*/ 	.short	0x0000
        /*0028*/ 	.byte	0x00, 0xf0, 0xa1, 0x04


	//----- nvinfo : EIATTR_MAXREG_COUNT
	.align		4
.L_481:
        /*002c*/ 	.byte	0x03, 0x1b
        /*002e*/ 	.short	0x00ff


	//----- nvinfo : EIATTR_NUM_BARRIERS
	.align		4
        /*0030*/ 	.byte	0x02, 0x4c
        /*0032*/ 	.byte	0x01
	.zero		1


	//----- nvinfo : EIATTR_EXTERNS
	.align		4
        /*0034*/ 	.byte	0x04, 0x0f
        /*0036*/ 	.short	(.L_483 - .L_482)


	//   ....[0]....
	.align		4
.L_482:
        /*0038*/ 	.word	index@(__assertfail)


	//----- nvinfo : EIATTR_MERCURY_ISA_VERSION
	.align		4
.L_483:
        /*003c*/ 	.byte	0x03, 0x5f
        /*003e*/ 	.short	0x0000


	//----- nvinfo : EIATTR_COOP_GROUP_MASK_REGIDS
	.align		4
        /*0040*/ 	.byte	0x04, 0x29
        /*0042*/ 	.short	(.L_485 - .L_484)


	//   ....[0]....
.L_484:
        /*0044*/ 	.word	0xffffffff


	//   ....[1]....
        /*0048*/ 	.word	0xffffffff


	//   ....[2]....
        /*004c*/ 	.word	0xffffffff


	//   ....[3]....
        /*0050*/ 	.word	0xffffffff


	//   ....[4]....
        /*0054*/ 	.word	0xffffffff


	//   ....[5]....
        /*0058*/ 	.word	0xffffffff


	//   ....[6]....
        /*005c*/ 	.word	0xffffffff


	//   ....[7]....
        /*0060*/ 	.word	0xffffffff


	//   ....[8]....
        /*0064*/ 	.word	0xffffffff


	//   ....[9]....
        /*0068*/ 	.word	0xffffffff


	//   ....[10]....
        /*006c*/ 	.word	0xffffffff


	//   ....[11]....
        /*0070*/ 	.word	0xffffffff


	//   ....[12]....
        /*0074*/ 	.word	0xffffffff


	//   ....[13]....
        /*0078*/ 	.word	0xffffffff


	//   ....[14]....
        /*007c*/ 	.word	0xffffffff


	//   ....[15]....
        /*0080*/ 	.word	0xffffffff


	//   ....[16]....
        /*0084*/ 	.word	0xffffffff


	//   ....[17]....
        /*0088*/ 	.word	0xffffffff


	//   ....[18]....
        /*008c*/ 	.word	0xffffffff


	//   ....[19]....
        /*0090*/ 	.word	0xffffffff


	//   ....[20]....
        /*0094*/ 	.word	0xffffffff


	//   ....[21]....
        /*0098*/ 	.word	0xffffffff


	//   ....[22]....
        /*009c*/ 	.word	0xffffffff


	//   ....[23]....
        /*00a0*/ 	.word	0xffffffff


	//   ....[24]....
        /*00a4*/ 	.word	0xffffffff


	//   ....[25]....
        /*00a8*/ 	.word	0xffffffff


	//   ....[26]....
        /*00ac*/ 	.word	0xffffffff


	//   ....[27]....
        /*00b0*/ 	.word	0xffffffff


	//   ....[28]....
        /*00b4*/ 	.word	0xffffffff


	//----- nvinfo : EIATTR_COOP_GROUP_INSTR_OFFSETS
	.align		4
.L_485:
        /*00b8*/ 	.byte	0x04, 0x28
        /*00ba*/ 	.short	(.L_487 - .L_486)


	//   ....[0]....
.L_486:
        /*00bc*/ 	.word	0x000024b0


	//   ....[1]....
        /*00c0*/ 	.word	0x000024e0


	//   ....[2]....
        /*00c4*/ 	.word	0x00002500


	//   ....[3]....
        /*00c8*/ 	.word	0x00002520


	//   ....[4]....
        /*00cc*/ 	.word	0x00002540


	//   ....[5]....
        /*00d0*/ 	.word	0x000048b0


	//   ....[6]....
        /*00d4*/ 	.word	0x000048e0


	//   ....[7]....
        /*00d8*/ 	.word	0x00004b30


	//   ....[8]....
        /*00dc*/ 	.word	0x00004b60


	//   ....[9]....
        /*00e0*/ 	.word	0x00004b80


	//   ....[10]....
        /*00e4*/ 	.word	0x00004c90


	//   ....[11]....
        /*00e8*/ 	.word	0x00004cb0


	//   ....[12]....
        /*00ec*/ 	.word	0x00004e90


	//   ....[13]....
        /*00f0*/ 	.word	0x00004f00


	//   ....[14]....
        /*00f4*/ 	.word	0x00004f40


	//   ....[15]....
        /*00f8*/ 	.word	0x00004f70


	//   ....[16]....
        /*00fc*/ 	.word	0x00004fa0


	//   ....[17]....
        /*0100*/ 	.word	0x00005140


	//   ....[18]....
        /*0104*/ 	.word	0x00005190


	//   ....[19]....
        /*0108*/ 	.word	0x00007510


	//   ....[20]....
        /*010c*/ 	.word	0x00007590


	//   ....[21]....
        /*0110*/ 	.word	0x00007600


	//   ....[22]....
        /*0114*/ 	.word	0x00007670


	//   ....[23]....
        /*0118*/ 	.word	0x000076e0


	//   ....[24]....
        /*011c*/ 	.word	0x00007760


	//   ....[25]....
        /*0120*/ 	.word	0x000077e0


	//   ....[26]....
        /*0124*/ 	.word	0x00007860


	//   ....[27]....
        /*0128*/ 	.word	0x000078e0


	//   ....[28]....
        /*012c*/ 	.word	0x00007950


	//----- nvinfo : EIATTR_SYSCALL_OFFSETS
	.align		4
.L_487:
        /*0130*/ 	.byte	0x04, 0x46
        /*0132*/ 	.short	(.L_489 - .L_488)


	//   ....[0]....
.L_488:
        /*0134*/ 	.word	0x000011c0


	//----- nvinfo : EIATTR_EXIT_INSTR_OFFSETS
	.align		4
.L_489:
        /*0138*/ 	.byte	0x04, 0x1c
        /*013a*/ 	.short	(.L_491 - .L_490)


	//   ....[0]....
.L_490:
        /*013c*/ 	.word	0x000000a0


	//   ....[1]....
        /*0140*/ 	.word	0x00007030


	//   ....[2]....
        /*0144*/ 	.word	0x00007110


	//   ....[3]....
        /*0148*/ 	.word	0x000074b0


	//----- nvinfo : EIATTR_CRS_STACK_SIZE
	.align		4
.L_491:
        /*014c*/ 	.byte	0x04, 0x1e
        /*014e*/ 	.short	(.L_493 - .L_492)
.L_492:
        /*0150*/ 	.word	0x00000000
.L_493:


//--------------------- .nv.info._ZN4mmha33masked_multihead_attention_kernelItLi144ELi256ELi1ELi32ELi256ELb0ELb0EEEv26Multihead_attention_paramsIT_XT5_EE --------------------------
	.section	.nv.info._ZN4mmha33masked_multihead_attention_kernelItLi144ELi256ELi1ELi32ELi256ELb0ELb0EEEv26Multihead_attention_paramsIT_XT5_EE,"",@"SHT_CUDA_INFO"
	.sectionflags	@""
	.align	4


	//----- nvinfo : EIATTR_CUDA_API_VERSION
	.align		4
        /*0000*/ 	.byte	0x04, 0x37
        /*0002*/ 	.short	(.L_495 - .L_494)
.L_494:
        /*0004*/ 	.word	0x00000082


	//----- nvinfo : EIATTR_SW2861232_WAR
	.align		4
.L_495:
        /*0008*/ 	.byte	0x01, 0x35
	.zero		2


	//----- nvinfo : EIATTR_PARAM_CBANK
	.align		4
        /*000c*/ 	.byte	0x04, 0x0a
        /*000e*/ 	.short	(.L_497 - .L_496)
	.align		4
.L_496:
        /*0010*/ 	.word	index@(.nv.constant0._ZN4mmha33masked_multihead_attention_kernelItLi144ELi256ELi1ELi32ELi256ELb0ELb0EEEv26Multihead_attention_paramsIT_XT5_EE)
        /*0014*/ 	.short	0x0160
        /*0016*/ 	.short	0x0128


	//----- nvinfo : EIATTR_CBANK_PARAM_SIZE
	.align		4
.L_497:
        /*0018*/ 	.byte	0x03, 0x19
        /*001a*/ 	.short	0x0128


	//----- nvinfo : EIATTR_KPARAM_INFO
	.align		4
        /*001c*/ 	.byte	0x04, 0x17
        /*001e*/ 	.short	(.L_499 - .L_498)
.L_498:
        /*0020*/ 	.word	0x00000000
        /*0024*/ 	.short	0x0000
        /*0026*/ 	.short	0x0000
        /*0028*/ 	.byte	0x00, 0xf0, 0xa1, 0x04


	//----- nvinfo : EIATTR_MAXREG_COUNT
	.align		4
.L_499:
        /*002c*/ 	.byte	0x03, 0x1b
        /*002e*/ 	.short	0x00ff


	//----- nvinfo : EIATTR_NUM_BARRIERS
	.align		4
        /*0030*/ 	.byte	0x02, 0x4c
        /*0032*/ 	.byte	0x01
	.zero		1


	//----- nvinfo : EIATTR_EXTERNS
	.align		4
        /*0034*/ 	.byte	0x04, 0x0f
        /*0036*/ 	.short	(.L_501 - .L_500)


	//   ....[0]....
	.align		4
.L_500:
        /*0038*/ 	.word	index@(__assertfail)


	//----- nvinfo : EIATTR_ANNOTATIONS
	.align		4
.L_501:
        /*003c*/ 	.byte	0x04, 0x55
        /*003e*/ 	.short	(.L_503 - .L_502)


	//   ....[0]....
.L_502:
        /* <DEDUP_REMOVED lines=15> */


	//----- nvinfo : EIATTR_MERCURY_ISA_VERSION
	.align		4
.L_503:
        /*0120*/ 	.byte	0x03, 0x5f
        /*0122*/ 	.short	0x0000


	//----- nvinfo : EIATTR_COOP_GROUP_MASK_REGIDS
	.align		4
        /*0124*/ 	.byte	0x04, 0x29
        /*0126*/ 	.short	(.L_505 - .L_504)


	//   ....[0]....
.L_504:
        /*0128*/ 	.word	0xffffffff


	//   ....[1]....
        /*012c*/ 	.word	0xffffffff


	//   ....[2]....
        /*0130*/ 	.word	0xffffffff


	//   ....[3]....
        /*0134*/ 	.word	0xffffffff


	//   ....[4]....
        /*0138*/ 	.word	0xffffffff


	//   ....[5]....
        /*013c*/ 	.word	0xffffffff


	//   ....[6]....
        /*0140*/ 	.word	0xffffffff


	//   ....[7]....
        /*0144*/ 	.word	0xffffffff


	//   ....[8]....
        /*0148*/ 	.word	0xffffffff


	//   ....[9]....
        /*014c*/ 	.word	0xffffffff


	//   ....[10]....
        /*0150*/ 	.word	0xffffffff


	//   ....[11]....
        /*0154*/ 	.word	0xffffffff


	//   ....[12]....
        /*0158*/ 	.word	0xffffffff


	//   ....[13]....
        /*015c*/ 	.word	0xffffffff


	//   ....[14]....
        /*0160*/ 	.word	0xffffffff


	//   ....[15]....
        /*0164*/ 	.word	0xffffffff


	//   ....[16]....
        /*0168*/ 	.word	0xffffffff


	//   ....[17]....
        /*016c*/ 	.word	0xffffffff


	//   ....[18]....
        /*0170*/ 	.word	0xffffffff


	//   ....[19]....
        /*0174*/ 	.word	0xffffffff


	//   ....[20]....
        /*0178*/ 	.word	0xffffffff


	//   ....[21]....
        /*017c*/ 	.word	0xffffffff


	//   ....[22]....
        /*0180*/ 	.word	0xffffffff


	//   ....[23]....
        /*0184*/ 	.word	0xffffffff


	//   ....[24]....
        /*0188*/ 	.word	0xffffffff


	//   ....[25]....
        /*018c*/ 	.word	0xffffffff


	//   ....[26]....
        /*0190*/ 	.word	0xffffffff


	//   ....[27]....
        /*0194*/ 	.word	0xffffffff


	//----- nvinfo : EIATTR_COOP_GROUP_INSTR_OFFSETS
	.align		4
.L_505:
        /*0198*/ 	.byte	0x04, 0x28
        /*019a*/ 	.short	(.L_507 - .L_506)


	//   ....[0]....
.L_506:
        /*019c*/ 	.word	0x00002740


	//   ....[1]....
        /*01a0*/ 	.word	0x00002770


	//   ....[2]....
        /*01a4*/ 	.word	0x00002790


	//   ....[3]....
        /*01a8*/ 	.word	0x000027b0


	//   ....[4]....
        /*01ac*/ 	.word	0x000027d0


	//   ....[5]....
        /*01b0*/ 	.word	0x000058a0


	//   ....[6]....
        /*01b4*/ 	.word	0x000058f0


	//   ....[7]....
        /*01b8*/ 	.word	0x00005940


	//   ....[8]....
        /*01bc*/ 	.word	0x00005990


	//   ....[9]....
        /*01c0*/ 	.word	0x000059c0


	//   ....[10]....
        /*01c4*/ 	.word	0x00005a20


	//   ....[11]....
        /*01c8*/ 	.word	0x00005a40


	//   ....[12]....
        /*01cc*/ 	.word	0x00005a70


	//   ....[13]....
        /*01d0*/ 	.word	0x00005aa0


	//   ....[14]....
        /*01d4*/ 	.word	0x00005ca0


	//   ....[15]....
        /*01d8*/ 	.word	0x00005d80


	//   ....[16]....
        /*01dc*/ 	.word	0x00005df0


	//   ....[17]....
        /*01e0*/ 	.word	0x00005e10


	//   ....[18]....
        /*01e4*/ 	.word	0x00005e30


	//   ....[19]....
        /*01e8*/ 	.word	0x00005e80


	//   ....[20]....
        /*01ec*/ 	.word	0x00005ea0


	//   ....[21]....
        /*01f0*/ 	.word	0x00005ec0


	//   ....[22]....
        /*01f4*/ 	.word	0x00005ef0


	//   ....[23]....
        /*01f8*/ 	.word	0x000088b0


	//   ....[24]....
        /*01fc*/ 	.word	0x00008920


	//   ....[25]....
        /*0200*/ 	.word	0x00008980


	//   ....[26]....
        /*0204*/ 	.word	0x000089e0


	//   ....[27]....
        /*0208*/ 	.word	0x00008a40


	//----- nvinfo : EIATTR_SYSCALL_OFFSETS
	.align		4
.L_507:
        /*020c*/ 	.byte	0x04, 0x46
        /*020e*/ 	.short	(.L_509 - .L_508)


	//   ....[0]....
.L_508:
        /*0210*/ 	.word	0x00001420


	//----- nvinfo : EIATTR_EXIT_INSTR_OFFSETS
	.align		4
.L_509:
        /*0214*/ 	.byte	0x04, 0x1c
        /*0216*/ 	.short	(.L_511 - .L_510)


	//   ....[0]....
.L_510:
        /*0218*/ 	.word	0x000000e0


	//   ....[1]....
        /*021c*/ 	.word	0x000083c0


	//   ....[2]....
        /*0220*/ 	.word	0x000084b0


	//   ....[3]....
        /*0224*/ 	.word	0x00008860


	//----- nvinfo : EIATTR_CRS_STACK_SIZE
	.align		4
.L_511:
        /*0228*/ 	.byte	0x04, 0x1e
        /*022a*/ 	.short	(.L_513 - .L_512)
.L_512:
        /*022c*/ 	.word	0x00000000
.L_513:


//--------------------- .nv.info._ZN4mmha33masked_multihead_attention_kernelItLi144ELi256ELi2ELi32ELi128ELb0ELb0EEEv26Multihead_attention_paramsIT_XT5_EE --------------------------
	.section	.nv.info._ZN4mmha33masked_multihead_attention_kernelItLi144ELi256ELi2ELi32ELi128ELb0ELb0EEEv26Multihead_attention_paramsIT_XT5_EE,"",@"SHT_CUDA_INFO"
	.sectionflags	@""
	.align	4


	//----- nvinfo : EIATTR_CUDA_API_VERSION
	.align		4
        /*0000*/ 	.byte	0x04, 0x37
        /*0002*/ 	.short	(.L_515 - .L_514)
.L_514:
        /*0004*/ 	.word	0x00000082


	//----- nvinfo : EIATTR_SW2861232_WAR
	.align		4
.L_515:
        /*0008*/ 	.byte	0x01, 0x35
	.zero		2


	//----- nvinfo : EIATTR_PARAM_CBANK
	.align		4
        /*000c*/ 	.byte	0x04, 0x0a
        /*000e*/ 	.short	(.L_517 - .L_516)
	.align		4
.L_516:
        /*0010*/ 	.word	index@(.nv.constant0._ZN4mmha33masked_multihead_attention_kernelItLi144ELi256ELi2ELi32ELi128ELb0ELb0EEEv26Multihead_attention_paramsIT_XT5_EE)
        /*0014*/ 	.short	0x0160
        /*0016*/ 	.short	0x0128


	//----- nvinfo : EIATTR_CBANK_PARAM_SIZE
	.align		4
.L_517:
        /*0018*/ 	.byte	0x03, 0x19
        /*001a*/ 	.short	0x0128


	//----- nvinfo : EIATTR_KPARAM_INFO
	.align		4
        /*001c*/ 	.byte	0x04, 0x17
        /*001e*/ 	.short	(.L_519 - .L_518)
.L_518:
        /*0020*/ 	.word	0x00000000
        /*0024*/ 	.short	0x0000
        /*0026*/ 	.short	0x0000
        /*0028*/ 	.byte	0x00, 0xf0, 0xa1, 0x04


	//----- nvinfo : EIATTR_MAXREG_COUNT
	.align		4
.L_519:
        /*002c*/ 	.byte	0x03, 0x1b
        /*002e*/ 	.short	0x00ff


	//----- nvinfo : EIATTR_NUM_BARRIERS
	.align		4
        /*0030*/ 	.byte	0x02, 0x4c
        /*0032*/ 	.byte	0x01
	.zero		1


	//----- nvinfo : EIATTR_EXTERNS
	.align		4
        /*0034*/ 	.byte	0x04, 0x0f
        /*0036*/ 	.short	(.L_521 - .L_520)


	//   ....[0]....
	.align		4
.L_520:
        /*0038*/ 	.word	index@(__assertfail)


	//----- nvinfo : EIATTR_MERCURY_ISA_VERSION
	.align		4
.L_521:
        /*003c*/ 	.byte	0x03, 0x5f
        /*003e*/ 	.short	0x0000


	//----- nvinfo : EIATTR_COOP_GROUP_MASK_REGIDS
	.align		4
        /*0040*/ 	.byte	0x04, 0x29
        /*0042*/ 	.short	(.L_523 - .L_522)


	//   ....[0]....
.L_522:
        /*0044*/ 	.word	0xffffffff


	//   ....[1]....
        /*0048*/ 	.word	0xffffffff


	//   ....[2]....
        /*004c*/ 	.word	0xffffffff


	//   ....[3]....
        /*0050*/ 	.word	0xffffffff


	//   ....[4]....
        /*0054*/ 	.word	0xffffffff


	//   ....[5]....
        /*0058*/ 	.word	0xffffffff


	//   ....[6]....
        /*005c*/ 	.word	0xffffffff


	//   ....[7]....
        /*0060*/ 	.word	0xffffffff


	//   ....[8]....
        /*0064*/ 	.word	0xffffffff


	//   ....[9]....
        /*0068*/ 	.word	0xffffffff


	//   ....[10]....
        /*006c*/ 	.word	0xffffffff


	//   ....[11]....
        /*0070*/ 	.word	0xffffffff


	//   ....[12]....
        /*0074*/ 	.word	0xffffffff


	//   ....[13]....
        /*0078*/ 	.word	0xffffffff


	//   ....[14]....
        /*007c*/ 	.word	0xffffffff


	//   ....[15]....
        /*0080*/ 	.word	0xffffffff


	//   ....[16]....
        /*0084*/ 	.word	0xffffffff


	//   ....[17]....
        /*0088*/ 	.word	0xffffffff


	//   ....[18]....
        /*008c*/ 	.word	0xffffffff


	//   ....[19]....
        /*0090*/ 	.word	0xffffffff


	//   ....[20]....
        /*0094*/ 	.word	0xffffffff


	//   ....[21]....
        /*0098*/ 	.word	0xffffffff


	//   ....[22]....
        /*009c*/ 	.word	0xffffffff


	//   ....[23]....
        /*00a0*/ 	.word	0xffffffff


	//   ....[24]....
        /*00a4*/ 	.word	0xffffffff


	//   ....[25]....
        /*00a8*/ 	.word	0xffffffff


	//   ....[26]....
        /*00ac*/ 	.word	0xffffffff


	//   ....[27]....
        /*00b0*/ 	.word	0xffffffff


	//   ....[28]....
        /*00b4*/ 	.word	0xffffffff


	//   ....[29]....
        /*00b8*/ 	.word	0xffffffff


	//   ....[30]....
        /*00bc*/ 	.word	0xffffffff


	//----- nvinfo : EIATTR_COOP_GROUP_INSTR_OFFSETS
	.align		4
.L_523:
        /*00c0*/ 	.byte	0x04, 0x28
        /*00c2*/ 	.short	(.L_525 - .L_524)


	//   ....[0]....
.L_524:
        /*00c4*/ 	.word	0x00002490


	//   ....[1]....
        /*00c8*/ 	.word	0x000024c0


	//   ....[2]....
        /*00cc*/ 	.word	0x000024e0


	//   ....[3]....
        /*00d0*/ 	.word	0x00002500


	//   ....[4]....
        /*00d4*/ 	.word	0x00002520


	//   ....[5]....
        /*00d8*/ 	.word	0x00004430


	//   ....[6]....
        /*00dc*/ 	.word	0x00004670


	//   ....[7]....
        /*00e0*/ 	.word	0x000046a0


	//   ....[8]....
        /*00e4*/ 	.word	0x000046c0


	//   ....[9]....
        /*00e8*/ 	.word	0x000046e0


	//   ....[10]....
        /*00ec*/ 	.word	0x00004800


	//   ....[11]....
        /*00f0*/ 	.word	0x00004820


	//   ....[12]....
        /*00f4*/ 	.word	0x00004840


	//   ....[13]....
        /*00f8*/ 	.word	0x00004a20


	//   ....[14]....
        /*00fc*/ 	.word	0x00004ab0


	//   ....[15]....
        /*0100*/ 	.word	0x00004b10


	//   ....[16]....
        /*0104*/ 	.word	0x00004b40


	//   ....[17]....
        /*0108*/ 	.word	0x00004b60


	//   ....[18]....
        /*010c*/ 	.word	0x00004c90


	//   ....[19]....
        /*0110*/ 	.word	0x00004cc0


	//   ....[20]....
        /*0114*/ 	.word	0x00004d00


	//   ....[21]....
        /*0118*/ 	.word	0x00007220


	//   ....[22]....
        /*011c*/ 	.word	0x000072a0


	//   ....[23]....
        /*0120*/ 	.word	0x00007310


	//   ....[24]....
        /*0124*/ 	.word	0x00007380


	//   ....[25]....
        /*0128*/ 	.word	0x000073f0


	//   ....[26]....
        /*012c*/ 	.word	0x00007470


	//   ....[27]....
        /*0130*/ 	.word	0x000074e0


	//   ....[28]....
        /*0134*/ 	.word	0x00007560


	//   ....[29]....
        /*0138*/ 	.word	0x000075d0


	//   ....[30]....
        /*013c*/ 	.word	0x00007640


	//----- nvinfo : EIATTR_SYSCALL_OFFSETS
	.align		4
.L_525:
        /*0140*/ 	.byte	0x04, 0x46
        /*0142*/ 	.short	(.L_527 - .L_526)


	//   ....[0]....
.L_526:
        /*0144*/ 	.word	0x000011a0


	//----- nvinfo : EIATTR_EXIT_INSTR_OFFSETS
	.align		4
.L_527:
        /*0148*/ 	.byte	0x04, 0x1c
        /*014a*/ 	.short	(.L_529 - .L_528)


	//   ....[0]....
.L_528:
        /*014c*/ 	.word	0x000000a0


	//   ....[1]....
        /*0150*/ 	.word	0x00006d40


	//   ....[2]....
        /*0154*/ 	.word	0x00006e20


	//   ....[3]....
        /*0158*/ 	.word	0x000071c0


	//----- nvinfo : EIATTR_CRS_STACK_SIZE
	.align		4
.L_529:
        /*015c*/ 	.byte	0x04, 0x1e
        /*015e*/ 	.short	(.L_531 - .L_530)
.L_530:
        /*0160*/ 	.word	0x00000000
.L_531:


//--------------------- .nv.info._ZN4mmha33masked_multihead_attention_kernelItLi144ELi256ELi4ELi32ELi64ELb0ELb0EEEv26Multihead_attention_paramsIT_XT5_EE --------------------------
	.section	.nv.info._ZN4mmha33masked_multihead_attention_kernelItLi144ELi256ELi4ELi32ELi64ELb0ELb0EEEv26Multihead_attention_paramsIT_XT5_EE,"",@"SHT_CUDA_INFO"
	.sectionflags	@""
	.align	4


	//----- nvinfo : EIATTR_CUDA_API_VERSION
	.align		4
        /*0000*/ 	.byte	0x04, 0x37
        /*0002*/ 	.short	(.L_533 - .L_532)
.L_532:
        /*0004*/ 	.word	0x00000082


	//----- nvinfo : EIATTR_SW2861232_WAR
	.align		4
.L_533:
        /*0008*/ 	.byte	0x01, 0x35
	.zero		2


	//----- nvinfo : EIATTR_PARAM_CBANK
	.align		4
        /*000c*/ 	.byte	0x04, 0x0a
        /*000e*/ 	.short	(.L_535 - .L_534)
	.align		4
.L_534:
        /*0010*/ 	.word	index@(.nv.constant0._ZN4mmha33masked_multihead_attention_kernelItLi144ELi256ELi4ELi32ELi64ELb0ELb0EEEv26Multihead_attention_paramsIT_XT5_EE)
        /*0014*/ 	.short	0x0160
        /*0016*/ 	.short	0x0128


	//----- nvinfo : EIATTR_CBANK_PARAM_SIZE
	.align		4
.L_535:
        /*0018*/ 	.byte	0x03, 0x19
        /*001a*/ 	.short	0x0128


	//----- nvinfo : EIATTR_KPARAM_INFO
	.align		4
        /*001c*/ 	.byte	0x04, 0x17
        /*001e*/ 	.short	(.L_537 - .L_536)
.L_536:
        /*0020*/ 	.word	0x00000000
        /*0024*/ 	.short	0x0000
        /*0026*/ 	.short	0x0000
        /*0028*/ 	.byte	0x00, 0xf0, 0xa1, 0x04


	//----- nvinfo : EIATTR_MAXREG_COUNT
	.align		4
.L_537:
        /*002c*/ 	.byte	0x03, 0x1b
        /*002e*/ 	.short	0x00ff


	//----- nvinfo : EIATTR_NUM_BARRIERS
	.align		4
        /*0030*/ 	.byte	0x02, 0x4c
        /*0032*/ 	.byte	0x01
	.zero		1


	//----- nvinfo : EIATTR_EXTERNS
	.align		4
        /*0034*/ 	.byte	0x04, 0x0f
        /*0036*/ 	.short	(.L_539 - .L_538)


	//   ....[0]....
	.align		4
.L_538:
        /*0038*/ 	.word	index@(__assertfail)


	//----- nvinfo : EIATTR_MERCURY_ISA_VERSION
	.align		4
.L_539:
        /*003c*/ 	.byte	0x03, 0x5f
        /*003e*/ 	.short	0x0000


	//----- nvinfo : EIATTR_COOP_GROUP_MASK_REGIDS
	.align		4
        /*0040*/ 	.byte	0x04, 0x29
        /*0042*/ 	.short	(.L_541 - .L_540)


	//   ....[0]....
.L_540:
        /*0044*/ 	.word	0xffffffff


	//   ....[1]....
        /*0048*/ 	.word	0xffffffff


	//   ....[2]....
        /*004c*/ 	.word	0xffffffff


	//   ....[3]....
        /*0050*/ 	.word	0xffffffff


	//   ....[4]....
        /*0054*/ 	.word	0xffffffff


	//   ....[5]....
        /*0058*/ 	.word	0xffffffff


	//   ....[6]....
        /*005c*/ 	.word	0xffffffff


	//   ....[7]....
        /*0060*/ 	.word	0xffffffff


	//   ....[8]....
        /*0064*/ 	.word	0xffffffff


	//   ....[9]....
        /*0068*/ 	.word	0xffffffff


	//   ....[10]....
        /*006c*/ 	.word	0xffffffff


	//   ....[11]....
        /*0070*/ 	.word	0xffffffff


	//   ....[12]....
        /*0074*/ 	.word	0xffffffff


	//   ....[13]....
        /*0078*/ 	.word	0xffffffff


	//   ....[14]....
        /*007c*/ 	.word	0xffffffff


	//   ....[15]....
        /*0080*/ 	.word	0xffffffff


	//   ....[16]....
        /*0084*/ 	.word	0xffffffff


	//   ....[17]....
        /*0088*/ 	.word	0xffffffff


	//   ....[18]....
        /*008c*/ 	.word	0xffffffff


	//   ....[19]....
        /*0090*/ 	.word	0xffffffff


	//   ....[20]....
        /*0094*/ 	.word	0xffffffff


	//   ....[21]....
        /*0098*/ 	.word	0xffffffff


	//   ....[22]....
        /*009c*/ 	.word	0xffffffff


	//   ....[23]....
        /*00a0*/ 	.word	0xffffffff


	//   ....[24]....
        /*00a4*/ 	.word	0xffffffff


	//   ....[25]....
        /*00a8*/ 	.word	0xffffffff


	//   ....[26]....
        /*00ac*/ 	.word	0xffffffff


	//   ....[27]....
        /*00b0*/ 	.word	0xffffffff


	//   ....[28]....
        /*00b4*/ 	.word	0xffffffff


	//----- nvinfo : EIATTR_COOP_GROUP_INSTR_OFFSETS
	.align		4
.L_541:
        /*00b8*/ 	.byte	0x04, 0x28
        /*00ba*/ 	.short	(.L_543 - .L_542)


	//   ....[0]....
.L_542:
        /*00bc*/ 	.word	0x000024a0


	//   ....[1]....
        /*00c0*/ 	.word	0x000024d0


	//   ....[2]....
        /*00c4*/ 	.word	0x000024f0


	//   ....[3]....
        /*00c8*/ 	.word	0x00002510


	//   ....[4]....
        /*00cc*/ 	.word	0x00002530


	//   ....[5]....
        /*00d0*/ 	.word	0x00004040


	//   ....[6]....
        /*00d4*/ 	.word	0x00004070


	//   ....[7]....
        /*00d8*/ 	.word	0x000042c0


	//   ....[8]....
        /*00dc*/ 	.word	0x000042f0


	//   ....[9]....
        /*00e0*/ 	.word	0x00004310


	//   ....[10]....
        /*00e4*/ 	.word	0x00004420


	//   ....[11]....
        /*00e8*/ 	.word	0x00004440


	//   ....[12]....
        /*00ec*/ 	.word	0x00004620


	//   ....[13]....
        /*00f0*/ 	.word	0x000046b0


	//   ....[14]....
        /*00f4*/ 	.word	0x000046f0


	//   ....[15]....
        /*00f8*/ 	.word	0x00004740


	//   ....[16]....
        /*00fc*/ 	.word	0x00004770


	//   ....[17]....
        /*0100*/ 	.word	0x000048a0


	//   ....[18]....
        /*0104*/ 	.word	0x000048e0


	//   ....[19]....
        /*0108*/ 	.word	0x00006c40


	//   ....[20]....
        /*010c*/ 	.word	0x00006ca0


	//   ....[21]....
        /*0110*/ 	.word	0x00006d00


	//   ....[22]....
        /*0114*/ 	.word	0x00006d60


	//   ....[23]....
        /*0118*/ 	.word	0x00006dd0


	//   ....[24]....
        /*011c*/ 	.word	0x00006e30


	//   ....[25]....
        /*0120*/ 	.word	0x00006e90


	//   ....[26]....
        /*0124*/ 	.word	0x00006f00


	//   ....[27]....
        /*0128*/ 	.word	0x00006f60


	//   ....[28]....
        /*012c*/ 	.word	0x00006fd0


	//----- nvinfo : EIATTR_SYSCALL_OFFSETS
	.align		4
.L_543:
        /*0130*/ 	.byte	0x04, 0x46
        /*0132*/ 	.short	(.L_545 - .L_544)


	//   ....[0]....
.L_544:
        /*0134*/ 	.word	0x000011b0


	//----- nvinfo : EIATTR_EXIT_INSTR_OFFSETS
	.align		4
.L_545:
        /*0138*/ 	.byte	0x04, 0x1c
        /*013a*/ 	.short	(.L_547 - .L_546)


	//   ....[0]....
.L_546:
        /*013c*/ 	.word	0x000000a0


	//   ....[1]....
        /*0140*/ 	.word	0x00006770


	//   ....[2]....
        /*0144*/ 	.word	0x00006850


	//   ....[3]....
        /*0148*/ 	.word	0x00006bf0


	//----- nvinfo : EIATTR_CRS_STACK_SIZE
	.align		4
.L_547:
        /*014c*/ 	.byte	0x04, 0x1e
        /*014e*/ 	.short	(.L_549 - .L_548)
.L_548:
        /*0150*/ 	.word	0x00000000
.L_549:


//--------------------- .nv.info._ZN4mmha33masked_multihead_attention_kernelIfLi144ELi256ELi1ELi64ELi256ELb0ELb1EEEv26Multihead_attention_paramsIT_XT5_EE --------------------------
	.section	.nv.info._ZN4mmha33masked_multihead_attention_kernelIfLi144ELi256ELi1ELi64ELi256ELb0ELb1EEEv26Multihead_attention_paramsIT_XT5_EE,"",@"SHT_CUDA_INFO"
	.sectionflags	@""
	.align	4


	//----- nvinfo : EIATTR_CUDA_API_VERSION
	.align		4
        /*0000*/ 	.byte	0x04, 0x37
        /*0002*/ 	.short	(.L_551 - .L_550)
.L_550:
        /*0004*/ 	.word	0x00000082


	//----- nvinfo : EIATTR_SW2861232_WAR
	.align		4
.L_551:
        /*0008*/ 	.byte	0x01, 0x35
	.zero		2


	//----- nvinfo : EIATTR_PARAM_CBANK
	.align		4
        /*000c*/ 	.byte	0x04, 0x0a
        /*000e*/ 	.short	(.L_553 - .L_552)
	.align		4
.L_552:
        /*0010*/ 	.word	index@(.nv.constant0._ZN4mmha33masked_multihead_attention_kernelIfLi144ELi256ELi1ELi64ELi256ELb0ELb1EEEv26Multihead_attention_paramsIT_XT5_EE)
        /*0014*/ 	.short	0x0160
        /*0016*/ 	.short	0x0128


	//----- nvinfo : EIATTR_CBANK_PARAM_SIZE
	.align		4
.L_553:
        /*0018*/ 	.byte	0x03, 0x19
        /*001a*/ 	.short	0x0128


	//----- nvinfo : EIATTR_KPARAM_INFO
	.align		4
        /*001c*/ 	.byte	0x04, 0x17
        /*001e*/ 	.short	(.L_555 - .L_554)
.L_554:
        /*0020*/ 	.word	0x00000000
        /*0024*/ 	.short	0x0000
        /*0026*/ 	.short	0x0000
        /*0028*/ 	.byte	0x00, 0xf0, 0xa1, 0x04


	//----- nvinfo : EIATTR_MAXREG_COUNT
	.align		4
.L_555:
        /*002c*/ 	.byte	0x03, 0x1b
        /*002e*/ 	.short	0x00ff


	//----- nvinfo : EIATTR_NUM_BARRIERS
	.align		4
        /*0030*/ 	.byte	0x02, 0x4c
        /*0032*/ 	.byte	0x01
	.zero		1


	//----- nvinfo : EIATTR_EXTERNS
	.align		4
        /*0034*/ 	.byte	0x04, 0x0f
        /*0036*/ 	.short	(.L_557 - .L_556)


	//   ....[0]....
	.align		4
.L_556:
        /*0038*/ 	.word	index@(__assertfail)


	//----- nvinfo : EIATTR_ANNOTATIONS
	.align		4
.L_557:
        /*003c*/ 	.byte	0x04, 0x55
        /*003e*/ 	.short	(.L_559 - .L_558)


	//   ....[0]....
.L_558:
        /* <DEDUP_REMOVED lines=394> */


	//----- nvinfo : EIATTR_MERCURY_ISA_VERSION
	.align		4
.L_559:
        /*18c8*/ 	.byte	0x03, 0x5f
        /*18ca*/ 	.short	0x0000


	//----- nvinfo : EIATTR_COOP_GROUP_MASK_REGIDS
	.align		4
        /*18cc*/ 	.byte	0x04, 0x29
        /*18ce*/ 	.short	(.L_561 - .L_560)


	//   ....[0]....
.L_560:
        /*18d0*/ 	.word	0xffffffff


	//   ....[1]....
        /*18d4*/ 	.word	0xffffffff


	//   ....[2]....
        /*18d8*/ 	.word	0xffffffff


	//   ....[3]....
        /*18dc*/ 	.word	0xffffffff


	//   ....[4]....
        /*18e0*/ 	.word	0xffffffff


	//   ....[5]....
        /*18e4*/ 	.word	0xffffffff


	//   ....[6]....
        /*18e8*/ 	.word	0xffffffff


	//   ....[7]....
        /*18ec*/ 	.word	0xffffffff


	//   ....[8]....
        /*18f0*/ 	.word	0xffffffff


	//   ....[9]....
        /*18f4*/ 	.word	0xffffffff


	//   ....[10]....
        /*18f8*/ 	.word	0xffffffff


	//   ....[11]....
        /*18fc*/ 	.word	0xffffffff


	//   ....[12]....
        /*1900*/ 	.word	0xffffffff


	//   ....[13]....
        /*1904*/ 	.word	0xffffffff


	//   ....[14]....
        /*1908*/ 	.word	0xffffffff


	//   ....[15]....
        /*190c*/ 	.word	0xffffffff


	//   ....[16]....
        /*1910*/ 	.word	0xffffffff


	//   ....[17]....
        /*1914*/ 	.word	0xffffffff


	//   ....[18]....
        /*1918*/ 	.word	0xffffffff


	//   ....[19]....
        /*191c*/ 	.word	0xffffffff


	//   ....[20]....
        /*1920*/ 	.word	0xffffffff


	//   ....[21]....
        /*1924*/ 	.word	0xffffffff


	//   ....[22]....
        /*1928*/ 	.word	0xffffffff


	//   ....[23]....
        /*192c*/ 	.word	0xffffffff


	//   ....[24]....
        /*1930*/ 	.word	0xffffffff


	//----- nvinfo : EIATTR_COOP_GROUP_INSTR_OFFSETS
	.align		4
.L_561:
        /*1934*/ 	.byte	0x04, 0x28
        /*1936*/ 	.short	(.L_563 - .L_562)


	//   ....[0]....
.L_562:
        /*1938*/ 	.word	0x00001ba0


	//   ....[1]....
        /*193c*/ 	.word	0x00001c20


	//   ....[2]....
        /*1940*/ 	.word	0x00001c50


	//   ....[3]....
        /*1944*/ 	.word	0x00001c70


	//   ....[4]....
        /*1948*/ 	.word	0x00001c90


	//   ....[5]....
        /*194c*/ 	.word	0x00001d10


	//   ....[6]....
        /*1950*/ 	.word	0x00001d30


	//   ....[7]....
        /*1954*/ 	.word	0x0000c380


	//   ....[8]....
        /*1958*/ 	.word	0x0000c3a0


	//   ....[9]....
        /*195c*/ 	.word	0x0000c3d0


	//   ....[10]....
        /*1960*/ 	.word	0x0000c3f0


	//   ....[11]....
        /*1964*/ 	.word	0x0000c410


	//   ....[12]....
        /*1968*/ 	.word	0x0000c470


	//   ....[13]....
        /*196c*/ 	.word	0x0000c4a0


	//   ....[14]....
        /*1970*/ 	.word	0x0000c4d0


	//   ....[15]....
        /*1974*/ 	.word	0x0000c4f0


	//   ....[16]....
        /*1978*/ 	.word	0x0000c6f0


	//   ....[17]....
        /*197c*/ 	.word	0x0000c730


	//   ....[18]....
        /*1980*/ 	.word	0x0000c790


	//   ....[19]....
        /*1984*/ 	.word	0x0000c7d0


	//   ....[20]....
        /*1988*/ 	.word	0x0000c7f0


	//   ....[21]....
        /*198c*/ 	.word	0x0000c840


	//   ....[22]....
        /*1990*/ 	.word	0x0000c860


	//   ....[23]....
        /*1994*/ 	.word	0x0000c880


	//   ....[24]....
        /*1998*/ 	.word	0x0000c8a0


	//----- nvinfo : EIATTR_SYSCALL_OFFSETS
	.align		4
.L_563:
        /*199c*/ 	.byte	0x04, 0x46
        /*199e*/ 	.short	(.L_565 - .L_564)


	//   ....[0]....
.L_564:
        /*19a0*/ 	.word	0x00001200


	//----- nvinfo : EIATTR_EXIT_INSTR_OFFSETS
	.align		4
.L_565:
        /*19a4*/ 	.byte	0x04, 0x1c
        /*19a6*/ 	.short	(.L_567 - .L_566)


	//   ....[0]....
.L_566:
        /*19a8*/ 	.word	0x000000e0


	//   ....[1]....
        /*19ac*/ 	.word	0x0000eb90


	//   ....[2]....
        /*19b0*/ 	.word	0x0000ec10


	//   ....[3]....
        /*19b4*/ 	.word	0x0000ede0


	//----- nvinfo : EIATTR_CRS_STACK_SIZE
	.align		4
.L_567:
        /*19b8*/ 	.byte	0x04, 0x1e
        /*19ba*/ 	.short	(.L_569 - .L_568)
.L_568:
        /*19bc*/ 	.word	0x00000000
.L_569:


//--------------------- .nv.info._ZN4mmha33masked_multihead_attention_kernelIfLi144ELi256ELi2ELi64ELi128ELb0ELb1EEEv26Multihead_attention_paramsIT_XT5_EE --------------------------
	.section	.nv.info._ZN4mmha33masked_multihead_attention_kernelIfLi144ELi256ELi2ELi64ELi128ELb0ELb1EEEv26Multihead_attention_paramsIT_XT5_EE,"",@"SHT_CUDA_INFO"
	.sectionflags	@""
	.align	4


	//----- nvinfo : EIATTR_CUDA_API_VERSION
	.align		4
        /*0000*/ 	.byte	0x04, 0x37
        /*0002*/ 	.short	(.L_571 - .L_570)
.L_570:
        /*0004*/ 	.word	0x00000082


	//----- nvinfo : EIATTR_SW2861232_WAR
	.align		4
.L_571:
        /*0008*/ 	.byte	0x01, 0x35
	.zero		2


	//----- nvinfo : EIATTR_PARAM_CBANK
	.align		4
        /*000c*/ 	.byte	0x04, 0x0a
        /*000e*/ 	.short	(.L_573 - .L_572)
	.align		4
.L_572:
        /*0010*/ 	.word	index@(.nv.constant0._ZN4mmha33masked_multihead_attention_kernelIfLi144ELi256ELi2ELi64ELi128ELb0ELb1EEEv26Multihead_attention_paramsIT_XT5_EE)
        /*0014*/ 	.short	0x0160
        /*0016*/ 	.short	0x0128


	//----- nvinfo : EIATTR_CBANK_PARAM_SIZE
	.align		4
.L_573:
        /*0018*/ 	.byte	0x03, 0x19
        /*001a*/ 	.short	0x0128


	//----- nvinfo : EIATTR_KPARAM_INFO
	.align		4
        /*001c*/ 	.byte	0x04, 0x17
        /*001e*/ 	.short	(.L_575 - .L_574)
.L_574:
        /*0020*/ 	.word	0x00000000
        /*0024*/ 	.short	0x0000
        /*0026*/ 	.short	0x0000
        /*0028*/ 	.byte	0x00, 0xf0, 0xa1, 0x04


	//----- nvinfo : EIATTR_MAXREG_COUNT
	.align		4
.L_575:
        /*002c*/ 	.byte	0x03, 0x1b
        /*002e*/ 	.short	0x00ff


	//----- nvinfo : EIATTR_NUM_BARRIERS
	.align		4
        /*0030*/ 	.byte	0x02, 0x4c
        /*0032*/ 	.byte	0x01
	.zero		1


	//----- nvinfo : EIATTR_EXTERNS
	.align		4
        /*0034*/ 	.byte	0x04, 0x0f
        /*0036*/ 	.short	(.L_577 - .L_576)


	//   ....[0]....
	.align		4
.L_576:
        /*0038*/ 	.word	index@(__assertfail)


	//----- nvinfo : EIATTR_ANNOTATIONS
	.align		4
.L_577:
        /*003c*/ 	.byte	0x04, 0x55
        /*003e*/ 	.short	(.L_579 - .L_578)


	//   ....[0]....
.L_578:
        /* <DEDUP_REMOVED lines=27> */


	//----- nvinfo : EIATTR_MERCURY_ISA_VERSION
	.align		4
.L_579:
        /*01e0*/ 	.byte	0x03, 0x5f
        /*01e2*/ 	.short	0x0000


	//----- nvinfo : EIATTR_COOP_GROUP_MASK_REGIDS
	.align		4
        /*01e4*/ 	.byte	0x04, 0x29
        /*01e6*/ 	.short	(.L_581 - .L_580)


	//   ....[0]....
.L_580:
        /*01e8*/ 	.word	0xffffffff


	//   ....[1]....
        /*01ec*/ 	.word	0xffffffff


	//   ....[2]....
        /*01f0*/ 	.word	0xffffffff


	//   ....[3]....
        /*01f4*/ 	.word	0xffffffff


	//   ....[4]....
        /*01f8*/ 	.word	0xffffffff


	//   ....[5]....
        /*01fc*/ 	.word	0xffffffff


	//   ....[6]....
        /*0200*/ 	.word	0xffffffff


	//   ....[7]....
        /*0204*/ 	.word	0xffffffff


	//   ....[8]....
        /*0208*/ 	.word	0xffffffff


	//   ....[9]....
        /*020c*/ 	.word	0xffffffff


	//   ....[10]....
        /*0210*/ 	.word	0xffffffff


	//   ....[11]....
        /*0214*/ 	.word	0xffffffff


	//   ....[12]....
        /*0218*/ 	.word	0xffffffff


	//   ....[13]....
        /*021c*/ 	.word	0xffffffff


	//   ....[14]....
        /*0220*/ 	.word	0xffffffff


	//   ....[15]....
        /*0224*/ 	.word	0xffffffff


	//   ....[16]....
        /*0228*/ 	.word	0xffffffff


	//   ....[17]....
        /*022c*/ 	.word	0xffffffff


	//   ....[18]....
        /*0230*/ 	.word	0xffffffff


	//   ....[19]....
        /*0234*/ 	.word	0xffffffff


	//   ....[20]....
        /*0238*/ 	.word	0xffffffff


	//   ....[21]....
        /*023c*/ 	.word	0xffffffff


	//   ....[22]....
        /*0240*/ 	.word	0xffffffff


	//   ....[23]....
        /*0244*/ 	.word	0xffffffff


	//   ....[24]....
        /*0248*/ 	.word	0xffffffff


	//   ....[25]....
        /*024c*/ 	.word	0xffffffff


	//   ....[26]....
        /*0250*/ 	.word	0xffffffff


	//   ....[27]....
        /*0254*/ 	.word	0xffffffff


	//----- nvinfo : EIATTR_COOP_GROUP_INSTR_OFFSETS
	.align		4
.L_581:
        /*0258*/ 	.byte	0x04, 0x28
        /*025a*/ 	.short	(.L_583 - .L_582)


	//   ....[0]....
.L_582:
        /*025c*/ 	.word	0x00001ba0


	//   ....[1]....
        /*0260*/ 	.word	0x00001c20


	//   ....[2]....
        /*0264*/ 	.word	0x00001c50


	//   ....[3]....
        /*0268*/ 	.word	0x00001c70


	//   ....[4]....
        /*026c*/ 	.word	0x00001c90


	//   ....[5]....
        /*0270*/ 	.word	0x00001d00


	//   ....[6]....
        /*0274*/ 	.word	0x00001d20


	//   ....[7]....
        /*0278*/ 	.word	0x00006a00


	//   ....[8]....
        /*027c*/ 	.word	0x00006ce0


	//   ....[9]....
        /*0280*/ 	.word	0x00006d10


	//   ....[10]....
        /*0284*/ 	.word	0x00006d30


	//   ....[11]....
        /*0288*/ 	.word	0x00006d50


	//   ....[12]....
        /*028c*/ 	.word	0x00006e80


	//   ....[13]....
        /*0290*/ 	.word	0x00006ea0


	//   ....[14]....
        /*0294*/ 	.word	0x00006ec0


	//   ....[15]....
        /*0298*/ 	.word	0x000070d0


	//   ....[16]....
        /*029c*/ 	.word	0x00007110


	//   ....[17]....
        /*02a0*/ 	.word	0x00007180


	//   ....[18]....
        /*02a4*/ 	.word	0x000071b0


	//   ....[19]....
        /*02a8*/ 	.word	0x000071d0


	//   ....[20]....
        /*02ac*/ 	.word	0x00007220


	//   ....[21]....
        /*02b0*/ 	.word	0x00007240


	//   ....[22]....
        /*02b4*/ 	.word	0x00007260


	//   ....[23]....
        /*02b8*/ 	.word	0x00009710


	//   ....[24]....
        /*02bc*/ 	.word	0x00009780


	//   ....[25]....
        /*02c0*/ 	.word	0x000097f0


	//   ....[26]....
        /*02c4*/ 	.word	0x00009850


	//   ....[27]....
        /*02c8*/ 	.word	0x000098b0


	//----- nvinfo : EIATTR_SYSCALL_OFFSETS
	.align		4
.L_583:
        /*02cc*/ 	.byte	0x04, 0x46
        /*02ce*/ 	.short	(.L_585 - .L_584)


	//   ....[0]....
.L_584:
        /*02d0*/ 	.word	0x00001200


	//----- nvinfo : EIATTR_EXIT_INSTR_OFFSETS
	.align		4
.L_585:
        /*02d4*/ 	.byte	0x04, 0x1c
        /*02d6*/ 	.short	(.L_587 - .L_586)


	//   ....[0]....
.L_586:
        /*02d8*/ 	.word	0x000000e0


	//   ....[1]....
        /*02dc*/ 	.word	0x00009470


	//   ....[2]....
        /*02e0*/ 	.word	0x000094f0


	//   ....[3]....
        /*02e4*/ 	.word	0x000096c0


	//----- nvinfo : EIATTR_CRS_STACK_SIZE
	.align		4
.L_587:
        /*02e8*/ 	.byte	0x04, 0x1e
        /*02ea*/ 	.short	(.L_589 - .L_588)
.L_588:
        /*02ec*/ 	.word	0x00000000
.L_589:


//--------------------- .nv.info._ZN4mmha33masked_multihead_attention_kernelIfLi144ELi256ELi4ELi64ELi64ELb0ELb1EEEv26Multihead_attention_paramsIT_XT5_EE --------------------------
	.section	.nv.info._ZN4mmha33masked_multihead_attention_kernelIfLi144ELi256ELi4ELi64ELi64ELb0ELb1EEEv26Multihead_attention_paramsIT_XT5_EE,"",@"SHT_CUDA_INFO"
	.sectionflags	@""
	.align	4


	//----- nvinfo : EIATTR_CUDA_API_VERSION
	.align		4
        /*0000*/ 	.byte	0x04, 0x37
        /*0002*/ 	.short	(.L_591 - .L_590)
.L_590:
        /*0004*/ 	.word	0x00000082


	//----- nvinfo : EIATTR_SW2861232_WAR
	.align		4
.L_591:
        /*0008*/ 	.byte	0x01, 0x35
	.zero		2


	//----- nvinfo : EIATTR_PARAM_CBANK
	.align		4
        /*000c*/ 	.byte	0x04, 0x0a
        /*000e*/ 	.short	(.L_593 - .L_592)
	.align		4
.L_592:
        /*0010*/ 	.word	index@(.nv.constant0._ZN4mmha33masked_multihead_attention_kernelIfLi144ELi256ELi4ELi64ELi64ELb0ELb1EEEv26Multihead_attention_paramsIT_XT5_EE)
        /*0014*/ 	.short	0x0160
        /*0016*/ 	.short	0x0128


	//----- nvinfo : EIATTR_CBANK_PARAM_SIZE
	.align		4
.L_593:
        /*0018*/ 	.byte	0x03, 0x19
        /*001a*/ 	.short	0x0128


	//----- nvinfo : EIATTR_KPARAM_INFO
	.align		4
        /*001c*/ 	.byte	0x04, 0x17
        /*001e*/ 	.short	(.L_595 - .L_594)
.L_594:
        /*0020*/ 	.word	0x00000000
        /*0024*/ 	.short	0x0000
        /*0026*/ 	.short	0x0000
        /*0028*/ 	.byte	0x00, 0xf0, 0xa1, 0x04


	//----- nvinfo : EIATTR_MAXREG_COUNT
	.align		4
.L_595:
        /*002c*/ 	.byte	0x03, 0x1b
        /*002e*/ 	.short	0x00ff


	//----- nvinfo : EIATTR_NUM_BARRIERS
	.align		4
        /*0030*/ 	.byte	0x02, 0x4c
        /*0032*/ 	.byte	0x01
	.zero		1


	//----- nvinfo : EIATTR_EXTERNS
	.align		4
        /*0034*/ 	.byte	0x04, 0x0f
        /*0036*/ 	.short	(.L_597 - .L_596)


	//   ....[0]....
	.align		4
.L_596:
        /*0038*/ 	.word	index@(__assertfail)


	//----- nvinfo : EIATTR_MERCURY_ISA_VERSION
	.align		4
.L_597:
        /*003c*/ 	.byte	0x03, 0x5f
        /*003e*/ 	.short	0x0000


	//----- nvinfo : EIATTR_COOP_GROUP_MASK_REGIDS
	.align		4
        /*0040*/ 	.byte	0x04, 0x29
        /*0042*/ 	.short	(.L_599 - .L_598)


	//   ....[0]....
.L_598:
        /*0044*/ 	.word	0xffffffff


	//   ....[1]....
        /*0048*/ 	.word	0xffffffff


	//   ....[2]....
        /*004c*/ 	.word	0xffffffff


	//   ....[3]....
        /*0050*/ 	.word	0xffffffff


	//   ....[4]....
        /*0054*/ 	.word	0xffffffff


	//   ....[5]....
        /*0058*/ 	.word	0xffffffff


	//   ....[6]....
        /*005c*/ 	.word	0xffffffff


	//   ....[7]....
        /*0060*/ 	.word	0xffffffff


	//   ....[8]....
        /*0064*/ 	.word	0xffffffff


	//   ....[9]....
        /*0068*/ 	.word	0xffffffff


	//   ....[10]....
        /*006c*/ 	.word	0xffffffff


	//   ....[11]....
        /*0070*/ 	.word	0xffffffff


	//   ....[12]....
        /*0074*/ 	.word	0xffffffff


	//   ....[13]....
        /*0078*/ 	.word	0xffffffff


	//   ....[14]....
        /*007c*/ 	.word	0xffffffff


	//   ....[15]....
        /*0080*/ 	.word	0xffffffff


	//   ....[16]....
        /*0084*/ 	.word	0xffffffff


	//   ....[17]....
        /*0088*/ 	.word	0xffffffff


	//   ....[18]....
        /*008c*/ 	.word	0xffffffff


	//   ....[19]....
        /*0090*/ 	.word	0xffffffff


	//   ....[20]....
        /*0094*/ 	.word	0xffffffff


	//   ....[21]....
        /*0098*/ 	.word	0xffffffff


	//   ....[22]....
        /*009c*/ 	.word	0xffffffff


	//   ....[23]....
        /*00a0*/ 	.word	0xffffffff


	//   ....[24]....
        /*00a4*/ 	.word	0xffffffff


	//   ....[25]....
        /*00a8*/ 	.word	0xffffffff


	//----- nvinfo : EIATTR_COOP_GROUP_INSTR_OFFSETS
	.align		4
.L_599:
        /*00ac*/ 	.byte	0x04, 0x28
        /*00ae*/ 	.short	(.L_601 - .L_600)


	//   ....[0]....
.L_600:
        /*00b0*/ 	.word	0x00001920


	//   ....[1]....
        /*00b4*/ 	.word	0x00001990


	//   ....[2]....
        /*00b8*/ 	.word	0x000019d0


	//   ....[3]....
        /*00bc*/ 	.word	0x000019f0


	//   ....[4]....
        /*00c0*/ 	.word	0x00001a10


	//   ....[5]....
        /*00c4*/ 	.word	0x00001a70


	//   ....[6]....
        /*00c8*/ 	.word	0x00001aa0


	//   ....[7]....
        /*00cc*/ 	.word	0x00005b60


	//   ....[8]....
        /*00d0*/ 	.word	0x00005b90


	//   ....[9]....
        /*00d4*/ 	.word	0x00005dc0


	//   ....[10]....
        /*00d8*/ 	.word	0x00005df0


	//   ....[11]....
        /*00dc*/ 	.word	0x00005e10


	//   ....[12]....
        /*00e0*/ 	.word	0x00005f20


	//   ....[13]....
        /*00e4*/ 	.word	0x00005f40


	//   ....[14]....
        /*00e8*/ 	.word	0x00006120


	//   ....[15]....
        /*00ec*/ 	.word	0x00006180


	//   ....[16]....
        /*00f0*/ 	.word	0x000061c0


	//   ....[17]....
        /*00f4*/ 	.word	0x000061f0


	//   ....[18]....
        /*00f8*/ 	.word	0x00006210


	//   ....[19]....
        /*00fc*/ 	.word	0x00006260


	//   ....[20]....
        /*0100*/ 	.word	0x00006280


	//   ....[21]....
        /*0104*/ 	.word	0x000083c0


	//   ....[22]....
        /*0108*/ 	.word	0x00008440


	//   ....[23]....
        /*010c*/ 	.word	0x000084c0


	//   ....[24]....
        /*0110*/ 	.word	0x00008540


	//   ....[25]....
        /*0114*/ 	.word	0x000085b0


	//----- nvinfo : EIATTR_SYSCALL_OFFSETS
	.align		4
.L_601:
        /*0118*/ 	.byte	0x04, 0x46
        /*011a*/ 	.short	(.L_603 - .L_602)


	//   ....[0]....
.L_602:
        /*011c*/ 	.word	0x00000fb0


	//----- nvinfo : EIATTR_EXIT_INSTR_OFFSETS
	.align		4
.L_603:
        /*0120*/ 	.byte	0x04, 0x1c
        /*0122*/ 	.short	(.L_605 - .L_604)


	//   ....[0]....
.L_604:
        /*0124*/ 	.word	0x000000a0


	//   ....[1]....
        /*0128*/ 	.word	0x00008130


	//   ....[2]....
        /*012c*/ 	.word	0x000081a0


	//   ....[3]....
        /*0130*/ 	.word	0x00008360


	//----- nvinfo : EIATTR_CRS_STACK_SIZE
	.align		4
.L_605:
        /*0134*/ 	.byte	0x04, 0x1e
        /*0136*/ 	.short	(.L_607 - .L_606)
.L_606:
        /*0138*/ 	.word	0x00000000
.L_607:


//--------------------- .nv.info._ZN4mmha33masked_multihead_attention_kernelIfLi144ELi256ELi1ELi64ELi256ELb0ELb0EEEv26Multihead_attention_paramsIT_XT5_EE --------------------------
	.section	.nv.info._ZN4mmha33masked_multihead_attention_kernelIfLi144ELi256ELi1ELi64ELi256ELb0ELb0EEEv26Multihead_attention_paramsIT_XT5_EE,"",@"SHT_CUDA_INFO"
	.sectionflags	@""
	.align	4


	//----- nvinfo : EIATTR_CUDA_API_VERSION
	.align		4
        /*0000*/ 	.byte	0x04, 0x37
        /*0002*/ 	.short	(.L_609 - .L_608)
.L_608:
        /*0004*/ 	.word	0x00000082


	//----- nvinfo : EIATTR_SW2861232_WAR
	.align		4
.L_609:
        /*0008*/ 	.byte	0x01, 0x35
	.zero		2


	//----- nvinfo : EIATTR_PARAM_CBANK
	.align		4
        /*000c*/ 	.byte	0x04, 0x0a
        /*000e*/ 	.short	(.L_611 - .L_610)
	.align		4
.L_610:
        /*0010*/ 	.word	index@(.nv.constant0._ZN4mmha33masked_multihead_attention_kernelIfLi144ELi256ELi1ELi64ELi256ELb0ELb0EEEv26Multihead_attention_paramsIT_XT5_EE)
        /*0014*/ 	.short	0x0160
        /*0016*/ 	.short	0x0128


	//----- nvinfo : EIATTR_CBANK_PARAM_SIZE
	.align		4
.L_611:
        /*0018*/ 	.byte	0x03, 0x19
        /*001a*/ 	.short	0x0128


	//----- nvinfo : EIATTR_KPARAM_INFO
	.align		4
        /*001c*/ 	.byte	0x04, 0x17
        /*001e*/ 	.short	(.L_613 - .L_612)
.L_612:
        /*0020*/ 	.word	0x00000000
        /*0024*/ 	.short	0x0000
        /*0026*/ 	.short	0x0000
        /*0028*/ 	.byte	0x00, 0xf0, 0xa1, 0x04


	//----- nvinfo : EIATTR_MAXREG_COUNT
	.align		4
.L_613:
        /*002c*/ 	.byte	0x03, 0x1b
        /*002e*/ 	.short	0x00ff


	//----- nvinfo : EIATTR_NUM_BARRIERS
	.align		4
        /*0030*/ 	.byte	0x02, 0x4c
        /*0032*/ 	.byte	0x01
	.zero		1


	//----- nvinfo : EIATTR_EXTERNS
	.align		4
        /*0034*/ 	.byte	0x04, 0x0f
        /*0036*/ 	.short	(.L_615 - .L_614)


	//   ....[0]....
	.align		4
.L_614:
        /*0038*/ 	.word	index@(__assertfail)


	//----- nvinfo : EIATTR_ANNOTATIONS
	.align		4
.L_615:
        /*003c*/ 	.byte	0x04, 0x55
        /*003e*/ 	.short	(.L_617 - .L_616)


	//   ....[0]....
.L_616:
        /* <DEDUP_REMOVED lines=384> */


	//----- nvinfo : EIATTR_MERCURY_ISA_VERSION
	.align		4
.L_617:
        /*1828*/ 	.byte	0x03, 0x5f
        /*182a*/ 	.short	0x0000


	//----- nvinfo : EIATTR_COOP_GROUP_MASK_REGIDS
	.align		4
        /*182c*/ 	.byte	0x04, 0x29
        /*182e*/ 	.short	(.L_619 - .L_618)


	//   ....[0]....
.L_618:
        /*1830*/ 	.word	0xffffffff


	//   ....[1]....
        /*1834*/ 	.word	0xffffffff


	//   ....[2]....
        /*1838*/ 	.word	0xffffffff


	//   ....[3]....
        /*183c*/ 	.word	0xffffffff


	//   ....[4]....
        /*1840*/ 	.word	0xffffffff


	//   ....[5]....
        /*1844*/ 	.word	0xffffffff


	//   ....[6]....
        /*1848*/ 	.word	0xffffffff


	//   ....[7]....
        /*184c*/ 	.word	0xffffffff


	//   ....[8]....
        /*1850*/ 	.word	0xffffffff


	//   ....[9]....
        /*1854*/ 	.word	0xffffffff


	//   ....[10]....
        /*1858*/ 	.word	0xffffffff


	//   ....[11]....
        /*185c*/ 	.word	0xffffffff


	//   ....[12]....
        /*1860*/ 	.word	0xffffffff


	//   ....[13]....
        /*1864*/ 	.word	0xffffffff


	//   ....[14]....
        /*1868*/ 	.word	0xffffffff


	//   ....[15]....
        /*186c*/ 	.word	0xffffffff


	//   ....[16]....
        /*1870*/ 	.word	0xffffffff


	//   ....[17]....
        /*1874*/ 	.word	0xffffffff


	//   ....[18]....
        /*1878*/ 	.word	0xffffffff


	//   ....[19]....
        /*187c*/ 	.word	0xffffffff


	//   ....[20]....
        /*1880*/ 	.word	0xffffffff


	//   ....[21]....
        /*1884*/ 	.word	0xffffffff


	//   ....[22]....
        /*1888*/ 	.word	0xffffffff


	//   ....[23]....
        /*188c*/ 	.word	0xffffffff


	//   ....[24]....
        /*1890*/ 	.word	0xffffffff


	//----- nvinfo : EIATTR_COOP_GROUP_INSTR_OFFSETS
	.align		4
.L_619:
        /*1894*/ 	.byte	0x04, 0x28
        /*1896*/ 	.short	(.L_621 - .L_620)


	//   ....[0]....
.L_620:
        /*1898*/ 	.word	0x00001b20


	//   ....[1]....
        /*189c*/ 	.word	0x00001ba0


	//   ....[2]....
        /*18a0*/ 	.word	0x00001bd0


	//   ....[3]....
        /*18a4*/ 	.word	0x00001bf0


	//   ....[4]....
        /*18a8*/ 	.word	0x00001c10


	//   ....[5]....
        /*18ac*/ 	.word	0x00001c90


	//   ....[6]....
        /*18b0*/ 	.word	0x00001cb0


	//   ....[7]....
        /*18b4*/ 	.word	0x0000a9f0


	//   ....[8]....
        /*18b8*/ 	.word	0x0000aa10


	//   ....[9]....
        /*18bc*/ 	.word	0x0000aa40


	//   ....[10]....
        /*18c0*/ 	.word	0x0000aa60


	//   ....[11]....
        /*18c4*/ 	.word	0x0000aa80


	//   ....[12]....
        /*18c8*/ 	.word	0x0000aae0


	//   ....[13]....
        /*18cc*/ 	.word	0x0000ab10


	//   ....[14]....
        /*18d0*/ 	.word	0x0000ab40


	//   ....[15]....
        /*18d4*/ 	.word	0x0000ab60


	//   ....[16]....
        /*18d8*/ 	.word	0x0000ad60


	//   ....[17]....
        /*18dc*/ 	.word	0x0000ada0


	//   ....[18]....
        /*18e0*/ 	.word	0x0000ae00


	//   ....[19]....
        /*18e4*/ 	.word	0x0000ae40


	//   ....[20]....
        /*18e8*/ 	.word	0x0000ae60


	//   ....[21]....
        /*18ec*/ 	.word	0x0000aeb0


	//   ....[22]....
        /*18f0*/ 	.word	0x0000aed0


	//   ....[23]....
        /*18f4*/ 	.word	0x0000aef0


	//   ....[24]....
        /*18f8*/ 	.word	0x0000af10


	//----- nvinfo : EIATTR_SYSCALL_OFFSETS
	.align		4
.L_621:
        /*18fc*/ 	.byte	0x04, 0x46
        /*18fe*/ 	.short	(.L_623 - .L_622)


	//   ....[0]....
.L_622:
        /*1900*/ 	.word	0x00001180


	//----- nvinfo : EIATTR_EXIT_INSTR_OFFSETS
	.align		4
.L_623:
        /*1904*/ 	.byte	0x04, 0x1c
        /*1906*/ 	.short	(.L_625 - .L_624)


	//   ....[0]....
.L_624:
        /*1908*/ 	.word	0x000000e0


	//   ....[1]....
        /*190c*/ 	.word	0x0000d610


	//   ....[2]....
        /*1910*/ 	.word	0x0000d690


	//   ....[3]....
        /*1914*/ 	.word	0x0000d860


	//----- nvinfo : EIATTR_CRS_STACK_SIZE
	.align		4
.L_625:
        /*1918*/ 	.byte	0x04, 0x1e
        /*191a*/ 	.short	(.L_627 - .L_626)
.L_626:
        /*191c*/ 	.word	0x00000000
.L_627:


//--------------------- .nv.info._ZN4mmha33masked_multihead_attention_kernelIfLi144ELi256ELi2ELi64ELi128ELb0ELb0EEEv26Multihead_attention_paramsIT_XT5_EE --------------------------
	.section	.nv.info._ZN4mmha33masked_multihead_attention_kernelIfLi144ELi256ELi2ELi64ELi128ELb0ELb0EEEv26Multihead_attention_paramsIT_XT5_EE,"",@"SHT_CUDA_INFO"
	.sectionflags	@""
	.align	4


	//----- nvinfo : EIATTR_CUDA_API_VERSION
	.align		4
        /*0000*/ 	.byte	0x04, 0x37
        /*0002*/ 	.short	(.L_629 - .L_628)
.L_628:
        /*0004*/ 	.word	0x00000082


	//----- nvinfo : EIATTR_SW2861232_WAR
	.align		4
.L_629:
        /*0008*/ 	.byte	0x01, 0x35
	.zero		2


	//----- nvinfo : EIATTR_PARAM_CBANK
	.align		4
        /*000c*/ 	.byte	0x04, 0x0a
        /*000e*/ 	.short	(.L_631 - .L_630)
	.align		4
.L_630:
        /*0010*/ 	.word	index@(.nv.constant0._ZN4mmha33masked_multihead_attention_kernelIfLi144ELi256ELi2ELi64ELi128ELb0ELb0EEEv26Multihead_attention_paramsIT_XT5_EE)
        /*0014*/ 	.short	0x0160
        /*0016*/ 	.short	0x0128


	//----- nvinfo : EIATTR_CBANK_PARAM_SIZE
	.align		4
.L_631:
        /*0018*/ 	.byte	0x03, 0x19
        /*001a*/ 	.short	0x0128


	//----- nvinfo : EIATTR_KPARAM_INFO
	.align		4
        /*001c*/ 	.byte	0x04, 0x17
        /*001e*/ 	.short	(.L_633 - .L_632)
.L_632:
        /*0020*/ 	.word	0x00000000
        /*0024*/ 	.short	0x0000
        /*0026*/ 	.short	0x0000
        /*0028*/ 	.byte	0x00, 0xf0, 0xa1, 0x04


	//----- nvinfo : EIATTR_MAXREG_COUNT
	.align		4
.L_633:
        /*002c*/ 	.byte	0x03, 0x1b
        /*002e*/ 	.short	0x00ff


	//----- nvinfo : EIATTR_NUM_BARRIERS
	.align		4
        /*0030*/ 	.byte	0x02, 0x4c
        /*0032*/ 	.byte	0x01
	.zero		1


	//----- nvinfo : EIATTR_EXTERNS
	.align		4
        /*0034*/ 	.byte	0x04, 0x0f
        /*0036*/ 	.short	(.L_635 - .L_634)


	//   ....[0]....
	.align		4
.L_634:
        /*0038*/ 	.word	index@(__assertfail)


	//----- nvinfo : EIATTR_ANNOTATIONS
	.align		4
.L_635:
        /*003c*/ 	.byte	0x04, 0x55
        /*003e*/ 	.short	(.L_637 - .L_636)


	//   ....[0]....
.L_636:
        /* <DEDUP_REMOVED lines=26> */


	//----- nvinfo : EIATTR_MERCURY_ISA_VERSION
	.align		4
.L_637:
        /*01c8*/ 	.byte	0x03, 0x5f
        /*01ca*/ 	.short	0x0000


	//----- nvinfo : EIATTR_COOP_GROUP_MASK_REGIDS
	.align		4
        /*01cc*/ 	.byte	0x04, 0x29
        /*01ce*/ 	.short	(.L_639 - .L_638)


	//   ....[0]....
.L_638:
        /*01d0*/ 	.word	0xffffffff


	//   ....[1]....
        /*01d4*/ 	.word	0xffffffff


	//   ....[2]....
        /*01d8*/ 	.word	0xffffffff


	//   ....[3]....
        /*01dc*/ 	.word	0xffffffff


	//   ....[4]....
        /*01e0*/ 	.word	0xffffffff


	//   ....[5]....
        /*01e4*/ 	.word	0xffffffff


	//   ....[6]....
        /*01e8*/ 	.word	0xffffffff


	//   ....[7]....
        /*01ec*/ 	.word	0xffffffff


	//   ....[8]....
        /*01f0*/ 	.word	0xffffffff


	//   ....[9]....
        /*01f4*/ 	.word	0xffffffff


	//   ....[10]....
        /*01f8*/ 	.word	0xffffffff


	//   ....[11]....
        /*01fc*/ 	.word	0xffffffff


	//   ....[12]....
        /*0200*/ 	.word	0xffffffff


	//   ....[13]....
        /*0204*/ 	.word	0xffffffff


	//   ....[14]....
        /*0208*/ 	.word	0xffffffff


	//   ....[15]....
        /*020c*/ 	.word	0xffffffff


	//   ....[16]....
        /*0210*/ 	.word	0xffffffff


	//   ....[17]....
        /*0214*/ 	.word	0xffffffff


	//   ....[18]....
        /*0218*/ 	.word	0xffffffff


	//   ....[19]....
        /*021c*/ 	.word	0xffffffff


	//   ....[20]....
        /*0220*/ 	.word	0xffffffff


	//   ....[21]....
        /*0224*/ 	.word	0xffffffff


	//   ....[22]....
        /*0228*/ 	.word	0xffffffff


	//   ....[23]....
        /*022c*/ 	.word	0xffffffff


	//   ....[24]....
        /*0230*/ 	.word	0xffffffff


	//   ....[25]....
        /*0234*/ 	.word	0xffffffff


	//   ....[26]....
        /*0238*/ 	.word	0xffffffff


	//   ....[27]....
        /*023c*/ 	.word	0xffffffff


	//----- nvinfo : EIATTR_COOP_GROUP_INSTR_OFFSETS
	.align		4
.L_639:
        /*0240*/ 	.byte	0x04, 0x28
        /*0242*/ 	.short	(.L_641 - .L_640)


	//   ....[0]....
.L_640:
        /*0244*/ 	.word	0x00001b20


	//   ....[1]....
        /*0248*/ 	.word	0x00001ba0


	//   ....[2]....
        /*024c*/ 	.word	0x00001bd0


	//   ....[3]....
        /*0250*/ 	.word	0x00001bf0


	//   ....[4]....
        /*0254*/ 	.word	0x00001c10


	//   ....[5]....
        /*0258*/ 	.word	0x00001c80


	//   ....[6]....
        /*025c*/ 	.word	0x00001ca0


	//   ....[7]....
        /*0260*/ 	.word	0x00005900


	//   ....[8]....
        /*0264*/ 	.word	0x00005be0


	//   ....[9]....
        /*0268*/ 	.word	0x00005c10


	//   ....[10]....
        /*026c*/ 	.word	0x00005c30


	//   ....[11]....
        /*0270*/ 	.word	0x00005c50


	//   ....[12]....
        /*0274*/ 	.word	0x00005d80


	//   ....[13]....
        /*0278*/ 	.word	0x00005da0


	//   ....[14]....
        /*027c*/ 	.word	0x00005dc0


	//   ....[15]....
        /*0280*/ 	.word	0x00005fd0


	//   ....[16]....
        /*0284*/ 	.word	0x00006010


	//   ....[17]....
        /*0288*/ 	.word	0x00006080


	//   ....[18]....
        /*028c*/ 	.word	0x000060b0


	//   ....[19]....
        /*0290*/ 	.word	0x000060d0


	//   ....[20]....
        /*0294*/ 	.word	0x00006120


	//   ....[21]....
        /*0298*/ 	.word	0x00006140


	//   ....[22]....
        /*029c*/ 	.word	0x00006160


	//   ....[23]....
        /*02a0*/ 	.word	0x00008a20


	//   ....[24]....
        /*02a4*/ 	.word	0x00008a90


	//   ....[25]....
        /*02a8*/ 	.word	0x00008af0


	//   ....[26]....
        /*02ac*/ 	.word	0x00008b50


	//   ....[27]....
        /*02b0*/ 	.word	0x00008bb0


	//----- nvinfo : EIATTR_SYSCALL_OFFSETS
	.align		4
.L_641:
        /*02b4*/ 	.byte	0x04, 0x46
        /*02b6*/ 	.short	(.L_643 - .L_642)


	//   ....[0]....
.L_642:
        /*02b8*/ 	.word	0x00001180


	//----- nvinfo : EIATTR_EXIT_INSTR_OFFSETS
	.align		4
.L_643:
        /*02bc*/ 	.byte	0x04, 0x1c
        /*02be*/ 	.short	(.L_645 - .L_644)


	//   ....[0]....
.L_644:
        /*02c0*/ 	.word	0x000000e0


	//   ....[1]....
        /*02c4*/ 	.word	0x00008780


	//   ....[2]....
        /*02c8*/ 	.word	0x00008800


	//   ....[3]....
        /*02cc*/ 	.word	0x000089d0


	//----- nvinfo : EIATTR_CRS_STACK_SIZE
	.align		4
.L_645:
        /*02d0*/ 	.byte	0x04, 0x1e
        /*02d2*/ 	.short	(.L_647 - .L_646)
.L_646:
        /*02d4*/ 	.word	0x00000000
.L_647:


//--------------------- .nv.info._ZN4mmha33masked_multihead_attention_kernelIfLi144ELi256ELi4ELi64ELi64ELb0ELb0EEEv26Multihead_attention_paramsIT_XT5_EE --------------------------
	.section	.nv.info._ZN4mmha33masked_multihead_attention_kernelIfLi144ELi256ELi4ELi64ELi64ELb0ELb0EEEv26Multihead_attention_paramsIT_XT5_EE,"",@"SHT_CUDA_INFO"
	.sectionflags	@""
	.align	4


	//----- nvinfo : EIATTR_CUDA_API_VERSION
	.align		4
        /*0000*/ 	.byte	0x04, 0x37
        /*0002*/ 	.short	(.L_649 - .L_648)
.L_648:
        /*0004*/ 	.word	0x00000082


	//----- nvinfo : EIATTR_SW2861232_WAR
	.align		4
.L_649:
        /*0008*/ 	.byte	0x01, 0x35
	.zero		2


	//----- nvinfo : EIATTR_PARAM_CBANK
	.align		4
        /*000c*/ 	.byte	0x04, 0x0a
        /*000e*/ 	.short	(.L_651 - .L_650)
	.align		4
.L_650:
        /*0010*/ 	.word	index@(.nv.constant0._ZN4mmha33masked_multihead_attention_kernelIfLi144ELi256ELi4ELi64ELi64ELb0ELb0EEEv26Multihead_attention_paramsIT_XT5_EE)
        /*0014*/ 	.short	0x0160
        /*0016*/ 	.short	0x0128


	//----- nvinfo : EIATTR_CBANK_PARAM_SIZE
	.align		4
.L_651:
        /*0018*/ 	.byte	0x03, 0x19
        /*001a*/ 	.short	0x0128


	//----- nvinfo : EIATTR_KPARAM_INFO
	.align		4
        /*001c*/ 	.byte	0x04, 0x17
        /*001e*/ 	.short	(.L_653 - .L_652)
.L_652:
        /*0020*/ 	.word	0x00000000
        /*0024*/ 	.short	0x0000
        /*0026*/ 	.short	0x0000
        /*0028*/ 	.byte	0x00, 0xf0, 0xa1, 0x04


	//----- nvinfo : EIATTR_MAXREG_COUNT
	.align		4
.L_653:
        /*002c*/ 	.byte	0x03, 0x1b
        /*002e*/ 	.short	0x00ff


	//----- nvinfo : EIATTR_NUM_BARRIERS
	.align		4
        /*0030*/ 	.byte	0x02, 0x4c
        /*0032*/ 	.byte	0x01
	.zero		1


	//----- nvinfo : EIATTR_EXTERNS
	.align		4
        /*0034*/ 	.byte	0x04, 0x0f
        /*0036*/ 	.short	(.L_655 - .L_654)


	//   ....[0]....
	.align		4
.L_654:
        /*0038*/ 	.word	index@(__assertfail)


	//----- nvinfo : EIATTR_MERCURY_ISA_VERSION
	.align		4
.L_655:
        /*003c*/ 	.byte	0x03, 0x5f
        /*003e*/ 	.short	0x0000


	//----- nvinfo : EIATTR_COOP_GROUP_MASK_REGIDS
	.align		4
        /*0040*/ 	.byte	0x04, 0x29
        /*0042*/ 	.short	(.L_657 - .L_656)


	//   ....[0]....
.L_656:
        /*0044*/ 	.word	0xffffffff


	//   ....[1]....
        /*0048*/ 	.word	0xffffffff


	//   ....[2]....
        /*004c*/ 	.word	0xffffffff


	//   ....[3]....
        /*0050*/ 	.word	0xffffffff


	//   ....[4]....
        /*0054*/ 	.word	0xffffffff


	//   ....[5]....
        /*0058*/ 	.word	0xffffffff


	//   ....[6]....
        /*005c*/ 	.word	0xffffffff


	//   ....[7]....
        /*0060*/ 	.word	0xffffffff


	//   ....[8]....
        /*0064*/ 	.word	0xffffffff


	//   ....[9]....
        /*0068*/ 	.word	0xffffffff


	//   ....[10]....
        /*006c*/ 	.word	0xffffffff


	//   ....[11]....
        /*0070*/ 	.word	0xffffffff


	//   ....[12]....
        /*0074*/ 	.word	0xffffffff


	//   ....[13]....
        /*0078*/ 	.word	0xffffffff


	//   ....[14]....
        /*007c*/ 	.word	0xffffffff


	//   ....[15]....
        /*0080*/ 	.word	0xffffffff


	//   ....[16]....
        /*0084*/ 	.word	0xffffffff


	//   ....[17]....
        /*0088*/ 	.word	0xffffffff


	//   ....[18]....
        /*008c*/ 	.word	0xffffffff


	//   ....[19]....
        /*0090*/ 	.word	0xffffffff


	//   ....[20]....
        /*0094*/ 	.word	0xffffffff


	//   ....[21]....
        /*0098*/ 	.word	0xffffffff


	//   ....[22]....
        /*009c*/ 	.word	0xffffffff


	//   ....[23]....
        /*00a0*/ 	.word	0xffffffff


	//   ....[24]....
        /*00a4*/ 	.word	0xffffffff


	//   ....[25]....
        /*00a8*/ 	.word	0xffffffff


	//----- nvinfo : EIATTR_COOP_GROUP_INSTR_OFFSETS
	.align		4
.L_657:
        /*00ac*/ 	.byte	0x04, 0x28
        /*00ae*/ 	.short	(.L_659 - .L_658)


	//   ....[0]....
.L_658:
        /*00b0*/ 	.word	0x000018f0


	//   ....[1]....
        /*00b4*/ 	.word	0x00001960


	//   ....[2]....
        /*00b8*/ 	.word	0x000019a0


	//   ....[3]....
        /*00bc*/ 	.word	0x000019c0


	//   ....[4]....
        /*00c0*/ 	.word	0x000019e0


	//   ....[5]....
        /*00c4*/ 	.word	0x00001a40


	//   ....[6]....
        /*00c8*/ 	.word	0x00001a70


	//   ....[7]....
        /*00cc*/ 	.word	0x00004ae0


	//   ....[8]....
        /*00d0*/ 	.word	0x00004b10


	//   ....[9]....
        /*00d4*/ 	.word	0x00004d40


	//   ....[10]....
        /*00d8*/ 	.word	0x00004d70


	//   ....[11]....
        /*00dc*/ 	.word	0x00004d90


	//   ....[12]....
        /*00e0*/ 	.word	0x00004ea0


	//   ....[13]....
        /*00e4*/ 	.word	0x00004ec0


	//   ....[14]....
        /*00e8*/ 	.word	0x000050a0


	//   ....[15]....
        /*00ec*/ 	.word	0x00005100


	//   ....[16]....
        /*00f0*/ 	.word	0x00005140


	//   ....[17]....
        /*00f4*/ 	.word	0x00005170


	//   ....[18]....
        /*00f8*/ 	.word	0x00005190


	//   ....[19]....
        /*00fc*/ 	.word	0x000051e0


	//   ....[20]....
        /*0100*/ 	.word	0x00005200


	//   ....[21]....
        /*0104*/ 	.word	0x00007850


	//   ....[22]....
        /*0108*/ 	.word	0x000078d0


	//   ....[23]....
        /*010c*/ 	.word	0x00007950


	//   ....[24]....
        /*0110*/ 	.word	0x000079d0


	//   ....[25]....
        /*0114*/ 	.word	0x00007a40


	//----- nvinfo : EIATTR_SYSCALL_OFFSETS
	.align		4
.L_659:
        /*0118*/ 	.byte	0x04, 0x46
        /*011a*/ 	.short	(.L_661 - .L_660)


	//   ....[0]....
.L_660:
        /*011c*/ 	.word	0x00000f80


	//----- nvinfo : EIATTR_EXIT_INSTR_OFFSETS
	.align		4
.L_661:
        /*0120*/ 	.byte	0x04, 0x1c
        /*0122*/ 	.short	(.L_663 - .L_662)


	//   ....[0]....
.L_662:
        /*0124*/ 	.word	0x000000a0


	//   ....[1]....
        /*0128*/ 	.word	0x000075c0


	//   ....[2]....
        /*012c*/ 	.word	0x00007630


	//   ....[3]....
        /*0130*/ 	.word	0x000077f0


	//----- nvinfo : EIATTR_CRS_STACK_SIZE
	.align		4
.L_663:
        /*0134*/ 	.byte	0x04, 0x1e
        /*0136*/ 	.short	(.L_665 - .L_664)
.L_664:
        /*0138*/ 	.word	0x00000000
.L_665:


//--------------------- .nv.callgraph             --------------------------
	.section	.nv.callgraph,"",@"SHT_CUDA_CALLGRAPH"
	.align	4
	.sectionentsize	8
	.align		4
        /*0000*/ 	.word	0x00000000
	.align		4
        /*0004*/ 	.word	0xffffffff
	.align		4
        /*0008*/ 	.word	index@(_ZN4mmha33masked_multihead_attention_kernelItLi144ELi256ELi1ELi32ELi256ELb1ELb1EEEv26Multihead_attention_paramsIT_XT5_EE)
	.align		4
        /*000c*/ 	.word	index@(__assertfail)
	.align		4
        /*0010*/ 	.word	index@(_ZN4mmha33masked_multihead_attention_kernelItLi144ELi256ELi2ELi32ELi128ELb1ELb1EEEv26Multihead_attention_paramsIT_XT5_EE)
	.align		4
        /*0014*/ 	.word	index@(__assertfail)
	.align		4
        /*0018*/ 	.word	index@(_ZN4mmha33masked_multihead_attention_kernelItLi144ELi256ELi4ELi32ELi64ELb1ELb1EEEv26Multihead_attention_paramsIT_XT5_EE)
	.align		4
        /*001c*/ 	.word	index@(__assertfail)
	.align		4
        /*0020*/ 	.word	index@(_ZN4mmha33masked_multihead_attention_kernelItLi144ELi256ELi1ELi32ELi256ELb1ELb0EEEv26Multihead_attention_paramsIT_XT5_EE)
	.align		4
        /*0024*/ 	.word	index@(__assertfail)
	.align		4
        /*0028*/ 	.word	index@(_ZN4mmha33masked_multihead_attention_kernelItLi144ELi256ELi2ELi32ELi128ELb1ELb0EEEv26Multihead_attention_paramsIT_XT5_EE)
	.align		4
        /*002c*/ 	.word	index@(__assertfail)
	.align		4
        /*0030*/ 	.word	index@(_ZN4mmha33masked_multihead_attention_kernelItLi144ELi256ELi4ELi32ELi64ELb1ELb0EEEv26Multihead_attention_paramsIT_XT5_EE)
	.align		4
        /*0034*/ 	.word	index@(__assertfail)
	.align		4
        /*0038*/ 	.word	index@(_ZN4mmha33masked_multihead_attention_kernelIfLi144ELi256ELi1ELi64ELi256ELb1ELb1EEEv26Multihead_attention_paramsIT_XT5_EE)
	.align		4
        /*003c*/ 	.word	index@(__assertfail)
	.align		4
        /*0040*/ 	.word	index@(_ZN4mmha33masked_multihead_attention_kernelIfLi144ELi256ELi2ELi64ELi128ELb1ELb1EEEv26Multihead_attention_paramsIT_XT5_EE)
	.align		4
        /*0044*/ 	.word	index@(__assertfail)
	.align		4
        /*0048*/ 	.word	index@(_ZN4mmha33masked_multihead_attention_kernelIfLi144ELi256ELi4ELi64ELi64ELb1ELb1EEEv26Multihead_attention_paramsIT_XT5_EE)
	.align		4
        /*004c*/ 	.word	index@(__assertfail)
	.align		4
        /*0050*/ 	.word	index@(_ZN4mmha33masked_multihead_attention_kernelIfLi144ELi256ELi1ELi64ELi256ELb1ELb0EEEv26Multihead_attention_paramsIT_XT5_EE)
	.align		4
        /*0054*/ 	.word	index@(__assertfail)
	.align		4
        /*0058*/ 	.word	index@(_ZN4mmha33masked_multihead_attention_kernelIfLi144ELi256ELi2ELi64ELi128ELb1ELb0EEEv26Multihead_attention_paramsIT_XT5_EE)
	.align		4
        /*005c*/ 	.word	index@(__assertfail)
	.align		4
        /*0060*/ 	.word	index@(_ZN4mmha33masked_multihead_attention_kernelIfLi144ELi256ELi4ELi64ELi64ELb1ELb0EEEv26Multihead_attention_paramsIT_XT5_EE)
	.align		4
        /*0064*/ 	.word	index@(__assertfail)
	.align		4
        /*0068*/ 	.word	index@(_ZN4mmha33masked_multihead_attention_kernelItLi144ELi256ELi1ELi32ELi256ELb0ELb1EEEv26Multihead_attention_paramsIT_XT5_EE)
	.align		4
        /*006c*/ 	.word	index@(__assertfail)
	.align		4
        /*0070*/ 	.word	index@(_ZN4mmha33masked_multihead_attention_kernelItLi144ELi256ELi2ELi32ELi128ELb0ELb1EEEv26Multihead_attention_paramsIT_XT5_EE)
	.align		4
        /*0074*/ 	.word	index@(__assertfail)
	.align		4
        /*0078*/ 	.word	index@(_ZN4mmha33masked_multihead_attention_kernelItLi144ELi256ELi4ELi32ELi64ELb0ELb1EEEv26Multihead_attention_paramsIT_XT5_EE)
	.align		4
        /*007c*/ 	.word	index@(__assertfail)
	.align		4
        /*0080*/ 	.word	index@(_ZN4mmha33masked_multihead_attention_kernelItLi144ELi256ELi1ELi32ELi256ELb0ELb0EEEv26Multihead_attention_paramsIT_XT5_EE)
	.align		4
        /*0084*/ 	.word	index@(__assertfail)
	.align		4
        /*0088*/ 	.word	index@(_ZN4mmha33masked_multihead_attention_kernelItLi144ELi256ELi2ELi32ELi128ELb0ELb0EEEv26Multihead_attention_paramsIT_XT5_EE)
	.align		4
        /*008c*/ 	.word	index@(__assertfail)
	.align		4
        /*0090*/ 	.word	index@(_ZN4mmha33masked_multihead_attention_kernelItLi144ELi256ELi4ELi32ELi64ELb0ELb0EEEv26Multihead_attention_paramsIT_XT5_EE)
	.align		4
        /*0094*/ 	.word	index@(__assertfail)
	.align		4
        /*0098*/ 	.word	index@(_ZN4mmha33masked_multihead_attention_kernelIfLi144ELi256ELi1ELi64ELi256ELb0ELb1EEEv26Multihead_attention_paramsIT_XT5_EE)
	.align		4
        /*009c*/ 	.word	index@(__assertfail)
	.align		4
        /*00a0*/ 	.word	index@(_ZN4mmha33masked_multihead_attention_kernelIfLi144ELi256ELi2ELi64ELi128ELb0ELb1EEEv26Multihead_attention_paramsIT_XT5_EE)
	.align		4
        /*00a4*/ 	.word	index@(__assertfail)
	.align		4
        /*00a8*/ 	.word	index@(_ZN4mmha33masked_multihead_attention_kernelIfLi144ELi256ELi4ELi64ELi64ELb0ELb1EEEv26Multihead_attention_paramsIT_XT5_EE)
	.align		4
        /*00ac*/ 	.word	index@(__assertfail)
	.align		4
        /*00b0*/ 	.word	index@(_ZN4mmha33masked_multihead_attention_kernelIfLi144ELi256ELi1ELi64ELi256ELb0ELb0EEEv26Multihead_attention_paramsIT_XT5_EE)
	.align		4
        /*00b4*/ 	.word	index@(__assertfail)
	.align		4
        /*00b8*/ 	.word	index@(_ZN4mmha33masked_multihead_attention_kernelIfLi144ELi256ELi2ELi64ELi128ELb0ELb0EEEv26Multihead_attention_paramsIT_XT5_EE)
	.align		4
        /*00bc*/ 	.word	index@(__assertfail)
	.align		4
        /*00c0*/ 	.word	index@(_ZN4mmha33masked_multihead_attention_kernelIfLi144ELi256ELi4ELi64ELi64ELb0ELb0EEEv26Multihead_attention_paramsIT_XT5_EE)
	.align		4
        /*00c4*/ 	.word	index@(__assertfail)
	.align		4
        /*00c8*/ 	.word	0x00000000
	.align		4
        /*00cc*/ 	.word	0xfffffffe
	.align		4
        /*00d0*/ 	.word	0x00000000
	.align		4
        /*00d4*/ 	.word	0xfffffffd
	.align		4
        /*00d8*/ 	.word	0x00000000
	.align		4
        /*00dc*/ 	.word	0xfffffffc


//--------------------- .nv.rel.action            --------------------------
	.section	.nv.rel.action,"",@"SHT_CUDA_RELOCINFO"
	.align	8
	.sectionentsize	8
        /*0000*/ 	.byte	0x73, 0x00, 0x00, 0x00, 0x00, 0x00, 0x00, 0x00, 0x00, 0x00, 0x00, 0x11, 0x25, 0x00, 0x05, 0x36


//--------------------- .nv.constant4             --------------------------
	.section	.nv.constant4,"a",@progbits
	.align	8
	.align		8
.nv.constant4:
        /*0000*/ 	.dword	__assertfail
	.align		8
        /*0008*/ 	.dword	__unnamed_1
	.align		8
        /*0010*/ 	.dword	__unnamed_2
	.align		8
        /*0018*/ 	.dword	__unnamed_3
	.align		8
        /*0020*/ 	.dword	__unnamed_4
	.align		8
        /*0028*/ 	.dword	__unnamed_5
	.align		8
        /*0030*/ 	.dword	__unnamed_6
	.align		8
        /*0038*/ 	.dword	__unnamed_7
	.align		8
        /*0040*/ 	.dword	__unnamed_8
	.align		8
        /*0048*/ 	.dword	__unnamed_9
	.align		8
        /*0050*/ 	.dword	__unnamed_10
	.align		8
        /*0058*/ 	.dword	__unnamed_11
	.align		8
        /*0060*/ 	.dword	__unnamed_12
	.align		8
        /*0068*/ 	.dword	__unnamed_13
	.align		8
        /*0070*/ 	.dword	__unnamed_14
	.align		8
        /*0078*/ 	.dword	__unnamed_15
	.align		8
        /*0080*/ 	.dword	__unnamed_16
	.align		8
        /*0088*/ 	.dword	__unnamed_17
	.align		8
        /*0090*/ 	.dword	__unnamed_18
	.align		8
        /*0098*/ 	.dword	__unnamed_19
	.align		8
        /*00a0*/ 	.dword	__unnamed_20
	.align		8
        /*00a8*/ 	.dword	__unnamed_21
	.align		8
        /*00b0*/ 	.dword	__unnamed_22
	.align		8
        /*00b8*/ 	.dword	__unnamed_23
	.align		8
        /*00c0*/ 	.dword	__unnamed_24
	.align		8
        /*00c8*/ 	.dword	$str
	.align		8
        /*00d0*/ 	.dword	$str$1


//--------------------- .nv.constant0._ZN4mmha33masked_multihead_attention_kernelItLi144ELi256ELi1ELi32ELi256ELb1ELb1EEEv26Multihead_attention_paramsIT_XT5_EE --------------------------
	.section	.nv.constant0._ZN4mmha33masked_multihead_attention_kernelItLi144ELi256ELi1ELi32ELi256ELb1ELb1EEEv26Multihead_attention_paramsIT_XT5_EE,"a",@progbits
	.sectionflags	@""
	.align	4
.nv.constant0._ZN4mmha33masked_multihead_attention_kernelItLi144ELi256ELi1ELi32ELi256ELb1ELb1EEEv26Multihead_attention_paramsIT_XT5_EE:
	.zero		648


//--------------------- .nv.constant0._ZN4mmha33masked_multihead_attention_kernelItLi144ELi256ELi2ELi32ELi128ELb1ELb1EEEv26Multihead_attention_paramsIT_XT5_EE --------------------------
	.section	.nv.constant0._ZN4mmha33masked_multihead_attention_kernelItLi144ELi256ELi2ELi32ELi128ELb1ELb1EEEv26Multihead_attention_paramsIT_XT5_EE,"a",@progbits
	.sectionflags	@""
	.align	4
.nv.constant0._ZN4mmha33masked_multihead_attention_kernelItLi144ELi256ELi2ELi32ELi128ELb1ELb1EEEv26Multihead_attention_paramsIT_XT5_EE:
	.zero		648


//--------------------- .nv.constant0._ZN4mmha33masked_multihead_attention_kernelItLi144ELi256ELi4ELi32ELi64ELb1ELb1EEEv26Multihead_attention_paramsIT_XT5_EE --------------------------
	.section	.nv.constant0._ZN4mmha33masked_multihead_attention_kernelItLi144ELi256ELi4ELi32ELi64ELb1ELb1EEEv26Multihead_attention_paramsIT_XT5_EE,"a",@progbits
	.sectionflags	@""
	.align	4
.nv.constant0._ZN4mmha33masked_multihead_attention_kernelItLi144ELi256ELi4ELi32ELi64ELb1ELb1EEEv26Multihead_attention_paramsIT_XT5_EE:
	.zero		648


//--------------------- .nv.constant0._ZN4mmha33masked_multihead_attention_kernelItLi144ELi256ELi1ELi32ELi256ELb1ELb0EEEv26Multihead_attention_paramsIT_XT5_EE --------------------------
	.section	.nv.constant0._ZN4mmha33masked_multihead_attention_kernelItLi144ELi256ELi1ELi32ELi256ELb1ELb0EEEv26Multihead_attention_paramsIT_XT5_EE,"a",@progbits
	.sectionflags	@""
	.align	4
.nv.constant0._ZN4mmha33masked_multihead_attention_kernelItLi144ELi256ELi1ELi32ELi256ELb1ELb0EEEv26Multihead_attention_paramsIT_XT5_EE:
	.zero		648


//--------------------- .nv.constant0._ZN4mmha33masked_multihead_attention_kernelItLi144ELi256ELi2ELi32ELi128ELb1ELb0EEEv26Multihead_attention_paramsIT_XT5_EE --------------------------
	.section	.nv.constant0._ZN4mmha33masked_multihead_attention_kernelItLi144ELi256ELi2ELi32ELi128ELb1ELb0EEEv26Multihead_attention_paramsIT_XT5_EE,"a",@progbits
	.sectionflags	@""
	.align	4
.nv.constant0._ZN4mmha33masked_multihead_attention_kernelItLi144ELi256ELi2ELi32ELi128ELb1ELb0EEEv26Multihead_attention_paramsIT_XT5_EE:
	.zero		648


//--------------------- .nv.constant0._ZN4mmha33masked_multihead_attention_kernelItLi144ELi256ELi4ELi32ELi64ELb1ELb0EEEv26Multihead_attention_paramsIT_XT5_EE --------------------------
	.section	.nv.constant0._ZN4mmha33masked_multihead_attention_kernelItLi144ELi256ELi4ELi32ELi64ELb1ELb0EEEv26Multihead_attention_paramsIT_XT5_EE,"a",@progbits
	.sectionflags	@""
	.align	4
.nv.constant0._ZN4mmha33masked_multihead_attention_kernelItLi144ELi256ELi4ELi32ELi64ELb1ELb0EEEv26Multihead_attention_paramsIT_XT5_EE:
	.zero		648


//--------------------- .nv.constant0._ZN4mmha33masked_multihead_attention_kernelIfLi144ELi256ELi1ELi64ELi256ELb1ELb1EEEv26Multihead_attention_paramsIT_XT5_EE --------------------------
	.section	.nv.constant0._ZN4mmha33masked_multihead_attention_kernelIfLi144ELi256ELi1ELi64ELi256ELb1ELb1EEEv26Multihead_attention_paramsIT_XT5_EE,"a",@progbits
	.sectionflags	@""
	.align	4
.nv.constant0._ZN4mmha33masked_multihead_attention_kernelIfLi144ELi256ELi1ELi64ELi256ELb1ELb1EEEv26Multihead_attention_paramsIT_XT5_EE:
	.zero		648


//--------------------- .nv.constant0._ZN4mmha33masked_multihead_attention_kernelIfLi144ELi256ELi2ELi64ELi128ELb1ELb1EEEv26Multihead_attention_paramsIT_XT5_EE --------------------------
	.section	.nv.constant0._ZN4mmha33masked_multihead_attention_kernelIfLi144ELi256ELi2ELi64ELi128ELb1ELb1EEEv26Multihead_attention_paramsIT_XT5_EE,"a",@progbits
	.sectionflags	@""
	.align	4
.nv.constant0._ZN4mmha33masked_multihead_attention_kernelIfLi144ELi256ELi2ELi64ELi128ELb1ELb1EEEv26Multihead_attention_paramsIT_XT5_EE:
	.zero		648


//--------------------- .nv.constant0._ZN4mmha33masked_multihead_attention_kernelIfLi144ELi256ELi4ELi64ELi64ELb1ELb1EEEv26Multihead_attention_paramsIT_XT5_EE --------------------------
	.section	.nv.constant0._ZN4mmha33masked_multihead_attention_kernelIfLi144ELi256ELi4ELi64ELi64ELb1ELb1EEEv26Multihead_attention_paramsIT_XT5_EE,"a",@progbits
	.sectionflags	@""
	.align	4
.nv.constant0._ZN4mmha33masked_multihead_attention_kernelIfLi144ELi256ELi4ELi64ELi64ELb1ELb1EEEv26Multihead_attention_paramsIT_XT5_EE:
	.zero		648


//--------------------- .nv.constant0._ZN4mmha33masked_multihead_attention_kernelIfLi144ELi256ELi1ELi64ELi256ELb1ELb0EEEv26Multihead_attention_paramsIT_XT5_EE --------------------------
	.section	.nv.constant0._ZN4mmha33masked_multihead_attention_kernelIfLi144ELi256ELi1ELi64ELi256ELb1ELb0EEEv26Multihead_attention_paramsIT_XT5_EE,"a",@progbits
	.sectionflags	@""
	.align	4
.nv.constant0._ZN4mmha33masked_multihead_attention_kernelIfLi144ELi256ELi1ELi64ELi256ELb1ELb0EEEv26Multihead_attention_paramsIT_XT5_EE:
	.zero		648


//--------------------- .nv.constant0._ZN4mmha33masked_multihead_attention_kernelIfLi144ELi256ELi2ELi64ELi128ELb1ELb0EEEv26Multihead_attention_paramsIT_XT5_EE --------------------------
	.section	.nv.constant0._ZN4mmha33masked_multihead_attention_kernelIfLi144ELi256ELi2ELi64ELi128ELb1ELb0EEEv26Multihead_attention_paramsIT_XT5_EE,"a",@progbits
	.sectionflags	@""
	.align	4
.nv.constant0._ZN4mmha33masked_multihead_attention_kernelIfLi144ELi256ELi2ELi64ELi128ELb1ELb0EEEv26Multihead_attention_paramsIT_XT5_EE:
	.zero		648


//--------------------- .nv.constant0._ZN4mmha33masked_multihead_attention_kernelIfLi144ELi256ELi4ELi64ELi64ELb1ELb0EEEv26Multihead_attention_paramsIT_XT5_EE --------------------------
	.section	.nv.constant0._ZN4mmha33masked_multihead_attention_kernelIfLi144ELi256ELi4ELi64ELi64ELb1ELb0EEEv26Multihead_attention_paramsIT_XT5_EE,"a",@progbits
	.sectionflags	@""
	.align	4
.nv.constant0._ZN4mmha33masked_multihead_attention_kernelIfLi144ELi256ELi4ELi64ELi64ELb1ELb0EEEv26Multihead_attention_paramsIT_XT5_EE:
	.zero		648


//--------------------- .nv.constant2._ZN4mmha33masked_multihead_attention_kernelItLi144ELi256ELi1ELi32ELi256ELb0ELb1EEEv26Multihead_attention_paramsIT_XT5_EE --------------------------
	.section	.nv.constant2._ZN4mmha33masked_multihead_attention_kernelItLi144ELi256ELi1ELi32ELi256ELb0ELb1EEEv26Multihead_attention_paramsIT_XT5_EE,"a",@progbits
	.sectionflags	@""
	.align	4
.nv.constant2._ZN4mmha33masked_multihead_attention_kernelItLi144ELi256ELi1ELi32ELi256ELb0ELb1EEEv26Multihead_attention_paramsIT_XT5_EE:
        /*0000*/ 	.byte	0x04, 0x00, 0x00, 0x00, 0x00, 0x00, 0x00, 0x00


//--------------------- .nv.constant0._ZN4mmha33masked_multihead_attention_kernelItLi144ELi256ELi1ELi32ELi256ELb0ELb1EEEv26Multihead_attention_paramsIT_XT5_EE --------------------------
	.section	.nv.constant0._ZN4mmha33masked_multihead_attention_kernelItLi144ELi256ELi1ELi32ELi256ELb0ELb1EEEv26Multihead_attention_paramsIT_XT5_EE,"a",@progbits
	.sectionflags	@""
	.align	4
.nv.constant0._ZN4mmha33masked_multihead_attention_kernelItLi144ELi256ELi1ELi32ELi256ELb0ELb1EEEv26Multihead_attention_paramsIT_XT5_EE:
	.zero		648


//--------------------- .nv.constant2._ZN4mmha33masked_multihead_attention_kernelItLi144ELi256ELi2ELi32ELi128ELb0ELb1EEEv26Multihead_attention_paramsIT_XT5_EE --------------------------
	.section	.nv.constant2._ZN4mmha33masked_multihead_attention_kernelItLi144ELi256ELi2ELi32ELi128ELb0ELb1EEEv26Multihead_attention_paramsIT_XT5_EE,"a",@progbits
	.sectionflags	@""
	.align	4
.nv.constant2._ZN4mmha33masked_multihead_attention_kernelItLi144ELi256ELi2ELi32ELi128ELb0ELb1EEEv26Multihead_attention_paramsIT_XT5_EE:
        /*0000*/ 	.byte	0x04, 0x00, 0x00, 0x00, 0x00, 0x00, 0x00, 0x00


//--------------------- .nv.constant0._ZN4mmha33masked_multihead_attention_kernelItLi144ELi256ELi2ELi32ELi128ELb0ELb1EEEv26Multihead_attention_paramsIT_XT5_EE --------------------------
	.section	.nv.constant0._ZN4mmha33masked_multihead_attention_kernelItLi144ELi256ELi2ELi32ELi128ELb0ELb1EEEv26Multihead_attention_paramsIT_XT5_EE,"a",@progbits
	.sectionflags	@""
	.align	4
.nv.constant0._ZN4mmha33masked_multihead_attention_kernelItLi144ELi256ELi2ELi32ELi128ELb0ELb1EEEv26Multihead_attention_paramsIT_XT5_EE:
	.zero		648


//--------------------- .nv.constant2._ZN4mmha33masked_multihead_attention_kernelItLi144ELi256ELi4ELi32ELi64ELb0ELb1EEEv26Multihead_attention_paramsIT_XT5_EE --------------------------
	.section	.nv.constant2._ZN4mmha33masked_multihead_attention_kernelItLi144ELi256ELi4ELi32ELi64ELb0ELb1EEEv26Multihead_attention_paramsIT_XT5_EE,"a",@progbits
	.sectionflags	@""
	.align	4
.nv.constant2._ZN4mmha33masked_multihead_attention_kernelItLi144ELi256ELi4ELi32ELi64ELb0ELb1EEEv26Multihead_attention_paramsIT_XT5_EE:
        /*0000*/ 	.byte	0x04, 0x00, 0x00, 0x00, 0x00, 0x00, 0x00, 0x00


//--------------------- .nv.constant0._ZN4mmha33masked_multihead_attention_kernelItLi144ELi256ELi4ELi32ELi64ELb0ELb1EEEv26Multihead_attention_paramsIT_XT5_EE --------------------------
	.section	.nv.constant0._ZN4mmha33masked_multihead_attention_kernelItLi144ELi256ELi4ELi32ELi64ELb0ELb1EEEv26Multihead_attention_paramsIT_XT5_EE,"a",@progbits
	.sectionflags	@""
	.align	4
.nv.constant0._ZN4mmha33masked_multihead_attention_kernelItLi144ELi256ELi4ELi32ELi64ELb0ELb1EEEv26Multihead_attention_paramsIT_XT5_EE:
	.zero		648


//--------------------- .nv.constant2._ZN4mmha33masked_multihead_attention_kernelItLi144ELi256ELi1ELi32ELi256ELb0ELb0EEEv26Multihead_attention_paramsIT_XT5_EE --------------------------
	.section	.nv.constant2._ZN4mmha33masked_multihead_attention_kernelItLi144ELi256ELi1ELi32ELi256ELb0ELb0EEEv26Multihead_attention_paramsIT_XT5_EE,"a",@progbits
	.sectionflags	@""
	.align	4
.nv.constant2._ZN4mmha33masked_multihead_attention_kernelItLi144ELi256ELi1ELi32ELi256ELb0ELb0EEEv26Multihead_attention_paramsIT_XT5_EE:
        /*0000*/ 	.byte	0x04, 0x00, 0x00, 0x00, 0x00, 0x00, 0x00, 0x00


//--------------------- .nv.constant0._ZN4mmha33masked_multihead_attention_kernelItLi144ELi256ELi1ELi32ELi256ELb0ELb0EEEv26Multihead_attention_paramsIT_XT5_EE --------------------------
	.section	.nv.constant0._ZN4mmha33masked_multihead_attention_kernelItLi144ELi256ELi1ELi32ELi256ELb0ELb0EEEv26Multihead_attention_paramsIT_XT5_EE,"a",@progbits
	.sectionflags	@""
	.align	4
.nv.constant0._ZN4mmha33masked_multihead_attention_kernelItLi144ELi256ELi1ELi32ELi256ELb0ELb0EEEv26Multihead_attention_paramsIT_XT5_EE:
	.zero		648


//--------------------- .nv.constant2._ZN4mmha33masked_multihead_attention_kernelItLi144ELi256ELi2ELi32ELi128ELb0ELb0EEEv26Multihead_attention_paramsIT_XT5_EE --------------------------
	.section	.nv.constant2._ZN4mmha33masked_multihead_attention_kernelItLi144ELi256ELi2ELi32ELi128ELb0ELb0EEEv26Multihead_attention_paramsIT_XT5_EE,"a",@progbits
	.sectionflags	@""
	.align	4
.nv.constant2._ZN4mmha33masked_multihead_attention_kernelItLi144ELi256ELi2ELi32ELi128ELb0ELb0EEEv26Multihead_attention_paramsIT_XT5_EE:
        /*0000*/ 	.byte	0x04, 0x00, 0x00, 0x00, 0x00, 0x00, 0x00, 0x00


//--------------------- .nv.constant0._ZN4mmha33masked_multihead_attention_kernelItLi144ELi256ELi2ELi32ELi128ELb0ELb0EEEv26Multihead_attention_paramsIT_XT5_EE --------------------------
	.section	.nv.constant0._ZN4mmha33masked_multihead_attention_kernelItLi144ELi256ELi2ELi32ELi128ELb0ELb0EEEv26Multihead_attention_paramsIT_XT5_EE,"a",@progbits
	.sectionflags	@""
	.align	4
.nv.constant0._ZN4mmha33masked_multihead_attention_kernelItLi144ELi256ELi2ELi32ELi128ELb0ELb0EEEv26Multihead_attention_paramsIT_XT5_EE:
	.zero		648


//--------------------- .nv.constant2._ZN4mmha33masked_multihead_attention_kernelItLi144ELi256ELi4ELi32ELi64ELb0ELb0EEEv26Multihead_attention_paramsIT_XT5_EE --------------------------
	.section	.nv.constant2._ZN4mmha33masked_multihead_attention_kernelItLi144ELi256ELi4ELi32ELi64ELb0ELb0EEEv26Multihead_attention_paramsIT_XT5_EE,"a",@progbits
	.sectionflags	@""
	.align	4
.nv.constant2._ZN4mmha33masked_multihead_attention_kernelItLi144ELi256ELi4ELi32ELi64ELb0ELb0EEEv26Multihead_attention_paramsIT_XT5_EE:
        /*0000*/ 	.byte	0x04, 0x00, 0x00, 0x00, 0x00, 0x00, 0x00, 0x00


//--------------------- .nv.constant0._ZN4mmha33masked_multihead_attention_kernelItLi144ELi256ELi4ELi32ELi64ELb0ELb0EEEv26Multihead_attention_paramsIT_XT5_EE --------------------------
	.section	.nv.constant0._ZN4mmha33masked_multihead_attention_kernelItLi144ELi256ELi4ELi32ELi64ELb0ELb0EEEv26Multihead_attention_paramsIT_XT5_EE,"a",@progbits
	.sectionflags	@""
	.align	4
.nv.constant0._ZN4mmha33masked_multihead_attention_kernelItLi144ELi256ELi4ELi32ELi64ELb0ELb0EEEv26Multihead_attention_paramsIT_XT5_EE:
	.zero		648


//--------------------- .nv.constant2._ZN4mmha33masked_multihead_attention_kernelIfLi144ELi256ELi1ELi64ELi256ELb0ELb1EEEv26Multihead_attention_paramsIT_XT5_EE --------------------------
	.section	.nv.constant2._ZN4mmha33masked_multihead_attention_kernelIfLi144ELi256ELi1ELi64ELi256ELb0ELb1EEEv26Multihead_attention_paramsIT_XT5_EE,"a",@progbits
	.sectionflags	@""
	.align	4
.nv.constant2._ZN4mmha33masked_multihead_attention_kernelIfLi144ELi256ELi1ELi64ELi256ELb0ELb1EEEv26Multihead_attention_paramsIT_XT5_EE:
        /*0000*/ 	.byte	0x04, 0x00, 0x00, 0x00, 0x00, 0x00, 0x00, 0x00


//--------------------- .nv.constant0._ZN4mmha33masked_multihead_attention_kernelIfLi144ELi256ELi1ELi64ELi256ELb0ELb1EEEv26Multihead_attention_paramsIT_XT5_EE --------------------------
	.section	.nv.constant0._ZN4mmha33masked_multihead_attention_kernelIfLi144ELi256ELi1ELi64ELi256ELb0ELb1EEEv26Multihead_attention_paramsIT_XT5_EE,"a",@progbits
	.sectionflags	@""
	.align	4
.nv.constant0._ZN4mmha33masked_multihead_attention_kernelIfLi144ELi256ELi1ELi64ELi256ELb0ELb1EEEv26Multihead_attention_paramsIT_XT5_EE:
	.zero		648


//--------------------- .nv.constant2._ZN4mmha33masked_multihead_attention_kernelIfLi144ELi256ELi2ELi64ELi128ELb0ELb1EEEv26Multihead_attention_paramsIT_XT5_EE --------------------------
	.section	.nv.constant2._ZN4mmha33masked_multihead_attention_kernelIfLi144ELi256ELi2ELi64ELi128ELb0ELb1EEEv26Multihead_attention_paramsIT_XT5_EE,"a",@progbits
	.sectionflags	@""
	.align	4
.nv.constant2._ZN4mmha33masked_multihead_attention_kernelIfLi144ELi256ELi2ELi64ELi128ELb0ELb1EEEv26Multihead_attention_paramsIT_XT5_EE:
        /*0000*/ 	.byte	0x04, 0x00, 0x00, 0x00, 0x00, 0x00, 0x00, 0x00


//--------------------- .nv.constant0._ZN4mmha33masked_multihead_attention_kernelIfLi144ELi256ELi2ELi64ELi128ELb0ELb1EEEv26Multihead_attention_paramsIT_XT5_EE --------------------------
	.section	.nv.constant0._ZN4mmha33masked_multihead_attention_kernelIfLi144ELi256ELi2ELi64ELi128ELb0ELb1EEEv26Multihead_attention_paramsIT_XT5_EE,"a",@progbits
	.sectionflags	@""
	.align	4
.nv.constant0._ZN4mmha33masked_multihead_attention_kernelIfLi144ELi256ELi2ELi64ELi128ELb0ELb1EEEv26Multihead_attention_paramsIT_XT5_EE:
	.zero		648


//--------------------- .nv.constant2._ZN4mmha33masked_multihead_attention_kernelIfLi144ELi256ELi4ELi64ELi64ELb0ELb1EEEv26Multihead_attention_paramsIT_XT5_EE --------------------------
	.section	.nv.constant2._ZN4mmha33masked_multihead_attention_kernelIfLi144ELi256ELi4ELi64ELi64ELb0ELb1EEEv26Multihead_attention_paramsIT_XT5_EE,"a",@progbits
	.sectionflags	@""
	.align	4
.nv.constant2._ZN4mmha33masked_multihead_attention_kernelIfLi144ELi256ELi4ELi64ELi64ELb0ELb1EEEv26Multihead_attention_paramsIT_XT5_EE:
        /*0000*/ 	.byte	0x04, 0x00, 0x00, 0x00, 0x00, 0x00, 0x00, 0x00


//--------------------- .nv.constant0._ZN4mmha33masked_multihead_attention_kernelIfLi144ELi256ELi4ELi64ELi64ELb0ELb1EEEv26Multihead_attention_paramsIT_XT5_EE --------------------------
	.section	.nv.constant0._ZN4mmha33masked_multihead_attention_kernelIfLi144ELi256ELi4ELi64ELi64ELb0ELb1EEEv26Multihead_attention_paramsIT_XT5_EE,"a",@progbits
	.sectionflags	@""
	.align	4
.nv.constant0._ZN4mmha33masked_multihead_attention_kernelIfLi144ELi256ELi4ELi64ELi64ELb0ELb1EEEv26Multihead_attention_paramsIT_XT5_EE:
	.zero		648


//--------------------- .nv.constant0._ZN4mmha33masked_multihead_attention_kernelIfLi144ELi256ELi1ELi64ELi256ELb0ELb0EEEv26Multihead_attention_paramsIT_XT5_EE --------------------------
	.section	.nv.constant0._ZN4mmha33masked_multihead_attention_kernelIfLi144ELi256ELi1ELi64ELi256ELb0ELb0EEEv26Multihead_attention_paramsIT_XT5_EE,"a",@progbits
	.sectionflags	@""
	.align	4
.nv.constant0._ZN4mmha33masked_multihead_attention_kernelIfLi144ELi256ELi1ELi64ELi256ELb0ELb0EEEv26Multihead_attention_paramsIT_XT5_EE:
	.zero		648


//--------------------- .nv.constant0._ZN4mmha33masked_multihead_attention_kernelIfLi144ELi256ELi2ELi64ELi128ELb0ELb0EEEv26Multihead_attention_paramsIT_XT5_EE --------------------------
	.section	.nv.constant0._ZN4mmha33masked_multihead_attention_kernelIfLi144ELi256ELi2ELi64ELi128ELb0ELb0EEEv26Multihead_attention_paramsIT_XT5_EE,"a",@progbits
	.sectionflags	@""
	.align	4
.nv.constant0._ZN4mmha33masked_multihead_attention_kernelIfLi144ELi256ELi2ELi64ELi128ELb0ELb0EEEv26Multihead_attention_paramsIT_XT5_EE:
	.zero		648


//--------------------- .nv.constant0._ZN4mmha33masked_multihead_attention_kernelIfLi144ELi256ELi4ELi64ELi64ELb0ELb0EEEv26Multihead_attention_paramsIT_XT5_EE --------------------------
	.section	.nv.constant0._ZN4mmha33masked_multihead_attention_kernelIfLi144ELi256ELi4ELi64ELi64ELb0ELb0EEEv26Multihead_attention_paramsIT_XT5_EE,"a",@progbits
	.sectionflags	@""
	.align	4
.nv.constant0._ZN4mmha33masked_multihead_attention_kernelIfLi144ELi256ELi4ELi64ELi64ELb0ELb0EEEv26Multihead_attention_paramsIT_XT5_EE:
	.zero		648


//--------------------- .text._ZN4mmha33masked_multihead_attention_kernelItLi144ELi256ELi1ELi32ELi256ELb1ELb1EEEv26Multihead_attention_paramsIT_XT5_EE --------------------------
	.section	.text._ZN4mmha33masked_multihead_attention_kernelItLi144ELi256ELi1ELi32ELi256ELb1ELb1EEEv26Multihead_attention_paramsIT_XT5_EE,"ax",@progbits
	.sectioninfo	@"SHI_REGISTERS=255"
	.align	128
        .global         _ZN4mmha33masked_multihead_attention_kernelItLi144ELi256ELi1ELi32ELi256ELb1ELb1EEEv26Multihead_attention_paramsIT_XT5_EE
        .type           _ZN4mmha33masked_multihead_attention_kernelItLi144ELi256ELi1ELi32ELi256ELb1ELb1EEEv26Multihead_attention_paramsIT_XT5_EE,@function
        .size           _ZN4mmha33masked_multihead_attention_kernelItLi144ELi256ELi1ELi32ELi256ELb1ELb1EEEv26Multihead_attention_paramsIT_XT5_EE,(.L_x_4306 - _ZN4mmha33masked_multihead_attention_kernelItLi144ELi256ELi1ELi32ELi256ELb1ELb1EEEv26Multihead_attention_paramsIT_XT5_EE)
        .other          _ZN4mmha33masked_multihead_attention_kernelItLi144ELi256ELi1ELi32ELi256ELb1ELb1EEEv26Multihead_attention_paramsIT_XT5_EE,@"STO_CUDA_ENTRY STV_DEFAULT"
_ZN4mmha33masked_multihead_attention_kernelItLi144ELi256ELi1ELi32ELi256ELb1ELb1EEEv26Multihead_attention_paramsIT_XT5_EE:
.text._ZN4mmha33masked_multihead_attention_kernelItLi144ELi256ELi1ELi32ELi256ELb1ELb1EEEv26Multihead_attention_paramsIT_XT5_EE:
[----:B------:R-:W-:Y:S02]  /*0000*/  IMAD.MOV.U32 R1, RZ, RZ, c[0x0][0x28] ;  /* 0x00000a00ff017624 */ /* 0x000fe400078e00ff */
[----:B------:R-:W0:Y:S01]  /*0010*/  S2R R20, SR_CTAID.Y ;  /* 0x0000000000147919 */ /* 0x000e220000002600 */
[----:B------:R-:W-:Y:S01]  /*0020*/  ISETP.NE.U32.AND P0, PT, RZ, c[0x0][0x270], PT ;  /* 0x00009c00ff007a0c */ /* 0x000fe20003f05070 */
[----:B------:R-:W-:Y:S01]  /*0030*/  ULDC.64 UR36, c[0x0][0x118] ;  /* 0x0000460000247ab9 */ /* 0x000fe20000000a00 */
[----:B------:R-:W-:Y:S02]  /*0040*/  IADD3 R1, R1, -0x2b8, RZ ;  /* 0xfffffd4801017810 */ /* 0x000fe40007ffe0ff */
[----:B------:R-:W-:-:S13]  /*0050*/  ISETP.NE.AND.EX P0, PT, RZ, c[0x0][0x274], PT, P0 ;  /* 0x00009d00ff007a0c */ /* 0x000fda0003f05300 */
[----:B------:R-:W-:Y:S05]  /*0060*/  @!P0 BRA `(.L_x_0) ;  /* 0x0000005000008947 */ /* 0x000fea0003800000 */
[----:B0-----:R-:W-:-:S04]  /*0070*/  IADD3 R2, P0, R20, c[0x0][0x270], RZ ;  /* 0x00009c0014027a10 */ /* 0x001fc80007f1e0ff */
[----:B------:R-:W-:-:S05]  /*0080*/  LEA.HI.X.SX32 R3, R20, c[0x0][0x274], 0x1, P0 ;  /* 0x00009d0014037a11 */ /* 0x000fca00000f0eff */
[----:B------:R-:W2:Y:S02]  /*0090*/  LDG.E.U8 R2, [R2.64] ;  /* 0x0000002402027981 */ /* 0x000ea4000c1e1100 */
[----:B--2---:R-:W-:-:S13]  /*00a0*/  ISETP.NE.AND P0, PT, R2, 0x1, PT ;  /* 0x000000010200780c */ /* 0x004fda0003f05270 */
[----:B------:R-:W-:Y:S05]  /*00b0*/  @!P0 EXIT ;  /* 0x000000000000894d */ /* 0x000fea0003800000 */
.L_x_0:
[----:B------:R-:W-:Y:S01]  /*00c0*/  IABS R5, c[0x0][0x1d0] ;  /* 0x0000740000057a13 */ /* 0x000fe20000000000 */
[----:B------:R-:W-:Y:S01]  /*00d0*/  IMAD.MOV.U32 R6, RZ, RZ, 0x4 ;  /* 0x00000004ff067424 */ /* 0x000fe200078e00ff */
[----:B------:R-:W-:Y:S02]  /*00e0*/  ISETP.NE.U32.AND P0, PT, RZ, c[0x0][0x240], PT ;  /* 0x00009000ff007a0c */ /* 0x000fe40003f05070 */
[----:B------:R-:W1:Y:S02]  /*00f0*/  I2F.RP R0, R5 ;  /* 0x0000000500007306 */ /* 0x000e640000209400 */
[----:B------:R-:W-:-:S04]  /*0100*/  ISETP.NE.AND.EX P0, PT, RZ, c[0x0][0x244], PT, P0 ;  /* 0x00009100ff007a0c */ /* 0x000fc80003f05300 */
[----:B------:R-:W-:Y:S02]  /*0110*/  ISETP.EQ.AND P4, PT, RZ, c[0x0][0x1ec], P0 ;  /* 0x00007b00ff007a0c */ /* 0x000fe40000782270 */
[----:B-1----:R-:W1:Y:S02]  /*0120*/  MUFU.RCP R0, R0 ;  /* 0x0000000000007308 */ /* 0x002e640000001000 */
[----:B-1----:R-:W-:-:S06]  /*0130*/  IADD3 R2, R0, 0xffffffe, RZ ;  /* 0x0ffffffe00027810 */ /* 0x002fcc0007ffe0ff */
[----:B------:R1:W2:Y:S02]  /*0140*/  F2I.FTZ.U32.TRUNC.NTZ R3, R2 ;  /* 0x0000000200037305 */ /* 0x0002a4000021f000 */
[----:B-1----:R-:W-:Y:S02]  /*0150*/  IMAD.MOV.U32 R2, RZ, RZ, RZ ;  /* 0x000000ffff027224 */ /* 0x002fe400078e00ff */
[----:B--2---:R-:W-:-:S04]  /*0160*/  IMAD.MOV R4, RZ, RZ, -R3 ;  /* 0x000000ffff047224 */ /* 0x004fc800078e0a03 */
[----:B------:R-:W-:Y:S01]  /*0170*/  IMAD R7, R4, R5, RZ ;  /* 0x0000000504077224 */ /* 0x000fe200078e02ff */
[----:B0-----:R-:W-:-:S03]  /*0180*/  IABS R4, R20 ;  /* 0x0000001400047213 */ /* 0x001fc60000000000 */
[----:B------:R-:W-:-:S04]  /*0190*/  IMAD.HI.U32 R3, R3, R7, R2 ;  /* 0x0000000703037227 */ /* 0x000fc800078e0002 */
[----:B------:R-:W-:Y:S01]  /*01a0*/  IMAD.MOV.U32 R251, RZ, RZ, RZ ;  /* 0x000000fffffb7224 */ /* 0x000fe200078e00ff */
[----:B------:R-:W0:Y:S01]  /*01b0*/  S2R R40, SR_TID.X ;  /* 0x0000000000287919 */ /* 0x000e220000002100 */
[----:B------:R-:W-:Y:S01]  /*01c0*/  IMAD.HI.U32 R3, R3, R4, RZ ;  /* 0x0000000403037227 */ /* 0x000fe200078e00ff */
[----:B------:R-:W-:-:S03]  /*01d0*/  P2R R2, PR, RZ, 0x10 ;  /* 0x00000010ff027803 */ /* 0x000fc60000000000 */
[----:B------:R-:W-:-:S04]  /*01e0*/  IMAD.MOV R0, RZ, RZ, -R3 ;  /* 0x000000ffff007224 */ /* 0x000fc800078e0a03 */
[----:B------:R-:W-:-:S05]  /*01f0*/  IMAD R0, R5, R0, R4 ;  /* 0x0000000005007224 */ /* 0x000fca00078e0204 */
[----:B------:R-:W-:-:S13]  /*0200*/  ISETP.GT.U32.AND P2, PT, R5, R0, PT ;  /* 0x000000000500720c */ /* 0x000fda0003f44070 */
[----:B------:R-:W-:Y:S01]  /*0210*/  @!P2 IMAD.IADD R0, R0, 0x1, -R5 ;  /* 0x000000010000a824 */ /* 0x000fe200078e0a05 */
[----:B------:R-:W-:Y:S02]  /*0220*/  @!P2 IADD3 R3, R3, 0x1, RZ ;  /* 0x000000010303a810 */ /* 0x000fe40007ffe0ff */
[----:B------:R-:W-:Y:S02]  /*0230*/  ISETP.NE.AND P2, PT, RZ, c[0x0][0x1d0], PT ;  /* 0x00007400ff007a0c */ /* 0x000fe40003f45270 */
[----:B------:R-:W-:Y:S01]  /*0240*/  ISETP.GE.U32.AND P1, PT, R0, R5, PT ;  /* 0x000000050000720c */ /* 0x000fe20003f26070 */
[C---:B------:R-:W-:Y:S01]  /*0250*/  IMAD.WIDE R4, R20.reuse, R6, c[0x0][0x278] ;  /* 0x00009e0014047625 */ /* 0x040fe200078e0206 */
[----:B------:R-:W-:-:S04]  /*0260*/  LOP3.LUT R0, R20, c[0x0][0x1d0], RZ, 0x3c, !PT ;  /* 0x0000740014007a12 */ /* 0x000fc800078e3cff */
[----:B------:R-:W-:Y:S01]  /*0270*/  ISETP.GE.AND P3, PT, R0, RZ, PT ;  /* 0x000000ff0000720c */ /* 0x000fe20003f66270 */
[----:B------:R1:W2:Y:S06]  /*0280*/  LDG.E R250, [R4.64] ;  /* 0x0000002404fa7981 */ /* 0x0002ac000c1e1900 */
[----:B------:R-:W-:-:S05]  /*0290*/  @P1 IADD3 R3, R3, 0x1, RZ ;  /* 0x0000000103031810 */ /* 0x000fca0007ffe0ff */
[----:B------:R-:W-:-:S04]  /*02a0*/  IMAD.MOV.U32 R105, RZ, RZ, R3 ;  /* 0x000000ffff697224 */ /* 0x000fc800078e0003 */
[----:B------:R-:W-:Y:S01]  /*02b0*/  @!P3 IMAD.MOV R105, RZ, RZ, -R105 ;  /* 0x000000ffff69b224 */ /* 0x000fe200078e0a69 */
[----:B------:R-:W-:-:S05]  /*02c0*/  @!P2 LOP3.LUT R105, RZ, c[0x0][0x1d0], RZ, 0x33, !PT ;  /* 0x00007400ff69aa12 */ /* 0x000fca00078e33ff */
[----:B------:R-:W-:-:S05]  /*02d0*/  @P4 IMAD.WIDE R6, R105, R6, c[0x0][0x240] ;  /* 0x0000900069064625 */ /* 0x000fca00078e0206 */
[----:B------:R3:W4:Y:S01]  /*02e0*/  @P4 LDG.E R251, [R6.64] ;  /* 0x0000002406fb4981 */ /* 0x000722000c1e1900 */
[----:B------:R-:W-:-:S04]  /*02f0*/  ISETP.NE.U32.AND P3, PT, RZ, c[0x0][0x1f8], PT ;  /* 0x00007e00ff007a0c */ /* 0x000fc80003f65070 */
[----:B------:R-:W-:Y:S01]  /*0300*/  ISETP.NE.AND.EX P3, PT, RZ, c[0x0][0x1fc], PT, P3 ;  /* 0x00007f00ff007a0c */ /* 0x000fe20003f65330 */
[----:B------:R-:W1:Y:S01]  /*0310*/  S2R R9, SR_CTAID.X ;  /* 0x0000000000097919 */ /* 0x000e620000002500 */
[----:B0-----:R-:W-:Y:S02]  /*0320*/  ISETP.LT.AND P2, PT, R40, 0x20, P4 ;  /* 0x000000202800780c */ /* 0x001fe40002741270 */
[----:B------:R-:W-:Y:S01]  /*0330*/  SHF.R.S32.HI R8, RZ, 0x1f, R20 ;  /* 0x0000001fff087819 */ /* 0x000fe20000011414 */
[----:B------:R-:W-:-:S08]  /*0340*/  IMAD.MOV.U32 R44, RZ, RZ, RZ ;  /* 0x000000ffff2c7224 */ /* 0x000fd000078e00ff */
[----:B------:R-:W-:-:S04]  /*0350*/  @P3 LEA R12, P4, R20, c[0x0][0x1f8], 0x2 ;  /* 0x00007e00140c3a11 */ /* 0x000fc800078810ff */
[----:B------:R-:W-:Y:S02]  /*0360*/  @P3 LEA.HI.X R13, R20, c[0x0][0x1fc], R8, 0x2, P4 ;  /* 0x00007f00140d3a11 */ /* 0x000fe400020f1408 */
[----:B------:R-:W-:-:S03]  /*0370*/  ISETP.GT.AND P0, PT, R40, 0x11, PT ;  /* 0x000000112800780c */ /* 0x000fc60003f04270 */
[----:B------:R0:W4:Y:S01]  /*0380*/  @P3 LDG.E R44, [R12.64] ;  /* 0x000000240c2c3981 */ /* 0x000122000c1e1900 */
[----:B-1----:R-:W-:Y:S02]  /*0390*/  IMAD R10, R20, c[0x0][0x1d8], R9 ;  /* 0x00007600140a7a24 */ /* 0x002fe400078e0209 */
[----:B------:R-:W-:Y:S02]  /*03a0*/  IMAD.SHL.U32 R17, R40, 0x8, RZ ;  /* 0x0000000828117824 */ /* 0x000fe400078e00ff */
[----:B------:R-:W-:Y:S02]  /*03b0*/  IMAD R104, R10, 0x90, RZ ;  /* 0x000000900a687824 */ /* 0x000fe400078e02ff */
[----:B------:R-:W-:Y:S02]  /*03c0*/  @P2 IMAD.MOV.U32 R5, RZ, RZ, 0x2 ;  /* 0x00000002ff052424 */ /* 0x000fe400078e00ff */
[----:B------:R-:W-:Y:S02]  /*03d0*/  IMAD.IADD R18, R104, 0x1, R17 ;  /* 0x0000000168127824 */ /* 0x000fe400078e0211 */
[----:B---3--:R-:W-:-:S02]  /*03e0*/  @!P0 IMAD.MOV.U32 R6, RZ, RZ, 0x2 ;  /* 0x00000002ff068424 */ /* 0x008fc400078e00ff */
[----:B------:R-:W-:Y:S01]  /*03f0*/  IMAD R0, R9, 0x90, RZ ;  /* 0x0000009009007824 */ /* 0x000fe200078e02ff */
[----:B------:R-:W-:Y:S02]  /*0400*/  IABS R21, c[0x0][0x1d4] ;  /* 0x0000750000157a13 */ /* 0x000fe40000000000 */
[----:B--2---:R-:W-:-:S05]  /*0410*/  IADD3 R19, R250, -0x1, RZ ;  /* 0xfffffffffa137810 */ /* 0x004fca0007ffe0ff */
[----:B------:R-:W-:-:S04]  /*0420*/  @!P0 IMAD.SHL.U32 R3, R19, 0x8, RZ ;  /* 0x0000000813038824 */ /* 0x000fc800078e00ff */
[----:B------:R-:W-:Y:S02]  /*0430*/  @!P0 IMAD R3, R18, c[0x0][0x1d4], R3 ;  /* 0x0000750012038a24 */ /* 0x000fe400078e0203 */
[----:B----4-:R-:W-:-:S04]  /*0440*/  @P2 IMAD R4, R251, c[0x0][0x1d8], R9 ;  /* 0x00007600fb042a24 */ /* 0x010fc800078e0209 */
[----:B------:R-:W-:-:S04]  /*0450*/  @P2 IMAD R4, R4, 0x90, R17 ;  /* 0x0000009004042824 */ /* 0x000fc800078e0211 */
[----:B------:R-:W-:-:S04]  /*0460*/  @P2 IMAD.WIDE R4, R4, R5, c[0x0][0x230] ;  /* 0x00008c0004042625 */ /* 0x000fc800078e0205 */
[----:B------:R-:W-:Y:S02]  /*0470*/  @!P0 IMAD.WIDE R8, R3, R6, c[0x0][0x198] ;  /* 0x0000660003088625 */ /* 0x000fe400078e0206 */
[----:B------:R-:W5:Y:S01]  /*0480*/  @P2 LDG.E.128 R4, [R4.64] ;  /* 0x0000002404042981 */ /* 0x000f62000c1e1d00 */
[----:B------:R-:W1:Y:S01]  /*0490*/  I2F.RP R3, R21 ;  /* 0x0000001500037306 */ /* 0x000e620000209400 */
[----:B------:R-:W-:-:S07]  /*04a0*/  ISETP.EQ.U32.AND P1, PT, RZ, c[0x0][0x170], PT ;  /* 0x00005c00ff007a0c */ /* 0x000fce0003f22070 */
[----:B-1----:R-:W1:Y:S01]  /*04b0*/  MUFU.RCP R3, R3 ;  /* 0x0000000300037308 */ /* 0x002e620000001000 */
[----:B------:R-:W-:Y:S01]  /*04c0*/  ISETP.EQ.OR.EX P1, PT, RZ, c[0x0][0x174], P0, P1 ;  /* 0x00005d00ff007a0c */ /* 0x000fe20000722710 */
[----:B------:R-:W-:Y:S01]  /*04d0*/  IMAD.IADD R16, R0, 0x1, R17 ;  /* 0x0000000100107824 */ /* 0x000fe200078e0211 */
[----:B-1----:R-:W-:-:S05]  /*04e0*/  IADD3 R14, R3, 0xffffffe, RZ ;  /* 0x0ffffffe030e7810 */ /* 0x002fca0007ffe0ff */
[----:B------:R1:W0:Y:S06]  /*04f0*/  F2I.FTZ.U32.TRUNC.NTZ R15, R14 ;  /* 0x0000000e000f7305 */ /* 0x00022c000021f000 */
[----:B------:R-:W-:Y:S01]  /*0500*/  @!P1 IMAD.MOV.U32 R11, RZ, RZ, 0x2 ;  /* 0x00000002ff0b9424 */ /* 0x000fe200078e00ff */
[----:B------:R-:W-:Y:S01]  /*0510*/  CS2R R32, SRZ ;  /* 0x0000000000207805 */ /* 0x000fe2000001ff00 */
[----:B------:R-:W-:Y:S02]  /*0520*/  CS2R R34, SRZ ;  /* 0x0000000000227805 */ /* 0x000fe4000001ff00 */
[----:B------:R-:W-:-:S04]  /*0530*/  @!P1 IMAD.WIDE R10, R16, R11, c[0x0][0x170] ;  /* 0x00005c00100a9625 */ /* 0x000fc800078e020b */
[----:B-1----:R-:W-:Y:S01]  /*0540*/  IMAD.MOV.U32 R14, RZ, RZ, RZ ;  /* 0x000000ffff0e7224 */ /* 0x002fe200078e00ff */
[----:B------:R1:W5:Y:S01]  /*0550*/  @!P1 LDG.E.128 R32, [R10.64] ;  /* 0x000000240a209981 */ /* 0x000362000c1e1d00 */
[----:B0-----:R-:W-:-:S04]  /*0560*/  IMAD.MOV R12, RZ, RZ, -R15 ;  /* 0x000000ffff0c7224 */ /* 0x001fc800078e0a0f */
[----:B-1----:R-:W-:Y:S01]  /*0570*/  IMAD R11, R12, R21, RZ ;  /* 0x000000150c0b7224 */ /* 0x002fe200078e02ff */
[----:B------:R-:W-:-:S03]  /*0580*/  IABS R12, R19 ;  /* 0x00000013000c7213 */ /* 0x000fc60000000000 */
[----:B------:R-:W-:-:S06]  /*0590*/  IMAD.HI.U32 R15, R15, R11, R14 ;  /* 0x0000000b0f0f7227 */ /* 0x000fcc00078e000e */
[----:B------:R-:W-:-:S04]  /*05a0*/  IMAD.HI.U32 R15, R15, R12, RZ ;  /* 0x0000000c0f0f7227 */ /* 0x000fc800078e00ff */
[----:B------:R-:W-:Y:S01]  /*05b0*/  IMAD.MOV R15, RZ, RZ, -R15 ;  /* 0x000000ffff0f7224 */ /* 0x000fe200078e0a0f */
[----:B------:R0:W-:Y:S03]  /*05c0*/  STL [R1+0x260], R44 ;  /* 0x0002602c01007387 */ /* 0x0001e60000100800 */
[----:B------:R-:W-:-:S05]  /*05d0*/  IMAD R12, R21, R15, R12 ;  /* 0x0000000f150c7224 */ /* 0x000fca00078e020c */
[----:B------:R-:W-:Y:S01]  /*05e0*/  ISETP.GT.U32.AND P3, PT, R21, R12, PT ;  /* 0x0000000c1500720c */ /* 0x000fe20003f64070 */
[----:B------:R-:W-:Y:S01]  /*05f0*/  CS2R R24, SRZ ;  /* 0x0000000000187805 */ /* 0x000fe2000001ff00 */
[----:B------:R-:W-:Y:S01]  /*0600*/  CS2R R26, SRZ ;  /* 0x00000000001a7805 */ /* 0x000fe2000001ff00 */
[----:B------:R-:W-:Y:S01]  /*0610*/  IMAD R3, R20, c[0x0][0x1c8], R0 ;  /* 0x0000720014037a24 */ /* 0x000fe200078e0200 */
[----:B------:R-:W-:Y:S01]  /*0620*/  ISETP.NE.AND P1, PT, RZ, c[0x0][0x1c8], PT ;  /* 0x00007200ff007a0c */ /* 0x000fe20003f25270 */
[----:B------:R-:W-:Y:S01]  /*0630*/  BSSY B0, `(.L_x_1) ;  /* 0x0000033000007945 */ /* 0x000fe20003800000 */
[----:B------:R-:W-:Y:S01]  /*0640*/  ISETP.NE.AND P5, PT, RZ, c[0x0][0x1ec], PT ;  /* 0x00007b00ff007a0c */ /* 0x000fe20003fa5270 */
[----:B------:R-:W-:Y:S01]  /*0650*/  CS2R R10, SRZ ;  /* 0x00000000000a7805 */ /* 0x000fe2000001ff00 */
[----:B------:R1:W5:Y:S01]  /*0660*/  @!P0 LDG.E.128 R24, [R8.64] ;  /* 0x0000002408188981 */ /* 0x000362000c1e1d00 */
[----:B------:R-:W-:-:S04]  /*0670*/  SEL R3, R104, R3, !P1 ;  /* 0x0000000368037207 */ /* 0x000fc80004800000 */
[----:B------:R-:W-:Y:S01]  /*0680*/  @!P3 IMAD.IADD R12, R12, 0x1, -R21 ;  /* 0x000000010c0cb824 */ /* 0x000fe200078e0a15 */
[----:B------:R-:W-:-:S04]  /*0690*/  ISETP.GE.AND P1, PT, R19, RZ, PT ;  /* 0x000000ff1300720c */ /* 0x000fc80003f26270 */
[----:B------:R-:W-:Y:S01]  /*06a0*/  ISETP.GT.U32.AND P3, PT, R21, R12, PT ;  /* 0x0000000c1500720c */ /* 0x000fe20003f64070 */
[----:B-1----:R-:W-:Y:S01]  /*06b0*/  CS2R R8, SRZ ;  /* 0x0000000000087805 */ /* 0x002fe2000001ff00 */
[----:B------:R-:W-:Y:S06]  /*06c0*/  @P0 BRA `(.L_x_2) ;  /* 0x0000029000000947 */ /* 0x000fec0003800000 */
[----:B0-----:R-:W-:Y:S02]  /*06d0*/  IMAD.MOV.U32 R8, RZ, RZ, 0x2 ;  /* 0x00000002ff087424 */ /* 0x001fe400078e00ff */
[----:B------:R-:W-:-:S03]  /*06e0*/  IMAD.IADD R3, R3, 0x1, R17 ;  /* 0x0000000103037824 */ /* 0x000fc600078e0211 */
[----:B------:R-:W-:-:S13]  /*06f0*/  ISETP.NE.AND P4, PT, R8, c[0x0][0x258], PT ;  /* 0x0000960008007a0c */ /* 0x000fda0003f85270 */
[----:B------:R-:W-:-:S06]  /*0700*/  @P4 IMAD.WIDE R8, R3, R8, c[0x0][0x168] ;  /* 0x00005a0003084625 */ /* 0x000fcc00078e0208 */
[----:B------:R-:W5:Y:S01]  /*0710*/  @P4 LDG.E.128 R8, [R8.64] ;  /* 0x0000002408084981 */ /* 0x000f62000c1e1d00 */
[----:B------:R-:W-:Y:S05]  /*0720*/  @P4 BRA `(.L_x_2) ;  /* 0x0000023000004947 */ /* 0x000fea0003800000 */
[----:B-----5:R-:W-:-:S04]  /*0730*/  IADD3 R10, P4, R3, c[0x0][0x168], RZ ;  /* 0x00005a00030a7a10 */ /* 0x020fc80007f9e0ff */
[----:B------:R-:W-:-:S05]  /*0740*/  LEA.HI.X.SX32 R11, R3, c[0x0][0x16c], 0x1, P4 ;  /* 0x00005b00030b7a11 */ /* 0x000fca00020f0eff */
[----:B------:R-:W2:Y:S01]  /*0750*/  LDG.E.64 R22, [R10.64] ;  /* 0x000000240a167981 */ /* 0x000ea2000c1e1b00 */
[----:B------:R-:W-:Y:S02]  /*0760*/  IMAD.MOV.U32 R8, RZ, RZ, c[0x0][0x248] ;  /* 0x00009200ff087624 */ /* 0x000fe400078e00ff */
[----:B------:R-:W-:-:S05]  /*0770*/  IMAD.MOV.U32 R9, RZ, RZ, c[0x0][0x24c] ;  /* 0x00009300ff097624 */ /* 0x000fca00078e00ff */
[----:B------:R0:W3:Y:S01]  /*0780*/  LDG.E R19, [R8.64] ;  /* 0x0000002408137981 */ /* 0x0000e2000c1e1900 */
[C-C-:B--2---:R-:W-:Y:S01]  /*0790*/  SHF.R.U64 R20, R22.reuse, 0x10, R23.reuse ;  /* 0x0000001016147819 */ /* 0x144fe20000001217 */
[----:B------:R-:W3:Y:S01]  /*07a0*/  I2F.S8 R13, R23 ;  /* 0x00000017000d7306 */ /* 0x000ee20000001400 */
[----:B------:R-:W-:Y:S02]  /*07b0*/  PRMT R0, R22, 0x9910, RZ ;  /* 0x0000991016007816 */ /* 0x000fe400000000ff */
[----:B0-----:R-:W-:Y:S02]  /*07c0*/  PRMT R8, R23, 0x9910, RZ ;  /* 0x0000991017087816 */ /* 0x001fe400000000ff */
[----:B------:R-:W-:Y:S02]  /*07d0*/  PRMT R9, R20, 0x9910, RZ ;  /* 0x0000991014097816 */ /* 0x000fe400000000ff */
[--C-:B------:R-:W-:Y:S01]  /*07e0*/  SHF.R.U32.HI R14, RZ, 0x10, R23.reuse ;  /* 0x00000010ff0e7819 */ /* 0x100fe20000011617 */
[----:B------:R3:W0:Y:S01]  /*07f0*/  I2F.S8 R10, R20 ;  /* 0x00000014000a7306 */ /* 0x0006220000001400 */
[----:B------:R-:W-:-:S02]  /*0800*/  SHF.R.S32.HI R15, RZ, 0x18, R23 ;  /* 0x00000018ff0f7819 */ /* 0x000fc40000011417 */
[----:B------:R-:W-:Y:S02]  /*0810*/  SHF.R.S32.HI R0, RZ, 0x8, R0 ;  /* 0x00000008ff007819 */ /* 0x000fe40000011400 */
[----:B------:R-:W-:Y:S02]  /*0820*/  SHF.R.S32.HI R8, RZ, 0x8, R8 ;  /* 0x00000008ff087819 */ /* 0x000fe40000011408 */
[----:B------:R-:W-:Y:S01]  /*0830*/  SHF.R.S32.HI R9, RZ, 0x8, R9 ;  /* 0x00000008ff097819 */ /* 0x000fe20000011409 */
[----:B------:R-:W1:Y:S01]  /*0840*/  I2F.S8 R14, R14 ;  /* 0x0000000e000e7306 */ /* 0x000e620000001400 */
[----:B---3--:R-:W-:-:S07]  /*0850*/  FMUL.FTZ R20, R13, R19 ;  /* 0x000000130d147220 */ /* 0x008fce0000410000 */
[----:B------:R-:W2:Y:S01]  /*0860*/  I2F.S16 R15, R15 ;  /* 0x0000000f000f7306 */ /* 0x000ea20000101400 */
[----:B0-----:R-:W-:-:S07]  /*0870*/  FMUL.FTZ R13, R10, R19 ;  /* 0x000000130a0d7220 */ /* 0x001fce0000410000 */
[----:B------:R-:W0:Y:S01]  /*0880*/  I2F.S8 R3, R22 ;  /* 0x0000001600037306 */ /* 0x000e220000001400 */
[----:B-1----:R-:W-:-:S07]  /*0890*/  FMUL.FTZ R11, R14, R19 ;  /* 0x000000130e0b7220 */ /* 0x002fce0000410000 */
[----:B------:R-:W1:Y:S01]  /*08a0*/  I2F.S16 R0, R0 ;  /* 0x0000000000007306 */ /* 0x000e620000101400 */
[----:B--2---:R-:W-:-:S05]  /*08b0*/  FMUL.FTZ R10, R15, R19 ;  /* 0x000000130f0a7220 */ /* 0x004fca0000410000 */
[----:B------:R-:W-:Y:S02]  /*08c0*/  F2FP.PACK_AB R11, R10, R11 ;  /* 0x0000000b0a0b723e */ /* 0x000fe400000000ff */
[----:B------:R-:W2:Y:S01]  /*08d0*/  I2F.S16 R8, R8 ;  /* 0x0000000800087306 */ /* 0x000ea20000101400 */
[----:B0-----:R-:W-:-:S07]  /*08e0*/  FMUL.FTZ R3, R3, R19 ;  /* 0x0000001303037220 */ /* 0x001fce0000410000 */
[----:B------:R-:W0:Y:S01]  /*08f0*/  I2F.S16 R9, R9 ;  /* 0x0000000900097306 */ /* 0x000e220000101400 */
[-C--:B-1----:R-:W-:Y:S02]  /*0900*/  FMUL.FTZ R0, R0, R19.reuse ;  /* 0x0000001300007220 */ /* 0x082fe40000410000 */
[----:B--2---:R-:W-:-:S03]  /*0910*/  FMUL.FTZ R15, R8, R19 ;  /* 0x00000013080f7220 */ /* 0x004fc60000410000 */
[----:B------:R-:W-:Y:S02]  /*0920*/  F2FP.PACK_AB R8, R0, R3 ;  /* 0x000000030008723e */ /* 0x000fe400000000ff */
[----:B------:R-:W-:Y:S01]  /*0930*/  F2FP.PACK_AB R10, R15, R20 ;  /* 0x000000140f0a723e */ /* 0x000fe200000000ff */
[----:B0-----:R-:W-:-:S05]  /*0940*/  FMUL.FTZ R14, R9, R19 ;  /* 0x00000013090e7220 */ /* 0x001fca0000410000 */
[----:B------:R-:W-:Y:S02]  /*0950*/  F2FP.PACK_AB R9, R14, R13 ;  /* 0x0000000d0e09723e */ /* 0x000fe400000000ff */
.L_x_2:
[----:B0-----:R-:W-:Y:S05]  /*0960*/  BSYNC B0 ;  /* 0x0000000000007941 */ /* 0x001fea0003800000 */
.L_x_1:
[----:B------:R-:W-:Y:S01]  /*0970*/  @!P3 IMAD.IADD R12, R12, 0x1, -R21 ;  /* 0x000000010c0cb824 */ /* 0x000fe200078e0a15 */
[----:B------:R-:W-:Y:S01]  /*0980*/  CS2R R30, SRZ ;  /* 0x00000000001e7805 */ /* 0x000fe2000001ff00 */
[----:B------:R-:W-:Y:S02]  /*0990*/  CS2R R28, SRZ ;  /* 0x00000000001c7805 */ /* 0x000fe4000001ff00 */
[----:B------:R-:W-:-:S05]  /*09a0*/  IMAD.MOV.U32 R0, RZ, RZ, R12 ;  /* 0x000000ffff007224 */ /* 0x000fca00078e000c */
[----:B------:R0:W-:Y:S01]  /*09b0*/  STL [R1+0x26c], R0 ;  /* 0x00026c0001007387 */ /* 0x0001e20000100800 */
[----:B------:R-:W-:Y:S05]  /*09c0*/  @P5 BRA `(.L_x_3) ;  /* 0x000000a000005947 */ /* 0x000fea0003800000 */
[----:B------:R-:W-:Y:S01]  /*09d0*/  ISETP.EQ.U32.AND P3, PT, RZ, c[0x0][0x180], PT ;  /* 0x00006000ff007a0c */ /* 0x000fe20003f62070 */
[----:B------:R-:W-:Y:S01]  /*09e0*/  BSSY B0, `(.L_x_3) ;  /* 0x0000008000007945 */ /* 0x000fe20003800000 */
[----:B------:R-:W-:Y:S01]  /*09f0*/  CS2R R28, SRZ ;  /* 0x00000000001c7805 */ /* 0x000fe2000001ff00 */
[----:B------:R-:W-:Y:S01]  /*0a00*/  CS2R R30, SRZ ;  /* 0x00000000001e7805 */ /* 0x000fe2000001ff00 */
[----:B------:R-:W-:-:S13]  /*0a10*/  ISETP.EQ.OR.EX P0, PT, RZ, c[0x0][0x184], P0, P3 ;  /* 0x00006100ff007a0c */ /* 0x000fda0000702730 */
[----:B------:R-:W-:Y:S05]  /*0a20*/  @P0 BRA `(.L_x_4) ;  /* 0x0000003000000947 */ /* 0x000fea0003800000 */
[----:B------:R-:W-:-:S04]  /*0a30*/  IMAD.MOV.U32 R29, RZ, RZ, 0x2 ;  /* 0x00000002ff1d7424 */ /* 0x000fc800078e00ff */
[----:B------:R-:W-:-:S06]  /*0a40*/  IMAD.WIDE R28, R16, R29, c[0x0][0x180] ;  /* 0x00006000101c7625 */ /* 0x000fcc00078e021d */
[----:B------:R-:W5:Y:S02]  /*0a50*/  LDG.E.128 R28, [R28.64] ;  /* 0x000000241c1c7981 */ /* 0x000f64000c1e1d00 */
.L_x_4:
[----:B------:R-:W-:Y:S05]  /*0a60*/  BSYNC B0 ;  /* 0x0000000000007941 */ /* 0x000fea0003800000 */
.L_x_3:
[----:B0-----:R-:W-:Y:S01]  /*0a70*/  @!P1 IMAD.MOV R0, RZ, RZ, -R0 ;  /* 0x000000ffff009224 */ /* 0x001fe200078e0a00 */
[----:B-----5:R-:W-:Y:S01]  /*0a80*/  HFMA2.MMA R32, R8, 1, 1, R32 ;  /* 0x3c003c0008207835 */ /* 0x020fe20000000020 */
[----:B------:R-:W-:Y:S01]  /*0a90*/  ISETP.NE.AND P0, PT, RZ, c[0x0][0x1d4], PT ;  /* 0x00007500ff007a0c */ /* 0x000fe20003f05270 */
[----:B------:R-:W-:Y:S01]  /*0aa0*/  HFMA2.MMA R34, R10, 1, 1, R34 ;  /* 0x3c003c000a227835 */ /* 0x000fe20000000022 */
[----:B------:R-:W-:Y:S01]  /*0ab0*/  ISETP.LT.AND P3, PT, RZ, c[0x0][0x1e0], PT ;  /* 0x00007800ff007a0c */ /* 0x000fe20003f61270 */
[----:B------:R0:W-:Y:S01]  /*0ac0*/  @!P1 STL [R1+0x26c], R0 ;  /* 0x00026c0001009387 */ /* 0x0001e20000100800 */
[----:B------:R-:W-:Y:S01]  /*0ad0*/  HADD2 R33, R9, R33 ;  /* 0x0000002109217230 */ /* 0x000fe20000000000 */
[----:B------:R-:W-:Y:S05]  /*0ae0*/  @P5 BRA `(.L_x_5) ;  /* 0x0000004000005947 */ /* 0x000fea0003800000 */
[----:B------:R-:W-:Y:S01]  /*0af0*/  HFMA2.MMA R25, R25, 1, 1, R29 ;  /* 0x3c003c0019197835 */ /* 0x000fe2000000001d */
[----:B------:R-:W-:Y:S01]  /*0b00*/  HADD2 R24, R24, R28 ;  /* 0x0000001c18187230 */ /* 0x000fe20000000000 */
[----:B------:R-:W-:Y:S01]  /*0b10*/  HFMA2.MMA R27, R27, 1, 1, R31 ;  /* 0x3c003c001b1b7835 */ /* 0x000fe2000000001f */
[----:B------:R-:W-:-:S02]  /*0b20*/  HADD2 R26, R26, R30 ;  /* 0x0000001e1a1a7230 */ /* 0x000fc40000000000 */
.L_x_5:
[----:B------:R-:W-:Y:S01]  /*0b30*/  ULDC.U8 UR4, c[0x0][0x1e4] ;  /* 0x0000790000047ab9 */ /* 0x000fe20000000000 */
[----:B------:R-:W-:Y:S01]  /*0b40*/  IMAD.MOV.U32 R42, RZ, RZ, R0 ;  /* 0x000000ffff2a7224 */ /* 0x000fe200078e0000 */
[----:B------:R-:W-:Y:S01]  /*0b50*/  ISETP.NE.AND P1, PT, RZ, UR4, PT ;  /* 0x00000004ff007c0c */ /* 0x000fe2000bf25270 */
[----:B------:R-:W-:Y:S01]  /*0b60*/  @P2 HFMA2.MMA R25, R25, R5, -RZ ;  /* 0x0000000519192235 */ /* 0x000fe200001000ff */
[----:B------:R-:W-:Y:S01]  /*0b70*/  @!P0 LOP3.LUT R42, RZ, c[0x0][0x1d4], RZ, 0x33, !PT ;  /* 0x00007500ff2a8a12 */ /* 0x000fe200078e33ff */
[----:B------:R-:W-:Y:S01]  /*0b80*/  @P2 HFMA2.MMA R27, R27, R7, -RZ ;  /* 0x000000071b1b2235 */ /* 0x000fe200001000ff */
[----:B------:R-:W-:Y:S01]  /*0b90*/  HADD2 R35, R11, R35 ;  /* 0x000000230b237230 */ /* 0x000fe20000000000 */
[----:B------:R-:W-:Y:S01]  /*0ba0*/  IMAD R105, R105, c[0x0][0x1d8], RZ ;  /* 0x0000760069697a24 */ /* 0x000fe200078e02ff */
[----:B------:R-:W-:Y:S01]  /*0bb0*/  @P2 HMUL2 R24, R24, R4 ;  /* 0x0000000418182232 */ /* 0x000fe20000000000 */
[----:B------:R1:W-:Y:S01]  /*0bc0*/  @!P0 STL [R1+0x26c], R42 ;  /* 0x00026c2a01008387 */ /* 0x0003e20000100800 */
[----:B------:R-:W-:Y:S01]  /*0bd0*/  ISETP.GE.AND P0, PT, R40, 0x20, PT ;  /* 0x000000202800780c */ /* 0x000fe20003f06270 */
[----:B------:R-:W-:-:S04]  /*0be0*/  @P2 HMUL2 R26, R26, R6 ;  /* 0x000000061a1a2232 */ /* 0x000fc80000000000 */
[----:B------:R-:W-:Y:S05]  /*0bf0*/  @!P1 BRA P3, `(.L_x_6) ;  /* 0x0000143000009947 */ /* 0x000fea0001800000 */
[----:B0-----:R-:W-:-:S05]  /*0c00*/  IMAD.MOV.U32 R0, RZ, RZ, c[0x0][0x1e0] ;  /* 0x00007800ff007624 */ /* 0x001fca00078e00ff */
[----:B------:R-:W-:-:S13]  /*0c10*/  ISETP.LT.OR P1, PT, R0, 0x1, !P1 ;  /* 0x000000010000780c */ /* 0x000fda0004f21670 */
[----:B------:R-:W-:Y:S05]  /*0c20*/  @P1 BRA `(.L_x_7) ;  /* 0x00001ea000001947 */ /* 0x000fea0003800000 */
[----:B------:R-:W-:Y:S02]  /*0c30*/  LEA.HI R0, R0, c[0x0][0x1e0], RZ, 0x1 ;  /* 0x0000780000007a11 */ /* 0x000fe400078f08ff */
[----:B------:R-:W-:Y:S02]  /*0c40*/  IABS R8, R17 ;  /* 0x0000001100087213 */ /* 0x000fe40000000000 */
[----:B------:R-:W-:-:S04]  /*0c50*/  SHF.R.S32.HI R22, RZ, 0x1, R0 ;  /* 0x00000001ff167819 */ /* 0x000fc80000011400 */
[-C--:B------:R-:W-:Y:S02]  /*0c60*/  IABS R3, R22.reuse ;  /* 0x0000001600037213 */ /* 0x080fe40000000000 */
[----:B------:R-:W-:Y:S02]  /*0c70*/  IABS R9, R22 ;  /* 0x0000001600097213 */ /* 0x000fe40000000000 */
[----:B------:R-:W0:Y:S08]  /*0c80*/  I2F.RP R0, R3 ;  /* 0x0000000300007306 */ /* 0x000e300000209400 */
[----:B0-----:R-:W0:Y:S02]  /*0c90*/  MUFU.RCP R0, R0 ;  /* 0x0000000000007308 */ /* 0x001e240000001000 */
[----:B0-----:R-:W-:Y:S01]  /*0ca0*/  IADD3 R4, R0, 0xffffffe, RZ ;  /* 0x0ffffffe00047810 */ /* 0x001fe20007ffe0ff */
[----:B------:R-:W-:-:S05]  /*0cb0*/  IMAD.MOV R0, RZ, RZ, -R9 ;  /* 0x000000ffff007224 */ /* 0x000fca00078e0a09 */
[----:B------:R0:W2:Y:S02]  /*0cc0*/  F2I.FTZ.U32.TRUNC.NTZ R5, R4 ;  /* 0x0000000400057305 */ /* 0x0000a4000021f000 */
[----:B0-----:R-:W-:Y:S02]  /*0cd0*/  IMAD.MOV.U32 R4, RZ, RZ, RZ ;  /* 0x000000ffff047224 */ /* 0x001fe400078e00ff */
[----:B--2---:R-:W-:-:S04]  /*0ce0*/  IMAD.MOV R6, RZ, RZ, -R5 ;  /* 0x000000ffff067224 */ /* 0x004fc800078e0a05 */
[----:B------:R-:W-:Y:S02]  /*0cf0*/  IMAD R7, R6, R3, RZ ;  /* 0x0000000306077224 */ /* 0x000fe400078e02ff */
[----:B------:R-:W-:Y:S02]  /*0d00*/  IMAD.MOV.U32 R6, RZ, RZ, R8 ;  /* 0x000000ffff067224 */ /* 0x000fe400078e0008 */
[----:B------:R-:W-:-:S06]  /*0d10*/  IMAD.HI.U32 R5, R5, R7, R4 ;  /* 0x0000000705057227 */ /* 0x000fcc00078e0004 */
[----:B------:R-:W-:-:S04]  /*0d20*/  IMAD.HI.U32 R5, R5, R6, RZ ;  /* 0x0000000605057227 */ /* 0x000fc800078e00ff */
[----:B------:R-:W-:-:S05]  /*0d30*/  IMAD R0, R5, R0, R6 ;  /* 0x0000000005007224 */ /* 0x000fca00078e0206 */
[----:B------:R-:W-:-:S13]  /*0d40*/  ISETP.GT.U32.AND P3, PT, R3, R0, PT ;  /* 0x000000000300720c */ /* 0x000fda0003f64070 */
[----:B------:R-:W-:Y:S01]  /*0d50*/  @!P3 IMAD.IADD R0, R0, 0x1, -R3 ;  /* 0x000000010000b824 */ /* 0x000fe200078e0a03 */
[----:B------:R-:W-:Y:S02]  /*0d60*/  @!P3 IADD3 R5, R5, 0x1, RZ ;  /* 0x000000010505b810 */ /* 0x000fe40007ffe0ff */
[----:B------:R-:W-:Y:S02]  /*0d70*/  ISETP.NE.AND P3, PT, R22, RZ, PT ;  /* 0x000000ff1600720c */ /* 0x000fe40003f65270 */
[----:B------:R-:W-:Y:S02]  /*0d80*/  ISETP.GE.U32.AND P1, PT, R0, R3, PT ;  /* 0x000000030000720c */ /* 0x000fe40003f26070 */
[----:B------:R-:W-:-:S04]  /*0d90*/  LOP3.LUT R0, R17, R22, RZ, 0x3c, !PT ;  /* 0x0000001611007212 */ /* 0x000fc800078e3cff */
[----:B------:R-:W-:-:S07]  /*0da0*/  ISETP.GE.AND P2, PT, R0, RZ, PT ;  /* 0x000000ff0000720c */ /* 0x000fce0003f46270 */
[----:B------:R-:W-:Y:S02]  /*0db0*/  @P1 IADD3 R5, R5, 0x1, RZ ;  /* 0x0000000105051810 */ /* 0x000fe40007ffe0ff */
[----:B------:R-:W-:Y:S02]  /*0dc0*/  ISETP.LT.AND P1, PT, R17, c[0x0][0x1e0], !P0 ;  /* 0x0000780011007a0c */ /* 0x000fe40004721270 */
[----:B------:R-:W-:Y:S01]  /*0dd0*/  LOP3.LUT P0, RZ, R22, 0x7, RZ, 0xc0, !PT ;  /* 0x0000000716ff7812 */ /* 0x000fe2000780c0ff */
[----:B------:R-:W-:Y:S01]  /*0de0*/  IMAD.MOV.U32 R19, RZ, RZ, R5 ;  /* 0x000000ffff137224 */ /* 0x000fe200078e0005 */
[----:B------:R-:W-:-:S03]  /*0df0*/  P2R R36, PR, RZ, 0x2 ;  /* 0x00000002ff247803 */ /* 0x000fc60000000000 */
[----:B------:R-:W-:Y:S01]  /*0e00*/  @!P2 IMAD.MOV R19, RZ, RZ, -R19 ;  /* 0x000000ffff13a224 */ /* 0x000fe200078e0a13 */
[----:B------:R-:W-:-:S05]  /*0e10*/  @!P3 LOP3.LUT R19, RZ, R22, RZ, 0x33, !PT ;  /* 0x00000016ff13b212 */ /* 0x000fca00078e33ff */
[----:B------:R-:W-:-:S04]  /*0e20*/  IMAD.MOV R0, RZ, RZ, -R19 ;  /* 0x000000ffff007224 */ /* 0x000fc800078e0a13 */
[----:B------:R-:W-:Y:S01]  /*0e30*/  IMAD R23, R22, R0, R17 ;  /* 0x0000000016177224 */ /* 0x000fe200078e0211 */
[----:B------:R-:W-:Y:S05]  /*0e40*/  @!P0 BRA `(.L_x_8) ;  /* 0x0000013000008947 */ /* 0x000fea0003800000 */
[----:B------:R-:W-:Y:S01]  /*0e50*/  MOV R0, 0x0 ;  /* 0x0000000000007802 */ /* 0x000fe20000000f00 */
[----:B------:R-:W-:Y:S02]  /*0e60*/  IMAD.MOV.U32 R4, RZ, RZ, c[0x4][0xc8] ;  /* 0x01003200ff047624 */ /* 0x000fe400078e00ff */
[----:B------:R-:W-:Y:S01]  /*0e70*/  IMAD.MOV.U32 R5, RZ, RZ, c[0x4][0xcc] ;  /* 0x01003300ff057624 */ /* 0x000fe200078e00ff */
[----:B------:R0:W2:Y:S01]  /*0e80*/  LDC.64 R14, c[0x4][R0] ;  /* 0x01000000000e7b82 */ /* 0x0000a20000000a00 */
[----:B------:R-:W-:Y:S02]  /*0e90*/  IMAD.MOV.U32 R6, RZ, RZ, c[0x4][0xd0] ;  /* 0x01003400ff067624 */ /* 0x000fe400078e00ff */
[----:B------:R-:W-:Y:S02]  /*0ea0*/  IMAD.MOV.U32 R7, RZ, RZ, c[0x4][0xd4] ;  /* 0x01003500ff077624 */ /* 0x000fe400078e00ff */
[----:B------:R-:W-:-:S02]  /*0eb0*/  IMAD.MOV.U32 R8, RZ, RZ, 0x53f ;  /* 0x0000053fff087424 */ /* 0x000fc400078e00ff */
[----:B------:R-:W-:Y:S02]  /*0ec0*/  IMAD.MOV.U32 R10, RZ, RZ, c[0x4][0xc0] ;  /* 0x01003000ff0a7624 */ /* 0x000fe400078e00ff */
[----:B------:R-:W-:Y:S02]  /*0ed0*/  IMAD.MOV.U32 R11, RZ, RZ, c[0x4][0xc4] ;  /* 0x01003100ff0b7624 */ /* 0x000fe400078e00ff */
[----:B------:R-:W-:Y:S02]  /*0ee0*/  IMAD.MOV.U32 R12, RZ, RZ, 0x1 ;  /* 0x00000001ff0c7424 */ /* 0x000fe400078e00ff */
[----:B------:R-:W-:Y:S02]  /*0ef0*/  IMAD.MOV.U32 R13, RZ, RZ, RZ ;  /* 0x000000ffff0d7224 */ /* 0x000fe400078e00ff */
[----:B0-----:R-:W-:Y:S01]  /*0f00*/  LEPC R16 ;  /* 0x000000000010734e */ /* 0x001fe20000000000 */
[----:B------:R-:W-:Y:S02]  /*0f10*/  MOV R3, 0xf80 ;  /* 0x00000f8000037802 */ /* 0x000fe40000000f00 */
[----:B------:R-:W-:Y:S02]  /*0f20*/  MOV R20, 0xf00 ;  /* 0x00000f0000147802 */ /* 0x000fe40000000f00 */
[----:B------:R-:W-:-:S02]  /*0f30*/  MOV R21, 0x0 ;  /* 0x0000000000157802 */ /* 0x000fc40000000f00 */
[----:B------:R-:W-:Y:S02]  /*0f40*/  MOV R0, 0x0 ;  /* 0x0000000000007802 */ /* 0x000fe40000000f00 */
[----:B------:R-:W-:-:S04]  /*0f50*/  IADD3 R20, P0, P1, -R20, R3, R16 ;  /* 0x0000000314147210 */ /* 0x000fc8000791e110 */
[----:B------:R-:W-:-:S04]  /*0f60*/  IADD3.X R21, ~R0, R21, R17, P0, P1 ;  /* 0x0000001500157210 */ /* 0x000fc800007e2511 */
[----:B-12---:R-:W-:Y:S05]  /*0f70*/  CALL.ABS.NOINC R14 ;  /* 0x000000000e007343 */ /* 0x006fea0003c00000 */
.L_x_8:
[----:B------:R-:W-:Y:S01]  /*0f80*/  ISETP.NE.AND P6, PT, R36, RZ, PT ;  /* 0x000000ff2400720c */ /* 0x000fe20003fc5270 */
[----:B------:R-:W-:Y:S02]  /*0f90*/  IMAD R0, R22, R19, R23 ;  /* 0x0000001316007224 */ /* 0x000fe400078e0217 */
[----:B------:R-:W-:-:S03]  /*0fa0*/  IMAD.MOV.U32 R10, RZ, RZ, c[0x0][0x1e0] ;  /* 0x00007800ff0a7624 */ /* 0x000fc600078e00ff */
[----:B------:R-:W-:-:S05]  /*0fb0*/  LEA R0, R0, 0x440, 0x1 ;  /* 0x0000044000007811 */ /* 0x000fca00078e08ff */
[----:B------:R-:W-:Y:S02]  /*0fc0*/  IMAD R3, R10, 0x2, R0 ;  /* 0x000000020a037824 */ /* 0x000fe400078e0200 */
[----:B------:R-:W-:Y:S05]  /*0fd0*/  @!P6 BRA `(.L_x_9) ;  /* 0x000000300000e947 */ /* 0x000fea0003800000 */
[----:B------:R-:W-:Y:S01]  /*0fe0*/  ISETP.NE.AND P5, PT, RZ, c[0x0][0x1ec], PT ;  /* 0x00007b00ff007a0c */ /* 0x000fe20003fa5270 */
[----:B------:R0:W-:-:S12]  /*0ff0*/  STS.128 [R0], R32 ;  /* 0x0000002000007388 */ /* 0x0001d80000000c00 */
[----:B------:R0:W-:Y:S02]  /*1000*/  @!P5 STS.128 [R3], R24 ;  /* 0x000000180300d388 */ /* 0x0001e40000000c00 */
.L_x_9:
[----:B------:R-:W-:Y:S01]  /*1010*/  WARPSYNC 0xffffffff ;  /* 0xffffffff00007948 */ /* 0x000fe20003800000 */
[----:B------:R-:W-:Y:S06]  /*1020*/  BAR.SYNC.DEFER_BLOCKING 0x0 ;  /* 0x0000000000007b1d */ /* 0x000fec0000010000 */
[----:B------:R-:W-:Y:S05]  /*1030*/  @!P6 BRA.U `(.L_x_10) ;  /* 0x00000f610000e947 */ /* 0x000fea0003800000 */
[----:B------:R-:W-:Y:S01]  /*1040*/  SHF.R.S32.HI R4, RZ, 0x1f, R10 ;  /* 0x0000001fff047819 */ /* 0x000fe2000001140a */
[----:B------:R-:W-:Y:S01]  /*1050*/  BSSY B0, `(.L_x_10) ;  /* 0x00000f4000007945 */ /* 0x000fe20003800000 */
[----:B------:R-:W-:Y:S02]  /*1060*/  LEA.HI R5, R23, R23, RZ, 0x1 ;  /* 0x0000001717057211 */ /* 0x000fe400078f08ff */
[----:B------:R-:W-:-:S02]  /*1070*/  LEA.HI R4, R4, c[0x0][0x1e0], RZ, 0x2 ;  /* 0x0000780004047a11 */ /* 0x000fc400078f10ff */
[----:B------:R-:W-:Y:S02]  /*1080*/  SHF.R.S32.HI R5, RZ, 0x1, R5 ;  /* 0x00000001ff057819 */ /* 0x000fe40000011405 */
[----:B------:R-:W-:-:S05]  /*1090*/  SHF.R.S32.HI R4, RZ, 0x2, R4 ;  /* 0x00000002ff047819 */ /* 0x000fca0000011404 */
[----:B------:R-:W-:Y:S01]  /*10a0*/  IMAD R5, R19, R4, R5 ;  /* 0x0000000413057224 */ /* 0x000fe200078e0205 */
[----:B------:R-:W-:Y:S05]  /*10b0*/  @!P6 BRA `(.L_x_11) ;  /* 0x00000ed00000e947 */ /* 0x000fea0003800000 */
[C---:B------:R-:W-:Y:S01]  /*10c0*/  LEA R23, R5.reuse, 0x440, 0x1 ;  /* 0x0000044005177811 */ /* 0x040fe200078e08ff */
[----:B------:R-:W-:Y:S01]  /*10d0*/  IMAD.SHL.U32 R4, R5, 0x2, RZ ;  /* 0x0000000205047824 */ /* 0x000fe200078e00ff */
[----:B------:R-:W-:Y:S01]  /*10e0*/  ISETP.NE.AND P0, PT, RZ, c[0x0][0x1ec], PT ;  /* 0x00007b00ff007a0c */ /* 0x000fe20003f05270 */
[----:B------:R-:W-:Y:S02]  /*10f0*/  BSSY B1, `(.L_x_12) ;  /* 0x00000d9000017945 */ /* 0x000fe40003800000 */
[----:B------:R-:W-:Y:S01]  /*1100*/  IMAD R37, R22, 0x2, R23 ;  /* 0x0000000216257824 */ /* 0x000fe200078e0217 */
[----:B------:R-:W2:Y:S04]  /*1110*/  LDS.64 R12, [R4+0x440] ;  /* 0x00044000040c7984 */ /* 0x000ea80000000a00 */
[----:B------:R-:W3:Y:S01]  /*1120*/  LDS.64 R14, [R37] ;  /* 0x00000000250e7984 */ /* 0x000ee20000000a00 */
[----:B--2---:R-:W-:-:S02]  /*1130*/  SHF.R.U64 R8, R12, 0x10, R13 ;  /* 0x000000100c087819 */ /* 0x004fc4000000120d */
[----:B------:R-:W-:Y:S02]  /*1140*/  SHF.R.U32.HI R6, RZ, 0x10, R13 ;  /* 0x00000010ff067819 */ /* 0x000fe4000001160d */
[--C-:B0--3--:R-:W-:Y:S02]  /*1150*/  SHF.R.U64 R33, R14, 0x10, R15.reuse ;  /* 0x000000100e217819 */ /* 0x109fe4000000120f */
[--C-:B------:R-:W-:Y:S02]  /*1160*/  SHF.R.U32.HI R35, RZ, 0x10, R15.reuse ;  /* 0x00000010ff237819 */ /* 0x100fe4000001160f */
[----:B------:R-:W-:Y:S02]  /*1170*/  PRMT R32, R12, 0x5410, R14 ;  /* 0x000054100c207816 */ /* 0x000fe4000000000e */
[----:B------:R-:W-:Y:S02]  /*1180*/  PRMT R34, R13, 0x5410, R15 ;  /* 0x000054100d227816 */ /* 0x000fe4000000000f */
[----:B------:R-:W-:-:S02]  /*1190*/  PRMT R33, R8, 0x5410, R33 ;  /* 0x0000541008217816 */ /* 0x000fc40000000021 */
[----:B------:R-:W-:Y:S01]  /*11a0*/  PRMT R35, R6, 0x5410, R35 ;  /* 0x0000541006237816 */ /* 0x000fe20000000023 */
[----:B------:R-:W-:Y:S05]  /*11b0*/  @!P0 BRA `(.L_x_13) ;  /* 0x0000049000008947 */ /* 0x000fea0003800000 */
[----:B------:R-:W-:-:S04]  /*11c0*/  SHF.R.S32.HI R4, RZ, 0x1f, R5 ;  /* 0x0000001fff047819 */ /* 0x000fc80000011405 */
[----:B------:R-:W-:-:S05]  /*11d0*/  LEA.HI R4, R4, R5, RZ, 0x2 ;  /* 0x0000000504047211 */ /* 0x000fca00078f10ff */
[----:B------:R-:W-:-:S05]  /*11e0*/  IMAD.SHL.U32 R4, R4, 0x2, RZ ;  /* 0x0000000204047824 */ /* 0x000fca00078e00ff */
[----:B------:R-:W-:-:S04]  /*11f0*/  LOP3.LUT R8, R4, 0xfffffff8, RZ, 0xc0, !PT ;  /* 0xfffffff804087812 */ /* 0x000fc800078ec0ff */
[----:B------:R-:W-:-:S13]  /*1200*/  ISETP.GE.AND P0, PT, R8, c[0x0][0x1e0], PT ;  /* 0x0000780008007a0c */ /* 0x000fda0003f06270 */
[----:B------:R-:W-:Y:S05]  /*1210*/  @P0 BRA `(.L_x_14) ;  /* 0x00000c6000000947 */ /* 0x000fea0003800000 */
[----:B------:R-:W0:Y:S01]  /*1220*/  I2F R5, c[0x0][0x1e0] ;  /* 0x0000780000057b06 */ /* 0x000e220000201400 */
[C---:B------:R-:W-:Y:S01]  /*1230*/  IADD3 R9, R8.reuse, 0x4, RZ ;  /* 0x0000000408097810 */ /* 0x040fe20007ffe0ff */
[--C-:B------:R-:W-:Y:S01]  /*1240*/  HADD2.F32 R17, -RZ, R35.reuse.H1_H1 ;  /* 0x30000023ff117230 */ /* 0x100fe20000004100 */
[C---:B------:R-:W-:Y:S01]  /*1250*/  IADD3 R7, R8.reuse, 0x2, RZ ;  /* 0x0000000208077810 */ /* 0x040fe20007ffe0ff */
[----:B------:R-:W-:Y:S01]  /*1260*/  HADD2.F32 R35, -RZ, R35.H0_H0 ;  /* 0x20000023ff237230 */ /* 0x000fe20000004100 */
[----:B------:R-:W-:-:S03]  /*1270*/  IADD3 R11, R8, 0x6, RZ ;  /* 0x00000006080b7810 */ /* 0x000fc60007ffe0ff */
[----:B------:R-:W-:Y:S08]  /*1280*/  I2F R9, R9 ;  /* 0x0000000900097306 */ /* 0x000ff00000201400 */
[----:B0-----:R-:W0:Y:S08]  /*1290*/  MUFU.RCP R12, R5 ;  /* 0x00000005000c7308 */ /* 0x001e300000001000 */
[----:B------:R-:W2:Y:S08]  /*12a0*/  I2F R6, R8 ;  /* 0x0000000800067306 */ /* 0x000eb00000201400 */
[----:B------:R-:W3:Y:S01]  /*12b0*/  I2F R7, R7 ;  /* 0x0000000700077306 */ /* 0x000ee20000201400 */
[----:B0-----:R-:W-:-:S04]  /*12c0*/  FMUL.FTZ R5, R9, R12 ;  /* 0x0000000c09057220 */ /* 0x001fc80000410000 */
[----:B------:R-:W-:-:S03]  /*12d0*/  FMUL.FTZ R10, R5, 13.28771209716796875 ;  /* 0x41549a78050a7820 */ /* 0x000fc60000410000 */
[----:B------:R-:W0:Y:S01]  /*12e0*/  I2F R11, R11 ;  /* 0x0000000b000b7306 */ /* 0x000e220000201400 */
[----:B--2---:R-:W-:-:S04]  /*12f0*/  FMUL.FTZ R6, R6, R12 ;  /* 0x0000000c06067220 */ /* 0x004fc80000410000 */
[----:B------:R-:W-:Y:S02]  /*1300*/  FMUL.FTZ R6, R6, 13.28771209716796875 ;  /* 0x41549a7806067820 */ /* 0x000fe40000410000 */
[-C--:B---3--:R-:W-:Y:S01]  /*1310*/  FMUL.FTZ R8, R7, R12.reuse ;  /* 0x0000000c07087220 */ /* 0x088fe20000410000 */
[----:B------:R-:W-:Y:S03]  /*1320*/  I2F R4, c[0x0][0x1ec] ;  /* 0x00007b0000047b06 */ /* 0x000fe60000201400 */
[----:B------:R-:W-:Y:S02]  /*1330*/  FMUL.FTZ R8, R8, 13.28771209716796875 ;  /* 0x41549a7808087820 */ /* 0x000fe40000410000 */
[----:B0-----:R-:W-:-:S03]  /*1340*/  FMUL.FTZ R5, R11, R12 ;  /* 0x0000000c0b057220 */ /* 0x001fc60000410000 */
[----:B------:R-:W0:Y:S01]  /*1350*/  MUFU.EX2 R13, -R6 ;  /* 0x80000006000d7308 */ /* 0x000e220000000800 */
[----:B------:R-:W-:-:S07]  /*1360*/  FMUL.FTZ R9, R5, 13.28771209716796875 ;  /* 0x41549a7805097820 */ /* 0x000fce0000410000 */
[----:B------:R-:W2:Y:S08]  /*1370*/  MUFU.EX2 R7, -R8 ;  /* 0x8000000800077308 */ /* 0x000eb00000000800 */
[----:B------:R-:W3:Y:S01]  /*1380*/  MUFU.EX2 R15, -R10 ;  /* 0x8000000a000f7308 */ /* 0x000ee20000000800 */
[----:B0-----:R-:W-:-:S04]  /*1390*/  FMUL.FTZ R5, R4, R13 ;  /* 0x0000000d04057220 */ /* 0x001fc80000410000 */
[----:B------:R-:W-:-:S03]  /*13a0*/  FMUL.RZ R11, R5, 0.15915493667125701904 ;  /* 0x3e22f983050b7820 */ /* 0x000fc6000040c000 */
[----:B------:R-:W0:Y:S01]  /*13b0*/  MUFU.EX2 R9, -R9 ;  /* 0x8000000900097308 */ /* 0x000e220000000800 */
[----:B--2---:R-:W-:-:S04]  /*13c0*/  FMUL.FTZ R7, R4, R7 ;  /* 0x0000000704077220 */ /* 0x004fc80000410000 */
[----:B------:R-:W-:Y:S02]  /*13d0*/  FMUL.RZ R14, R7, 0.15915493667125701904 ;  /* 0x3e22f983070e7820 */ /* 0x000fe4000040c000 */
[C---:B---3--:R-:W-:Y:S01]  /*13e0*/  FMUL.FTZ R7, R4.reuse, R15 ;  /* 0x0000000f04077220 */ /* 0x048fe20000410000 */
[----:B------:R-:W-:Y:S03]  /*13f0*/  MUFU.SIN R6, R11 ;  /* 0x0000000b00067308 */ /* 0x000fe60000000400 */
[----:B------:R-:W-:Y:S02]  /*1400*/  FMUL.RZ R7, R7, 0.15915493667125701904 ;  /* 0x3e22f98307077820 */ /* 0x000fe4000040c000 */
[----:B0-----:R-:W-:-:S03]  /*1410*/  FMUL.FTZ R4, R4, R9 ;  /* 0x0000000904047220 */ /* 0x001fc60000410000 */
[----:B------:R0:W2:Y:S01]  /*1420*/  MUFU.COS R5, R11 ;  /* 0x0000000b00057308 */ /* 0x0000a20000000000 */
[----:B------:R-:W-:Y:S01]  /*1430*/  FMUL.RZ R19, R4, 0.15915493667125701904 ;  /* 0x3e22f98304137820 */ /* 0x000fe2000040c000 */
[--C-:B------:R-:W-:Y:S02]  /*1440*/  HADD2.F32 R4, -RZ, R32.reuse.H1_H1 ;  /* 0x30000020ff047230 */ /* 0x100fe40000004100 */
[----:B------:R-:W-:-:S04]  /*1450*/  HADD2.F32 R32, -RZ, R32.H0_H0 ;  /* 0x20000020ff207230 */ /* 0x000fc80000004100 */
[----:B------:R-:W3:Y:S01]  /*1460*/  MUFU.SIN R10, R14 ;  /* 0x0000000e000a7308 */ /* 0x000ee20000000400 */
[--C-:B0-----:R-:W-:Y:S02]  /*1470*/  HADD2.F32 R11, -RZ, R33.reuse.H1_H1 ;  /* 0x30000021ff0b7230 */ /* 0x101fe40000004100 */
[----:B------:R-:W-:-:S05]  /*1480*/  HADD2.F32 R33, -RZ, R33.H0_H0 ;  /* 0x20000021ff217230 */ /* 0x000fca0000004100 */
[----:B------:R-:W0:Y:S01]  /*1490*/  MUFU.SIN R13, R7 ;  /* 0x00000007000d7308 */ /* 0x000e220000000400 */
[----:B--2---:R-:W-:-:S07]  /*14a0*/  FMUL.FTZ R9, R5, R4 ;  /* 0x0000000405097220 */ /* 0x004fce0000410000 */
[----:B------:R-:W2:Y:S08]  /*14b0*/  MUFU.SIN R16, R19 ;  /* 0x0000001300107308 */ /* 0x000eb00000000400 */
[----:B------:R4:W5:Y:S08]  /*14c0*/  MUFU.COS R8, R14 ;  /* 0x0000000e00087308 */ /* 0x0009700000000000 */
[----:B------:R1:W0:Y:S01]  /*14d0*/  MUFU.COS R12, R7 ;  /* 0x00000007000c7308 */ /* 0x0002220000000000 */
[----:B----4-:R-:W-:-:S02]  /*14e0*/  HADD2.F32 R14, -RZ, R34.H1_H1 ;  /* 0x30000022ff0e7230 */ /* 0x010fc40000004100 */
[----:B------:R-:W-:-:S05]  /*14f0*/  HADD2.F32 R34, -RZ, R34.H0_H0 ;  /* 0x20000022ff227230 */ /* 0x000fca0000004100 */
[----:B------:R-:W4:Y:S01]  /*1500*/  MUFU.COS R15, R19 ;  /* 0x00000013000f7308 */ /* 0x000f220000000000 */
[----:B-1----:R-:W-:Y:S02]  /*1510*/  FMUL.FTZ R7, R6, R4 ;  /* 0x0000000406077220 */ /* 0x002fe40000410000 */
[----:B---3--:R-:W-:Y:S02]  /*1520*/  FMUL.FTZ R4, R10, R11 ;  /* 0x0000000b0a047220 */ /* 0x008fe40000410000 */
[-C--:B------:R-:W-:Y:S02]  /*1530*/  FFMA.FTZ R7, R5, R32.reuse, -R7 ;  /* 0x0000002005077223 */ /* 0x080fe40000010807 */
[----:B------:R-:W-:Y:S02]  /*1540*/  FFMA.FTZ R32, R6, R32, R9 ;  /* 0x0000002006207223 */ /* 0x000fe40000010009 */
[----:B0-----:R-:W-:Y:S02]  /*1550*/  FMUL.FTZ R5, R13, R14 ;  /* 0x0000000e0d057220 */ /* 0x001fe40000410000 */
[----:B--2---:R-:W-:Y:S01]  /*1560*/  FMUL.FTZ R6, R16, R17 ;  /* 0x0000001110067220 */ /* 0x004fe20000410000 */
[----:B------:R-:W-:Y:S01]  /*1570*/  F2FP.PACK_AB R32, R32, R7 ;  /* 0x000000072020723e */ /* 0x000fe200000000ff */
[----:B-----5:R-:W-:-:S02]  /*1580*/  FMUL.FTZ R11, R8, R11 ;  /* 0x0000000b080b7220 */ /* 0x020fc40000410000 */
[----:B------:R-:W-:Y:S02]  /*1590*/  FMUL.FTZ R14, R12, R14 ;  /* 0x0000000e0c0e7220 */ /* 0x000fe40000410000 */
[C---:B----4-:R-:W-:Y:S02]  /*15a0*/  FMUL.FTZ R17, R15.reuse, R17 ;  /* 0x000000110f117220 */ /* 0x050fe40000410000 */
[----:B------:R-:W-:Y:S02]  /*15b0*/  FFMA.FTZ R4, R8, R33, -R4 ;  /* 0x0000002108047223 */ /* 0x000fe40000010804 */
[----:B------:R-:W-:Y:S02]  /*15c0*/  FFMA.FTZ R5, R12, R34, -R5 ;  /* 0x000000220c057223 */ /* 0x000fe40000010805 */
[----:B------:R-:W-:Y:S02]  /*15d0*/  FFMA.FTZ R6, R15, R35, -R6 ;  /* 0x000000230f067223 */ /* 0x000fe40000010806 */
[----:B------:R-:W-:-:S02]  /*15e0*/  FFMA.FTZ R33, R10, R33, R11 ;  /* 0x000000210a217223 */ /* 0x000fc4000001000b */
[----:B------:R-:W-:Y:S02]  /*15f0*/  FFMA.FTZ R34, R13, R34, R14 ;  /* 0x000000220d227223 */ /* 0x000fe4000001000e */
[----:B------:R-:W-:Y:S01]  /*1600*/  FFMA.FTZ R35, R16, R35, R17 ;  /* 0x0000002310237223 */ /* 0x000fe20000010011 */
[----:B------:R-:W-:Y:S02]  /*1610*/  F2FP.PACK_AB R33, R33, R4 ;  /* 0x000000042121723e */ /* 0x000fe400000000ff */
[----:B------:R-:W-:Y:S02]  /*1620*/  F2FP.PACK_AB R34, R34, R5 ;  /* 0x000000052222723e */ /* 0x000fe400000000ff */
[----:B------:R-:W-:Y:S01]  /*1630*/  F2FP.PACK_AB R35, R35, R6 ;  /* 0x000000062323723e */ /* 0x000fe200000000ff */
[----:B------:R-:W-:Y:S05]  /*1640*/  BRA `(.L_x_14) ;  /* 0x0000083000007947 */ /* 0x000fea0003800000 */
.L_x_13:
[C---:B------:R-:W-:Y:S01]  /*1650*/  IMAD R39, R10.reuse, 0x2, R23 ;  /* 0x000000020a277824 */ /* 0x040fe200078e0217 */
[----:B------:R-:W-:Y:S01]  /*1660*/  SHF.R.S32.HI R4, RZ, 0x1f, R5 ;  /* 0x0000001fff047819 */ /* 0x000fe20000011405 */
[----:B------:R-:W-:Y:S01]  /*1670*/  IMAD R41, R10, 0x2, R37 ;  /* 0x000000020a297824 */ /* 0x000fe200078e0225 */
[----:B------:R-:W-:Y:S02]  /*1680*/  BSSY B2, `(.L_x_15) ;  /* 0x000006f000027945 */ /* 0x000fe40003800000 */
[----:B------:R-:W0:Y:S01]  /*1690*/  LDS.64 R8, [R39] ;  /* 0x0000000027087984 */ /* 0x000e220000000a00 */
[----:B------:R-:W-:-:S03]  /*16a0*/  LEA.HI R4, R4, R5, RZ, 0x2 ;  /* 0x0000000504047211 */ /* 0x000fc600078f10ff */
[----:B------:R-:W2:Y:S02]  /*16b0*/  LDS.64 R10, [R41] ;  /* 0x00000000290a7984 */ /* 0x000ea40000000a00 */
[----:B------:R-:W-:-:S05]  /*16c0*/  IMAD.SHL.U32 R4, R4, 0x2, RZ ;  /* 0x0000000204047824 */ /* 0x000fca00078e00ff */
[----:B------:R-:W-:-:S04]  /*16d0*/  LOP3.LUT R7, R4, 0xfffffff8, RZ, 0xc0, !PT ;  /* 0xfffffff804077812 */ /* 0x000fc800078ec0ff */
[----:B------:R-:W-:Y:S02]  /*16e0*/  ISETP.GE.AND P0, PT, R7, c[0x0][0x1e0], PT ;  /* 0x0000780007007a0c */ /* 0x000fe40003f06270 */
[--C-:B0-----:R-:W-:Y:S02]  /*16f0*/  SHF.R.U64 R6, R8, 0x10, R9.reuse ;  /* 0x0000001008067819 */ /* 0x101fe40000001209 */
[----:B------:R-:W-:Y:S02]  /*1700*/  SHF.R.U32.HI R4, RZ, 0x10, R9 ;  /* 0x00000010ff047819 */ /* 0x000fe40000011609 */
[--C-:B--2---:R-:W-:Y:S02]  /*1710*/  SHF.R.U64 R25, R10, 0x10, R11.reuse ;  /* 0x000000100a197819 */ /* 0x104fe4000000120b */
[----:B------:R-:W-:Y:S02]  /*1720*/  SHF.R.U32.HI R27, RZ, 0x10, R11 ;  /* 0x00000010ff1b7819 */ /* 0x000fe4000001160b */
[----:B------:R-:W-:-:S02]  /*1730*/  PRMT R24, R8, 0x5410, R10 ;  /* 0x0000541008187816 */ /* 0x000fc4000000000a */
[----:B------:R-:W-:Y:S02]  /*1740*/  PRMT R26, R9, 0x5410, R11 ;  /* 0x00005410091a7816 */ /* 0x000fe4000000000b */
[----:B------:R-:W-:Y:S02]  /*1750*/  PRMT R25, R6, 0x5410, R25 ;  /* 0x0000541006197816 */ /* 0x000fe40000000019 */
[----:B------:R-:W-:Y:S01]  /*1760*/  PRMT R27, R4, 0x5410, R27 ;  /* 0x00005410041b7816 */ /* 0x000fe2000000001b */
[----:B------:R-:W-:Y:S05]  /*1770*/  @P0 BRA `(.L_x_16) ;  /* 0x000005f000000947 */ /* 0x000fea0003800000 */
[----:B------:R-:W0:Y:S01]  /*1780*/  I2F R9, c[0x0][0x1e0] ;  /* 0x0000780000097b06 */ /* 0x000e220000201400 */
[C---:B------:R-:W-:Y:S01]  /*1790*/  IADD3 R6, R7.reuse, 0x2, RZ ;  /* 0x0000000207067810 */ /* 0x040fe20007ffe0ff */
[--C-:B------:R-:W-:Y:S01]  /*17a0*/  HADD2.F32 R19, -RZ, R32.reuse.H1_H1 ;  /* 0x30000020ff137230 */ /* 0x100fe20000004100 */
[C---:B------:R-:W-:Y:S01]  /*17b0*/  IADD3 R8, R7.reuse, 0x4, RZ ;  /* 0x0000000407087810 */ /* 0x040fe20007ffe0ff */
[----:B------:R-:W-:Y:S01]  /*17c0*/  HADD2.F32 R32, -RZ, R32.H0_H0 ;  /* 0x20000020ff207230 */ /* 0x000fe20000004100 */
[----:B------:R-:W-:Y:S01]  /*17d0*/  IADD3 R10, R7, 0x6, RZ ;  /* 0x00000006070a7810 */ /* 0x000fe20007ffe0ff */
[--C-:B------:R-:W-:Y:S01]  /*17e0*/  HADD2.F32 R43, -RZ, R33.reuse.H1_H1 ;  /* 0x30000021ff2b7230 */ /* 0x100fe20000004100 */
[----:B------:R-:W-:Y:S01]  /*17f0*/  IADD3 R4, -R44, c[0x0][0x1ec], RZ ;  /* 0x00007b002c047a10 */ /* 0x000fe20007ffe1ff */
[----:B------:R-:W-:Y:S01]  /*1800*/  I2F R5, R7 ;  /* 0x0000000700057306 */ /* 0x000fe20000201400 */
[----:B------:R-:W-:-:S02]  /*1810*/  HADD2.F32 R33, -RZ, R33.H0_H0 ;  /* 0x20000021ff217230 */ /* 0x000fc40000004100 */
[----:B------:R-:W-:Y:S02]  /*1820*/  HADD2.F32 R16, -RZ, R26.H1_H1 ;  /* 0x3000001aff107230 */ /* 0x000fe40000004100 */
[----:B------:R-:W-:Y:S02]  /*1830*/  HADD2.F32 R36, -RZ, R34.H1_H1 ;  /* 0x30000022ff247230 */ /* 0x000fe40000004100 */
[----:B------:R-:W-:Y:S01]  /*1840*/  HADD2.F32 R26, -RZ, R26.H0_H0 ;  /* 0x2000001aff1a7230 */ /* 0x000fe20000004100 */
[----:B0-----:R-:W0:Y:S01]  /*1850*/  MUFU.RCP R11, R9 ;  /* 0x00000009000b7308 */ /* 0x001e220000001000 */
[----:B------:R-:W-:Y:S02]  /*1860*/  HADD2.F32 R34, -RZ, R34.H0_H0 ;  /* 0x20000022ff227230 */ /* 0x000fe40000004100 */
[----:B------:R-:W-:Y:S02]  /*1870*/  HADD2.F32 R38, -RZ, R35.H1_H1 ;  /* 0x30000023ff267230 */ /* 0x000fe40000004100 */
[----:B------:R-:W-:-:S02]  /*1880*/  HADD2.F32 R22, -RZ, R27.H1_H1 ;  /* 0x3000001bff167230 */ /* 0x000fc40000004100 */
[----:B------:R-:W-:Y:S01]  /*1890*/  HADD2.F32 R35, -RZ, R35.H0_H0 ;  /* 0x20000023ff237230 */ /* 0x000fe20000004100 */
[----:B------:R-:W2:Y:S01]  /*18a0*/  I2F R6, R6 ;  /* 0x0000000600067306 */ /* 0x000ea20000201400 */
[----:B------:R-:W-:-:S07]  /*18b0*/  HADD2.F32 R20, -RZ, R27.H0_H0 ;  /* 0x2000001bff147230 */ /* 0x000fce0000004100 */
[----:B------:R-:W3:Y:S01]  /*18c0*/  I2F R8, R8 ;  /* 0x0000000800087306 */ /* 0x000ee20000201400 */
[----:B0-----:R-:W-:-:S04]  /*18d0*/  FMUL.FTZ R5, R5, R11 ;  /* 0x0000000b05057220 */ /* 0x001fc80000410000 */
[----:B------:R-:W-:-:S03]  /*18e0*/  FMUL.FTZ R5, R5, 13.28771209716796875 ;  /* 0x41549a7805057820 */ /* 0x000fc60000410000 */
[----:B------:R-:W0:Y:S01]  /*18f0*/  I2F R10, R10 ;  /* 0x0000000a000a7306 */ /* 0x000e220000201400 */
[----:B--2---:R-:W-:-:S04]  /*1900*/  FMUL.FTZ R7, R6, R11 ;  /* 0x0000000b06077220 */ /* 0x004fc80000410000 */
[----:B------:R-:W-:-:S03]  /*1910*/  FMUL.FTZ R7, R7, 13.28771209716796875 ;  /* 0x41549a7807077820 */ /* 0x000fc60000410000 */
[----:B------:R-:W-:Y:S01]  /*1920*/  I2F R4, R4 ;  /* 0x0000000400047306 */ /* 0x000fe20000201400 */
[----:B---3--:R-:W-:-:S04]  /*1930*/  FMUL.FTZ R6, R8, R11 ;  /* 0x0000000b08067220 */ /* 0x008fc80000410000 */
[----:B------:R-:W-:-:S03]  /*1940*/  FMUL.FTZ R9, R6, 13.28771209716796875 ;  /* 0x41549a7806097820 */ /* 0x000fc60000410000 */
[----:B------:R-:W2:Y:S01]  /*1950*/  MUFU.EX2 R5, -R5 ;  /* 0x8000000500057308 */ /* 0x000ea20000000800 */
[----:B0-----:R-:W-:-:S04]  /*1960*/  FMUL.FTZ R10, R10, R11 ;  /* 0x0000000b0a0a7220 */ /* 0x001fc80000410000 */
[----:B------:R-:W-:-:S03]  /*1970*/  FMUL.FTZ R11, R10, 13.28771209716796875 ;  /* 0x41549a780a0b7820 */ /* 0x000fc60000410000 */
[----:B------:R-:W0:Y:S08]  /*1980*/  MUFU.EX2 R7, -R7 ;  /* 0x8000000700077308 */ /* 0x000e300000000800 */
[----:B------:R-:W3:Y:S01]  /*1990*/  MUFU.EX2 R9, -R9 ;  /* 0x8000000900097308 */ /* 0x000ee20000000800 */
[----:B--2---:R-:W-:-:S04]  /*19a0*/  FMUL.FTZ R6, R4, R5 ;  /* 0x0000000504067220 */ /* 0x004fc80000410000 */
[----:B------:R-:W-:-:S03]  /*19b0*/  FMUL.RZ R13, R6, 0.15915493667125701904 ;  /* 0x3e22f983060d7820 */ /* 0x000fc6000040c000 */
[----:B------:R-:W2:Y:S01]  /*19c0*/  MUFU.EX2 R11, -R11 ;  /* 0x8000000b000b7308 */ /* 0x000ea20000000800 */
[----:B0-----:R-:W-:-:S04]  /*19d0*/  FMUL.FTZ R8, R4, R7 ;  /* 0x0000000704087220 */ /* 0x001fc80000410000 */
[----:B------:R-:W-:-:S03]  /*19e0*/  FMUL.RZ R8, R8, 0.15915493667125701904 ;  /* 0x3e22f98308087820 */ /* 0x000fc6000040c000 */
[----:B------:R-:W0:Y:S01]  /*19f0*/  MUFU.COS R5, R13 ;  /* 0x0000000d00057308 */ /* 0x000e220000000000 */
[----:B---3--:R-:W-:-:S04]  /*1a00*/  FMUL.FTZ R7, R4, R9 ;  /* 0x0000000904077220 */ /* 0x008fc80000410000 */
[----:B------:R-:W-:-:S03]  /*1a10*/  FMUL.RZ R9, R7, 0.15915493667125701904 ;  /* 0x3e22f98307097820 */ /* 0x000fc6000040c000 */
[----:B------:R3:W4:Y:S01]  /*1a20*/  MUFU.SIN R6, R13 ;  /* 0x0000000d00067308 */ /* 0x0007220000000400 */
[----:B--2---:R-:W-:-:S04]  /*1a30*/  FMUL.FTZ R4, R4, R11 ;  /* 0x0000000b04047220 */ /* 0x004fc80000410000 */
[----:B------:R-:W-:-:S03]  /*1a40*/  FMUL.RZ R21, R4, 0.15915493667125701904 ;  /* 0x3e22f98304157820 */ /* 0x000fc6000040c000 */
[----:B------:R-:W2:Y:S01]  /*1a50*/  MUFU.SIN R12, R8 ;  /* 0x00000008000c7308 */ /* 0x000ea20000000400 */
[--C-:B---3--:R-:W-:Y:S01]  /*1a60*/  HADD2.F32 R13, -RZ, R25.reuse.H1_H1 ;  /* 0x30000019ff0d7230 */ /* 0x108fe20000004100 */
[----:B0-----:R-:W-:Y:S01]  /*1a70*/  FMUL.FTZ R7, R19, R5 ;  /* 0x0000000513077220 */ /* 0x001fe20000410000 */
[----:B------:R-:W-:-:S05]  /*1a80*/  HADD2.F32 R25, -RZ, R25.H0_H0 ;  /* 0x20000019ff197230 */ /* 0x000fca0000004100 */
[----:B------:R0:W3:Y:S01]  /*1a90*/  MUFU.COS R10, R8 ;  /* 0x00000008000a7308 */ /* 0x0000e20000000000 */
[-C--:B----4-:R-:W-:Y:S02]  /*1aa0*/  FMUL.FTZ R4, R19, R6.reuse ;  /* 0x0000000613047220 */ /* 0x090fe40000410000 */
[C---:B------:R-:W-:Y:S02]  /*1ab0*/  FFMA.FTZ R7, R32.reuse, R6, R7 ;  /* 0x0000000620077223 */ /* 0x040fe40000010007 */
[----:B------:R-:W-:-:S03]  /*1ac0*/  FFMA.FTZ R4, R32, R5, -R4 ;  /* 0x0000000520047223 */ /* 0x000fc60000010804 */
[----:B------:R-:W4:Y:S01]  /*1ad0*/  MUFU.SIN R15, R9 ;  /* 0x00000009000f7308 */ /* 0x000f220000000400 */
[--C-:B0-----:R-:W-:Y:S01]  /*1ae0*/  HADD2.F32 R8, -RZ, R24.reuse.H1_H1 ;  /* 0x30000018ff087230 */ /* 0x101fe20000004100 */
[----:B------:R-:W-:Y:S01]  /*1af0*/  F2FP.PACK_AB R32, R7, R4 ;  /* 0x000000040720723e */ /* 0x000fe200000000ff */
[----:B------:R-:W-:-:S03]  /*1b00*/  HADD2.F32 R24, -RZ, R24.H0_H0 ;  /* 0x20000018ff187230 */ /* 0x000fc60000004100 */
[-C--:B------:R-:W-:Y:S02]  /*1b10*/  FMUL.FTZ R11, R5, R8.reuse ;  /* 0x00000008050b7220 */ /* 0x080fe40000410000 */
[----:B------:R0:W5:Y:S08]  /*1b20*/  MUFU.COS R14, R9 ;  /* 0x00000009000e7308 */ /* 0x0001700000000000 */
[----:B------:R-:W1:Y:S01]  /*1b30*/  MUFU.SIN R19, R21 ;  /* 0x0000001500137308 */ /* 0x000e620000000400 */
[----:B0-----:R-:W-:-:S02]  /*1b40*/  FMUL.FTZ R9, R6, R8 ;  /* 0x0000000806097220 */ /* 0x001fc40000410000 */
[-C--:B--2---:R-:W-:Y:S02]  /*1b50*/  FMUL.FTZ R8, R12, R13.reuse ;  /* 0x0000000d0c087220 */ /* 0x084fe40000410000 */
[-C--:B------:R-:W-:Y:S02]  /*1b60*/  FFMA.FTZ R9, R5, R24.reuse, -R9 ;  /* 0x0000001805097223 */ /* 0x080fe40000010809 */
[----:B---3--:R-:W-:Y:S01]  /*1b70*/  FMUL.FTZ R13, R10, R13 ;  /* 0x0000000d0a0d7220 */ /* 0x008fe20000410000 */
[----:B------:R-:W0:Y:S01]  /*1b80*/  MUFU.COS R17, R21 ;  /* 0x0000001500117308 */ /* 0x000e220000000000 */
[----:B------:R-:W-:Y:S02]  /*1b90*/  FFMA.FTZ R24, R6, R24, R11 ;  /* 0x0000001806187223 */ /* 0x000fe4000001000b */
[C---:B------:R-:W-:Y:S02]  /*1ba0*/  FMUL.FTZ R5, R43.reuse, R12 ;  /* 0x0000000c2b057220 */ /* 0x040fe40000410000 */
[----:B------:R-:W-:Y:S01]  /*1bb0*/  FMUL.FTZ R11, R43, R10 ;  /* 0x0000000a2b0b7220 */ /* 0x000fe20000410000 */
[----:B------:R-:W-:Y:S01]  /*1bc0*/  F2FP.PACK_AB R24, R24, R9 ;  /* 0x000000091818723e */ /* 0x000fe200000000ff */
[----:B------:R-:W-:-:S02]  /*1bd0*/  FFMA.FTZ R8, R10, R25, -R8 ;  /* 0x000000190a087223 */ /* 0x000fc40000010808 */
[----:B------:R-:W-:Y:S02]  /*1be0*/  FFMA.FTZ R25, R12, R25, R13 ;  /* 0x000000190c197223 */ /* 0x000fe4000001000d */
[----:B------:R-:W-:Y:S02]  /*1bf0*/  FFMA.FTZ R5, R33, R10, -R5 ;  /* 0x0000000a21057223 */ /* 0x000fe40000010805 */
[----:B----4-:R-:W-:Y:S01]  /*1c00*/  FMUL.FTZ R13, R15, R16 ;  /* 0x000000100f0d7220 */ /* 0x010fe20000410000 */
[----:B------:R-:W-:Y:S01]  /*1c10*/  F2FP.PACK_AB R25, R25, R8 ;  /* 0x000000081919723e */ /* 0x000fe200000000ff */
[----:B------:R-:W-:Y:S02]  /*1c20*/  FFMA.FTZ R6, R33, R12, R11 ;  /* 0x0000000c21067223 */ /* 0x000fe4000001000b */
[----:B-----5:R-:W-:Y:S02]  /*1c30*/  FMUL.FTZ R10, R36, R14 ;  /* 0x0000000e240a7220 */ /* 0x020fe40000410000 */
[----:B------:R-:W-:Y:S01]  /*1c40*/  FMUL.FTZ R16, R14, R16 ;  /* 0x000000100e107220 */ /* 0x000fe20000410000 */
[----:B------:R-:W-:Y:S01]  /*1c50*/  F2FP.PACK_AB R33, R6, R5 ;  /* 0x000000050621723e */ /* 0x000fe200000000ff */
[----:B------:R-:W-:-:S02]  /*1c60*/  FMUL.FTZ R11, R36, R15 ;  /* 0x0000000f240b7220 */ /* 0x000fc40000410000 */
[-C--:B------:R-:W-:Y:S02]  /*1c70*/  FFMA.FTZ R13, R14, R26.reuse, -R13 ;  /* 0x0000001a0e0d7223 */ /* 0x080fe4000001080d */
[C---:B------:R-:W-:Y:S02]  /*1c80*/  FFMA.FTZ R10, R34.reuse, R15, R10 ;  /* 0x0000000f220a7223 */ /* 0x040fe4000001000a */
[----:B------:R-:W-:Y:S02]  /*1c90*/  FFMA.FTZ R26, R15, R26, R16 ;  /* 0x0000001a0f1a7223 */ /* 0x000fe40000010010 */
[----:B------:R-:W-:Y:S02]  /*1ca0*/  FFMA.FTZ R11, R34, R14, -R11 ;  /* 0x0000000e220b7223 */ /* 0x000fe4000001080b */
[----:B-1----:R-:W-:Y:S01]  /*1cb0*/  FMUL.FTZ R12, R38, R19 ;  /* 0x00000013260c7220 */ /* 0x002fe20000410000 */
[----:B------:R-:W-:Y:S01]  /*1cc0*/  F2FP.PACK_AB R26, R26, R13 ;  /* 0x0000000d1a1a723e */ /* 0x000fe200000000ff */
[----:B------:R-:W-:Y:S01]  /*1cd0*/  FMUL.FTZ R15, R19, R22 ;  /* 0x00000016130f7220 */ /* 0x000fe20000410000 */
[----:B------:R-:W-:Y:S01]  /*1ce0*/  F2FP.PACK_AB R34, R10, R11 ;  /* 0x0000000b0a22723e */ /* 0x000fe200000000ff */
[----:B0-----:R-:W-:-:S02]  /*1cf0*/  FMUL.FTZ R14, R38, R17 ;  /* 0x00000011260e7220 */ /* 0x001fc40000410000 */
[----:B------:R-:W-:Y:S02]  /*1d00*/  FMUL.FTZ R22, R17, R22 ;  /* 0x0000001611167220 */ /* 0x000fe40000410000 */
[C---:B------:R-:W-:Y:S02]  /*1d10*/  FFMA.FTZ R12, R35.reuse, R17, -R12 ;  /* 0x00000011230c7223 */ /* 0x040fe4000001080c */
[----:B------:R-:W-:Y:S02]  /*1d20*/  FFMA.FTZ R35, R35, R19, R14 ;  /* 0x0000001323237223 */ /* 0x000fe4000001000e */
[-C--:B------:R-:W-:Y:S02]  /*1d30*/  FFMA.FTZ R15, R17, R20.reuse, -R15 ;  /* 0x00000014110f7223 */ /* 0x080fe4000001080f */
[----:B------:R-:W-:Y:S01]  /*1d40*/  FFMA.FTZ R22, R19, R20, R22 ;  /* 0x0000001413167223 */ /* 0x000fe20000010016 */
[----:B------:R-:W-:-:S04]  /*1d50*/  F2FP.PACK_AB R35, R35, R12 ;  /* 0x0000000c2323723e */ /* 0x000fc800000000ff */
[----:B------:R-:W-:Y:S02]  /*1d60*/  F2FP.PACK_AB R27, R22, R15 ;  /* 0x0000000f161b723e */ /* 0x000fe400000000ff */
.L_x_16:
[----:B------:R-:W-:Y:S05]  /*1d70*/  BSYNC B2 ;  /* 0x0000000000027941 */ /* 0x000fea0003800000 */
.L_x_15:
[C---:B------:R-:W-:Y:S02]  /*1d80*/  LOP3.LUT R4, R25.reuse, 0xffff, RZ, 0xc0, !PT ;  /* 0x0000ffff19047812 */ /* 0x040fe400078ec0ff */
[----:B------:R-:W-:Y:S02]  /*1d90*/  PRMT R6, R25, 0x7732, RZ ;  /* 0x0000773219067816 */ /* 0x000fe400000000ff */
[----:B------:R-:W-:Y:S01]  /*1da0*/  PRMT R8, R27, 0x7732, RZ ;  /* 0x000077321b087816 */ /* 0x000fe200000000ff */
[----:B------:R-:W-:Y:S01]  /*1db0*/  IMAD.WIDE.U32 R4, R4, 0x10000, RZ ;  /* 0x0001000004047825 */ /* 0x000fe200078e00ff */
[----:B------:R-:W-:Y:S02]  /*1dc0*/  PRMT R9, R26, 0x7732, RZ ;  /* 0x000077321a097816 */ /* 0x000fe400000000ff */
[----:B------:R-:W-:Y:S01]  /*1dd0*/  PRMT R10, R24, 0x7732, RZ ;  /* 0x00007732180a7816 */ /* 0x000fe200000000ff */
[----:B------:R-:W-:Y:S01]  /*1de0*/  IMAD.WIDE.U32 R6, R6, 0x10000, RZ ;  /* 0x0001000006067825 */ /* 0x000fe200078e00ff */
[----:B------:R-:W-:-:S02]  /*1df0*/  PRMT R11, R9, 0x5410, R8 ;  /* 0x00005410090b7816 */ /* 0x000fc40000000008 */
[----:B------:R-:W-:Y:S01]  /*1e00*/  PRMT R13, R26, 0x5410, R27 ;  /* 0x000054101a0d7816 */ /* 0x000fe2000000001b */
[----:B------:R-:W-:Y:S01]  /*1e10*/  IMAD.MOV.U32 R9, RZ, RZ, R10 ;  /* 0x000000ffff097224 */ /* 0x000fe200078e000a */
[----:B------:R-:W-:Y:S02]  /*1e20*/  LOP3.LUT R4, R4, 0xffff, R24, 0xf8, !PT ;  /* 0x0000ffff04047812 */ /* 0x000fe400078ef818 */
[----:B------:R-:W-:Y:S02]  /*1e30*/  LOP3.LUT R5, R13, R5, RZ, 0xfc, !PT ;  /* 0x000000050d057212 */ /* 0x000fe400078efcff */
[----:B------:R-:W-:Y:S02]  /*1e40*/  LOP3.LUT R7, R11, R7, RZ, 0xfc, !PT ;  /* 0x000000070b077212 */ /* 0x000fe400078efcff */
[----:B------:R-:W-:Y:S01]  /*1e50*/  LOP3.LUT R6, R6, R9, RZ, 0xfc, !PT ;  /* 0x0000000906067212 */ /* 0x000fe200078efcff */
[----:B------:R0:W-:Y:S04]  /*1e60*/  STS.64 [R39], R4 ;  /* 0x0000000427007388 */ /* 0x0001e80000000a00 */
[----:B------:R0:W-:Y:S02]  /*1e70*/  STS.64 [R41], R6 ;  /* 0x0000000629007388 */ /* 0x0001e40000000a00 */
.L_x_14:
[----:B------:R-:W-:Y:S05]  /*1e80*/  BSYNC B1 ;  /* 0x0000000000017941 */ /* 0x000fea0003800000 */
.L_x_12:
[C---:B0-----:R-:W-:Y:S02]  /*1e90*/  LOP3.LUT R4, R33.reuse, 0xffff, RZ, 0xc0, !PT ;  /* 0x0000ffff21047812 */ /* 0x041fe400078ec0ff */
[----:B------:R-:W-:-:S02]  /*1ea0*/  PRMT R6, R33, 0x7732, RZ ;  /* 0x0000773221067816 */ /* 0x000fc400000000ff */
[----:B------:R-:W-:Y:S01]  /*1eb0*/  PRMT R8, R35, 0x7732, RZ ;  /* 0x0000773223087816 */ /* 0x000fe200000000ff */
[----:B------:R-:W-:Y:S01]  /*1ec0*/  IMAD.WIDE.U32 R4, R4, 0x10000, RZ ;  /* 0x0001000004047825 */ /* 0x000fe200078e00ff */
[----:B------:R-:W-:Y:S02]  /*1ed0*/  PRMT R9, R34, 0x7732, RZ ;  /* 0x0000773222097816 */ /* 0x000fe400000000ff */
[----:B------:R-:W-:Y:S01]  /*1ee0*/  PRMT R10, R32, 0x7732, RZ ;  /* 0x00007732200a7816 */ /* 0x000fe200000000ff */
[----:B------:R-:W-:Y:S01]  /*1ef0*/  IMAD.WIDE.U32 R6, R6, 0x10000, RZ ;  /* 0x0001000006067825 */ /* 0x000fe200078e00ff */
[----:B------:R-:W-:Y:S02]  /*1f00*/  PRMT R11, R9, 0x5410, R8 ;  /* 0x00005410090b7816 */ /* 0x000fe40000000008 */
[----:B------:R-:W-:Y:S01]  /*1f10*/  PRMT R13, R34, 0x5410, R35 ;  /* 0x00005410220d7816 */ /* 0x000fe20000000023 */
[----:B------:R-:W-:Y:S01]  /*1f20*/  IMAD.MOV.U32 R9, RZ, RZ, R10 ;  /* 0x000000ffff097224 */ /* 0x000fe200078e000a */
[----:B------:R-:W-:-:S02]  /*1f30*/  LOP3.LUT R4, R4, 0xffff, R32, 0xf8, !PT ;  /* 0x0000ffff04047812 */ /* 0x000fc400078ef820 */
[----:B------:R-:W-:Y:S02]  /*1f40*/  LOP3.LUT R5, R13, R5, RZ, 0xfc, !PT ;  /* 0x000000050d057212 */ /* 0x000fe400078efcff */
[----:B------:R-:W-:Y:S02]  /*1f50*/  LOP3.LUT R7, R11, R7, RZ, 0xfc, !PT ;  /* 0x000000070b077212 */ /* 0x000fe400078efcff */
[----:B------:R-:W-:Y:S01]  /*1f60*/  LOP3.LUT R6, R6, R9, RZ, 0xfc, !PT ;  /* 0x0000000906067212 */ /* 0x000fe200078efcff */
[----:B------:R0:W-:Y:S04]  /*1f70*/  STS.64 [R23], R4 ;  /* 0x0000000417007388 */ /* 0x0001e80000000a00 */
[----:B------:R0:W-:Y:S02]  /*1f80*/  STS.64 [R37], R6 ;  /* 0x0000000625007388 */ /* 0x0001e40000000a00 */
.L_x_11:
[----:B------:R-:W-:Y:S05]  /*1f90*/  BSYNC B0 ;  /* 0x0000000000007941 */ /* 0x000fea0003800000 */
.L_x_10:
[----:B------:R-:W-:Y:S06]  /*1fa0*/  BAR.SYNC.DEFER_BLOCKING 0x0 ;  /* 0x0000000000007b1d */ /* 0x000fec0000010000 */
[----:B------:R-:W-:Y:S01]  /*1fb0*/  BSSY B0, `(.L_x_17) ;  /* 0x0000005000007945 */ /* 0x000fe20003800000 */
[----:B------:R-:W-:Y:S05]  /*1fc0*/  @!P6 BRA `(.L_x_18) ;  /* 0x000000300000e947 */ /* 0x000fea0003800000 */
[----:B------:R-:W-:Y:S01]  /*1fd0*/  ISETP.NE.AND P0, PT, RZ, c[0x0][0x1ec], PT ;  /* 0x00007b00ff007a0c */ /* 0x000fe20003f05270 */
[----:B0-----:R0:W2:-:S12]  /*1fe0*/  LDS.128 R32, [R0] ;  /* 0x0000000000207984 */ /* 0x0010980000000c00 */
[----:B------:R0:W3:Y:S02]  /*1ff0*/  @!P0 LDS.128 R24, [R3] ;  /* 0x0000000003188984 */ /* 0x0000e40000000c00 */
.L_x_18:
[----:B------:R-:W-:Y:S05]  /*2000*/  BSYNC B0 ;  /* 0x0000000000007941 */ /* 0x000fea0003800000 */
.L_x_17:
[----:B------:R-:W-:Y:S06]  /*2010*/  BAR.SYNC.DEFER_BLOCKING 0x0 ;  /* 0x0000000000007b1d */ /* 0x000fec0000010000 */
[----:B------:R-:W-:Y:S05]  /*2020*/  BRA `(.L_x_7) ;  /* 0x00000aa000007947 */ /* 0x000fea0003800000 */
.L_x_6:
[----:B------:R-:W-:Y:S01]  /*2030*/  ISETP.NE.AND P0, PT, RZ, c[0x0][0x1ec], PT ;  /* 0x00007b00ff007a0c */ /* 0x000fe20003f05270 */
[----:B------:R-:W-:Y:S01]  /*2040*/  BSSY B0, `(.L_x_7) ;  /* 0x00000a8000007945 */ /* 0x000fe20003800000 */
[----:B0-----:R-:W-:-:S11]  /*2050*/  IADD3 R0, -R44, c[0x0][0x1ec], RZ ;  /* 0x00007b002c007a10 */ /* 0x001fd60007ffe1ff */
[----:B------:R-:W-:Y:S05]  /*2060*/  @!P0 BRA `(.L_x_19) ;  /* 0x0000045000008947 */ /* 0x000fea0003800000 */
        /* <DEDUP_REMOVED lines=8> */
[----:B------:R2:W-:Y:S08]  /*20f0*/  I2F R3, R17 ;  /* 0x0000001100037306 */ /* 0x0005f00000201400 */
[----:B0-----:R-:W0:Y:S01]  /*2100*/  MUFU.RCP R9, R7 ;  /* 0x0000000700097308 */ /* 0x001e220000001000 */
[--C-:B--2---:R-:W-:Y:S02]  /*2110*/  HADD2.F32 R17, -RZ, R35.reuse.H1_H1 ;  /* 0x30000023ff117230 */ /* 0x104fe40000004100 */
[----:B------:R-:W-:-:S05]  /*2120*/  HADD2.F32 R35, -RZ, R35.H0_H0 ;  /* 0x20000023ff237230 */ /* 0x000fca0000004100 */
        /* <DEDUP_REMOVED lines=8> */
[----:B------:R-:W-:Y:S03]  /*21b0*/  I2F R0, R0 ;  /* 0x0000000000007306 */ /* 0x000fe60000201400 */
        /* <DEDUP_REMOVED lines=8> */
[----:B------:R0:W4:Y:S01]  /*2240*/  MUFU.EX2 R9, -R8 ;  /* 0x8000000800097308 */ /* 0x0001220000000800 */
[----:B--2---:R-:W-:-:S04]  /*2250*/  FMUL.FTZ R6, R0, R5 ;  /* 0x0000000500067220 */ /* 0x004fc80000410000 */
[----:B------:R-:W-:Y:S02]  /*2260*/  FMUL.RZ R14, R6, 0.15915493667125701904 ;  /* 0x3e22f983060e7820 */ /* 0x000fe4000040c000 */
[C---:B---3--:R-:W-:Y:S01]  /*2270*/  FMUL.FTZ R5, R0.reuse, R7 ;  /* 0x0000000700057220 */ /* 0x048fe20000410000 */
[----:B------:R-:W-:Y:S01]  /*2280*/  MUFU.COS R3, R12 ;  /* 0x0000000c00037308 */ /* 0x000fe20000000000 */
[--C-:B0-----:R-:W-:Y:S02]  /*2290*/  HADD2.F32 R8, -RZ, R32.reuse.H1_H1 ;  /* 0x30000020ff087230 */ /* 0x101fe40000004100 */
[----:B------:R-:W-:Y:S01]  /*22a0*/  FMUL.RZ R5, R5, 0.15915493667125701904 ;  /* 0x3e22f98305057820 */ /* 0x000fe2000040c000 */
[----:B------:R-:W-:Y:S01]  /*22b0*/  HADD2.F32 R32, -RZ, R32.H0_H0 ;  /* 0x20000020ff207230 */ /* 0x000fe20000004100 */
[----:B----4-:R-:W-:-:S03]  /*22c0*/  FMUL.FTZ R0, R0, R9 ;  /* 0x0000000900007220 */ /* 0x010fc60000410000 */
[----:B------:R-:W0:Y:S01]  /*22d0*/  MUFU.SIN R4, R12 ;  /* 0x0000000c00047308 */ /* 0x000e220000000400 */
[----:B------:R-:W-:-:S07]  /*22e0*/  FMUL.RZ R15, R0, 0.15915493667125701904 ;  /* 0x3e22f983000f7820 */ /* 0x000fce000040c000 */
[----:B------:R-:W-:Y:S08]  /*22f0*/  MUFU.COS R6, R14 ;  /* 0x0000000e00067308 */ /* 0x000ff00000000000 */
[----:B------:R2:W3:Y:S01]  /*2300*/  MUFU.SIN R7, R14 ;  /* 0x0000000e00077308 */ /* 0x0004e20000000400 */
[----:B0-----:R-:W-:-:S04]  /*2310*/  FMUL.FTZ R0, R4, R8 ;  /* 0x0000000804007220 */ /* 0x001fc80000410000 */
[----:B------:R-:W-:-:S03]  /*2320*/  FFMA.FTZ R0, R3, R32, -R0 ;  /* 0x0000002003007223 */ /* 0x000fc60000010800 */
[----:B------:R-:W-:Y:S01]  /*2330*/  MUFU.COS R10, R5 ;  /* 0x00000005000a7308 */ /* 0x000fe20000000000 */
[--C-:B--2---:R-:W-:Y:S02]  /*2340*/  HADD2.F32 R14, -RZ, R34.reuse.H1_H1 ;  /* 0x30000022ff0e7230 */ /* 0x104fe40000004100 */
[----:B------:R-:W-:-:S05]  /*2350*/  HADD2.F32 R34, -RZ, R34.H0_H0 ;  /* 0x20000022ff227230 */ /* 0x000fca0000004100 */
[----:B------:R0:W2:Y:S01]  /*2360*/  MUFU.SIN R11, R5 ;  /* 0x00000005000b7308 */ /* 0x0000a20000000400 */
[----:B---3--:R-:W-:-:S04]  /*2370*/  FMUL.FTZ R9, R7, R16 ;  /* 0x0000001007097220 */ /* 0x008fc80000410000 */
[----:B------:R-:W-:-:S03]  /*2380*/  FFMA.FTZ R9, R6, R33, -R9 ;  /* 0x0000002106097223 */ /* 0x000fc60000010809 */
[----:B------:R-:W3:Y:S01]  /*2390*/  MUFU.SIN R13, R15 ;  /* 0x0000000f000d7308 */ /* 0x000ee20000000400 */
[----:B0-----:R-:W-:Y:S02]  /*23a0*/  FMUL.FTZ R5, R3, R8 ;  /* 0x0000000803057220 */ /* 0x001fe40000410000 */
[----:B------:R-:W-:Y:S02]  /*23b0*/  FMUL.FTZ R8, R6, R16 ;  /* 0x0000001006087220 */ /* 0x000fe40000410000 */
[----:B------:R-:W-:Y:S02]  /*23c0*/  FFMA.FTZ R5, R4, R32, R5 ;  /* 0x0000002004057223 */ /* 0x000fe40000010005 */
[----:B------:R-:W-:Y:S01]  /*23d0*/  FFMA.FTZ R8, R7, R33, R8 ;  /* 0x0000002107087223 */ /* 0x000fe20000010008 */
[----:B------:R-:W0:Y:S01]  /*23e0*/  MUFU.COS R12, R15 ;  /* 0x0000000f000c7308 */ /* 0x000e220000000000 */
[----:B--2---:R-:W-:Y:S01]  /*23f0*/  FMUL.FTZ R3, R11, R14 ;  /* 0x0000000e0b037220 */ /* 0x004fe20000410000 */
[----:B------:R-:W-:Y:S01]  /*2400*/  F2FP.PACK_AB R32, R5, R0 ;  /* 0x000000000520723e */ /* 0x000fe200000000ff */
[----:B------:R-:W-:Y:S01]  /*2410*/  FMUL.FTZ R4, R10, R14 ;  /* 0x0000000e0a047220 */ /* 0x000fe20000410000 */
[----:B------:R-:W-:Y:S01]  /*2420*/  F2FP.PACK_AB R33, R8, R9 ;  /* 0x000000090821723e */ /* 0x000fe200000000ff */
[----:B------:R-:W-:-:S02]  /*2430*/  FFMA.FTZ R3, R10, R34, -R3 ;  /* 0x000000220a037223 */ /* 0x000fc40000010803 */
[----:B------:R-:W-:Y:S02]  /*2440*/  FFMA.FTZ R4, R11, R34, R4 ;  /* 0x000000220b047223 */ /* 0x000fe40000010004 */
[----:B---3--:R-:W-:-:S03]  /*2450*/  FMUL.FTZ R7, R13, R17 ;  /* 0x000000110d077220 */ /* 0x008fc60000410000 */
[----:B------:R-:W-:Y:S01]  /*2460*/  F2FP.PACK_AB R34, R4, R3 ;  /* 0x000000030422723e */ /* 0x000fe200000000ff */
[C---:B0-----:R-:W-:Y:S02]  /*2470*/  FMUL.FTZ R6, R12.reuse, R17 ;  /* 0x000000110c067220 */ /* 0x041fe40000410000 */
[-C--:B------:R-:W-:Y:S02]  /*2480*/  FFMA.FTZ R7, R12, R35.reuse, -R7 ;  /* 0x000000230c077223 */ /* 0x080fe40000010807 */
[----:B------:R-:W-:-:S05]  /*2490*/  FFMA.FTZ R6, R13, R35, R6 ;  /* 0x000000230d067223 */ /* 0x000fca0000010006 */
[----:B------:R-:W-:Y:S01]  /*24a0*/  F2FP.PACK_AB R35, R6, R7 ;  /* 0x000000070623723e */ /* 0x000fe200000000ff */
[----:B------:R-:W-:Y:S05]  /*24b0*/  BRA `(.L_x_20) ;  /* 0x0000060000007947 */ /* 0x000fea0003800000 */
.L_x_19:
[----:B------:R-:W-:-:S13]  /*24c0*/  ISETP.GE.AND P0, PT, R17, c[0x0][0x1e0], PT ;  /* 0x0000780011007a0c */ /* 0x000fda0003f06270 */
[----:B------:R-:W-:Y:S05]  /*24d0*/  @P0 BRA `(.L_x_20) ;  /* 0x000005e000000947 */ /* 0x000fea0003800000 */
[----:B------:R-:W0:Y:S01]  /*24e0*/  I2F R3, c[0x0][0x1e0] ;  /* 0x0000780000037b06 */ /* 0x000e220000201400 */
[C---:B------:R-:W-:Y:S01]  /*24f0*/  IADD3 R6, R17.reuse, 0x2, RZ ;  /* 0x0000000211067810 */ /* 0x040fe20007ffe0ff */
[--C-:B------:R-:W-:Y:S01]  /*2500*/  HADD2.F32 R14, -RZ, R25.reuse.H1_H1 ;  /* 0x30000019ff0e7230 */ /* 0x100fe20000004100 */
[C---:B------:R-:W-:Y:S01]  /*2510*/  IADD3 R10, R17.reuse, 0x4, RZ ;  /* 0x00000004110a7810 */ /* 0x040fe20007ffe0ff */
[----:B------:R-:W-:Y:S01]  /*2520*/  HADD2.F32 R25, -RZ, R25.H0_H0 ;  /* 0x20000019ff197230 */ /* 0x000fe20000004100 */
[----:B------:R-:W-:Y:S01]  /*2530*/  IADD3 R11, R17, 0x6, RZ ;  /* 0x00000006110b7810 */ /* 0x000fe20007ffe0ff */
[----:B------:R-:W-:Y:S02]  /*2540*/  HADD2.F32 R23, -RZ, R35.H1_H1 ;  /* 0x30000023ff177230 */ /* 0x000fe40000004100 */
[----:B------:R2:W-:Y:S01]  /*2550*/  I2F R4, R17 ;  /* 0x0000001100047306 */ /* 0x0005e20000201400 */
[----:B------:R-:W-:Y:S02]  /*2560*/  HADD2.F32 R19, -RZ, R26.H1_H1 ;  /* 0x3000001aff137230 */ /* 0x000fe40000004100 */
[----:B------:R-:W-:-:S02]  /*2570*/  HADD2.F32 R36, -RZ, R27.H1_H1 ;  /* 0x3000001bff247230 */ /* 0x000fc40000004100 */
[----:B------:R-:W-:Y:S02]  /*2580*/  HADD2.F32 R35, -RZ, R35.H0_H0 ;  /* 0x20000023ff237230 */ /* 0x000fe40000004100 */
[----:B------:R-:W-:Y:S01]  /*2590*/  HADD2.F32 R26, -RZ, R26.H0_H0 ;  /* 0x2000001aff1a7230 */ /* 0x000fe20000004100 */
[----:B0-----:R-:W0:Y:S01]  /*25a0*/  MUFU.RCP R3, R3 ;  /* 0x0000000300037308 */ /* 0x001e220000001000 */
[--C-:B--2---:R-:W-:Y:S02]  /*25b0*/  HADD2.F32 R17, -RZ, R34.reuse.H1_H1 ;  /* 0x30000022ff117230 */ /* 0x104fe40000004100 */
[----:B------:R-:W-:Y:S02]  /*25c0*/  HADD2.F32 R34, -RZ, R34.H0_H0 ;  /* 0x20000022ff227230 */ /* 0x000fe40000004100 */
[----:B------:R-:W-:-:S03]  /*25d0*/  HADD2.F32 R27, -RZ, R27.H0_H0 ;  /* 0x2000001bff1b7230 */ /* 0x000fc60000004100 */
[----:B------:R-:W2:Y:S08]  /*25e0*/  I2F R6, R6 ;  /* 0x0000000600067306 */ /* 0x000eb00000201400 */
        /* <DEDUP_REMOVED lines=13> */
[----:B------:R3:W4:Y:S01]  /*26c0*/  MUFU.EX2 R3, -R6 ;  /* 0x8000000600037308 */ /* 0x0007220000000800 */
[----:B--2---:R-:W-:-:S04]  /*26d0*/  FMUL.FTZ R5, R0, R5 ;  /* 0x0000000500057220 */ /* 0x004fc80000410000 */
[----:B------:R-:W-:-:S03]  /*26e0*/  FMUL.RZ R5, R5, 0.15915493667125701904 ;  /* 0x3e22f98305057820 */ /* 0x000fc6000040c000 */
[----:B------:R2:W5:Y:S01]  /*26f0*/  MUFU.EX2 R11, -R12 ;  /* 0x8000000c000b7308 */ /* 0x0005620000000800 */
[----:B0-----:R-:W-:Y:S01]  /*2700*/  FMUL.FTZ R9, R0, R9 ;  /* 0x0000000900097220 */ /* 0x001fe20000410000 */
[--C-:B---3--:R-:W-:Y:S02]  /*2710*/  HADD2.F32 R6, -RZ, R24.reuse.H1_H1 ;  /* 0x30000018ff067230 */ /* 0x108fe40000004100 */
[----:B------:R-:W-:Y:S01]  /*2720*/  HADD2.F32 R24, -RZ, R24.H0_H0 ;  /* 0x20000018ff187230 */ /* 0x000fe20000004100 */
[----:B------:R-:W-:-:S03]  /*2730*/  FMUL.RZ R9, R9, 0.15915493667125701904 ;  /* 0x3e22f98309097820 */ /* 0x000fc6000040c000 */
[----:B------:R-:W0:Y:S01]  /*2740*/  MUFU.SIN R4, R5 ;  /* 0x0000000500047308 */ /* 0x000e220000000400 */
[----:B----4-:R-:W-:Y:S01]  /*2750*/  FMUL.FTZ R10, R0, R3 ;  /* 0x00000003000a7220 */ /* 0x010fe20000410000 */
[--C-:B------:R-:W-:Y:S02]  /*2760*/  HADD2.F32 R3, -RZ, R32.reuse.H1_H1 ;  /* 0x30000020ff037230 */ /* 0x100fe40000004100 */
[----:B------:R-:W-:Y:S01]  /*2770*/  HADD2.F32 R32, -RZ, R32.H0_H0 ;  /* 0x20000020ff207230 */ /* 0x000fe20000004100 */
[----:B------:R-:W-:Y:S01]  /*2780*/  FMUL.RZ R10, R10, 0.15915493667125701904 ;  /* 0x3e22f9830a0a7820 */ /* 0x000fe2000040c000 */
[--C-:B--2---:R-:W-:Y:S02]  /*2790*/  HADD2.F32 R12, -RZ, R33.reuse.H1_H1 ;  /* 0x30000021ff0c7230 */ /* 0x104fe40000004100 */
[----:B------:R0:W2:Y:S01]  /*27a0*/  MUFU.COS R7, R5 ;  /* 0x0000000500077308 */ /* 0x0000a20000000000 */
[----:B-----5:R-:W-:Y:S01]  /*27b0*/  FMUL.FTZ R11, R0, R11 ;  /* 0x0000000b000b7220 */ /* 0x020fe20000410000 */
[----:B------:R-:W-:-:S03]  /*27c0*/  HADD2.F32 R33, -RZ, R33.H0_H0 ;  /* 0x20000021ff217230 */ /* 0x000fc60000004100 */
[----:B------:R-:W-:-:S03]  /*27d0*/  FMUL.RZ R20, R11, 0.15915493667125701904 ;  /* 0x3e22f9830b147820 */ /* 0x000fc6000040c000 */
[----:B------:R-:W3:Y:S01]  /*27e0*/  MUFU.SIN R8, R9 ;  /* 0x0000000900087308 */ /* 0x000ee20000000400 */
[C---:B0-----:R-:W-:Y:S02]  /*27f0*/  FMUL.FTZ R5, R4.reuse, R3 ;  /* 0x0000000304057220 */ /* 0x041fe40000410000 */
[----:B------:R-:W-:-:S05]  /*2800*/  FMUL.FTZ R0, R4, R6 ;  /* 0x0000000604007220 */ /* 0x000fca0000410000 */
[----:B------:R0:W4:Y:S01]  /*2810*/  MUFU.COS R13, R9 ;  /* 0x00000009000d7308 */ /* 0x0001220000000000 */
[----:B--2---:R-:W-:-:S07]  /*2820*/  FFMA.FTZ R0, R7, R24, -R0 ;  /* 0x0000001807007223 */ /* 0x004fce0000010800 */
[----:B------:R-:W2:Y:S01]  /*2830*/  MUFU.SIN R16, R10 ;  /* 0x0000000a00107308 */ /* 0x000ea20000000400 */
[C---:B0-----:R-:W-:Y:S02]  /*2840*/  FMUL.FTZ R9, R7.reuse, R3 ;  /* 0x0000000307097220 */ /* 0x041fe40000410000 */
[----:B------:R-:W-:Y:S02]  /*2850*/  FMUL.FTZ R3, R7, R6 ;  /* 0x0000000607037220 */ /* 0x000fe40000410000 */
[----:B---3--:R-:W-:Y:S02]  /*2860*/  FMUL.FTZ R6, R8, R12 ;  /* 0x0000000c08067220 */ /* 0x008fe40000410000 */
[C---:B------:R-:W-:Y:S01]  /*2870*/  FFMA.FTZ R11, R4.reuse, R32, R9 ;  /* 0x00000020040b7223 */ /* 0x040fe20000010009 */
[----:B------:R0:W3:Y:S01]  /*2880*/  MUFU.COS R15, R10 ;  /* 0x0000000a000f7308 */ /* 0x0000e20000000000 */
[----:B------:R-:W-:Y:S02]  /*2890*/  FFMA.FTZ R3, R4, R24, R3 ;  /* 0x0000001804037223 */ /* 0x000fe40000010003 */
[----:B------:R-:W-:-:S03]  /*28a0*/  FMUL.FTZ R4, R8, R14 ;  /* 0x0000000e08047220 */ /* 0x000fc60000410000 */
[----:B------:R-:W-:Y:S01]  /*28b0*/  F2FP.PACK_AB R24, R3, R0 ;  /* 0x000000000318723e */ /* 0x000fe200000000ff */
[----:B----4-:R-:W-:Y:S01]  /*28c0*/  FFMA.FTZ R4, R13, R25, -R4 ;  /* 0x000000190d047223 */ /* 0x010fe20000010804 */
[----:B------:R-:W4:Y:S01]  /*28d0*/  MUFU.SIN R22, R20 ;  /* 0x0000001400167308 */ /* 0x000f220000000400 */
[----:B0-----:R-:W-:Y:S02]  /*28e0*/  FFMA.FTZ R10, R7, R32, -R5 ;  /* 0x00000020070a7223 */ /* 0x001fe40000010805 */
[C---:B------:R-:W-:Y:S02]  /*28f0*/  FMUL.FTZ R7, R13.reuse, R12 ;  /* 0x0000000c0d077220 */ /* 0x040fe40000410000 */
[----:B------:R-:W-:Y:S01]  /*2900*/  FMUL.FTZ R5, R13, R14 ;  /* 0x0000000e0d057220 */ /* 0x000fe20000410000 */
[----:B------:R-:W-:Y:S01]  /*2910*/  F2FP.PACK_AB R32, R11, R10 ;  /* 0x0000000a0b20723e */ /* 0x000fe200000000ff */
[-C--:B------:R-:W-:Y:S01]  /*2920*/  FFMA.FTZ R12, R13, R33.reuse, -R6 ;  /* 0x000000210d0c7223 */ /* 0x080fe20000010806 */
[----:B------:R-:W0:Y:S01]  /*2930*/  MUFU.COS R21, R20 ;  /* 0x0000001400157308 */ /* 0x000e220000000000 */
[----:B------:R-:W-:-:S02]  /*2940*/  FFMA.FTZ R33, R8, R33, R7 ;  /* 0x0000002108217223 */ /* 0x000fc40000010007 */
[----:B------:R-:W-:Y:S02]  /*2950*/  FFMA.FTZ R5, R8, R25, R5 ;  /* 0x0000001908057223 */ /* 0x000fe40000010005 */
[-C--:B--2---:R-:W-:Y:S01]  /*2960*/  FMUL.FTZ R8, R16, R17.reuse ;  /* 0x0000001110087220 */ /* 0x084fe20000410000 */
[----:B------:R-:W-:Y:S01]  /*2970*/  F2FP.PACK_AB R33, R33, R12 ;  /* 0x0000000c2121723e */ /* 0x000fe200000000ff */
[----:B---3--:R-:W-:Y:S01]  /*2980*/  FMUL.FTZ R17, R15, R17 ;  /* 0x000000110f117220 */ /* 0x008fe20000410000 */
[----:B------:R-:W-:Y:S01]  /*2990*/  F2FP.PACK_AB R25, R5, R4 ;  /* 0x000000040519723e */ /* 0x000fe200000000ff */
[----:B------:R-:W-:Y:S02]  /*29a0*/  FFMA.FTZ R13, R15, R34, -R8 ;  /* 0x000000220f0d7223 */ /* 0x000fe40000010808 */
[----:B----4-:R-:W-:Y:S02]  /*29b0*/  FMUL.FTZ R14, R22, R23 ;  /* 0x00000017160e7220 */ /* 0x010fe40000410000 */
[----:B------:R-:W-:-:S02]  /*29c0*/  FMUL.FTZ R6, R16, R19 ;  /* 0x0000001310067220 */ /* 0x000fc40000410000 */
[----:B------:R-:W-:Y:S02]  /*29d0*/  FMUL.FTZ R7, R15, R19 ;  /* 0x000000130f077220 */ /* 0x000fe40000410000 */
[C---:B0-----:R-:W-:Y:S02]  /*29e0*/  FMUL.FTZ R23, R21.reuse, R23 ;  /* 0x0000001715177220 */ /* 0x041fe40000410000 */
[-C--:B------:R-:W-:Y:S02]  /*29f0*/  FMUL.FTZ R8, R22, R36.reuse ;  /* 0x0000002416087220 */ /* 0x080fe40000410000 */
[C---:B------:R-:W-:Y:S02]  /*2a00*/  FMUL.FTZ R9, R21.reuse, R36 ;  /* 0x0000002415097220 */ /* 0x040fe40000410000 */
[----:B------:R-:W-:Y:S02]  /*2a10*/  FFMA.FTZ R14, R21, R35, -R14 ;  /* 0x00000023150e7223 */ /* 0x000fe4000001080e */
[----:B------:R-:W-:-:S02]  /*2a20*/  FFMA.FTZ R34, R16, R34, R17 ;  /* 0x0000002210227223 */ /* 0x000fc40000010011 */
[-C--:B------:R-:W-:Y:S02]  /*2a30*/  FFMA.FTZ R6, R15, R26.reuse, -R6 ;  /* 0x0000001a0f067223 */ /* 0x080fe40000010806 */
[----:B------:R-:W-:Y:S01]  /*2a40*/  FFMA.FTZ R7, R16, R26, R7 ;  /* 0x0000001a10077223 */ /* 0x000fe20000010007 */
[----:B------:R-:W-:Y:S01]  /*2a50*/  F2FP.PACK_AB R34, R34, R13 ;  /* 0x0000000d2222723e */ /* 0x000fe200000000ff */
[C---:B------:R-:W-:Y:S02]  /*2a60*/  FFMA.FTZ R35, R22.reuse, R35, R23 ;  /* 0x0000002316237223 */ /* 0x040fe40000010017 */
[-C--:B------:R-:W-:Y:S01]  /*2a70*/  FFMA.FTZ R8, R21, R27.reuse, -R8 ;  /* 0x0000001b15087223 */ /* 0x080fe20000010808 */
[----:B------:R-:W-:Y:S01]  /*2a80*/  F2FP.PACK_AB R26, R7, R6 ;  /* 0x00000006071a723e */ /* 0x000fe200000000ff */
[----:B------:R-:W-:Y:S01]  /*2a90*/  FFMA.FTZ R9, R22, R27, R9 ;  /* 0x0000001b16097223 */ /* 0x000fe20000010009 */
[----:B------:R-:W-:-:S04]  /*2aa0*/  F2FP.PACK_AB R35, R35, R14 ;  /* 0x0000000e2323723e */ /* 0x000fc800000000ff */
[----:B------:R-:W-:Y:S02]  /*2ab0*/  F2FP.PACK_AB R27, R9, R8 ;  /* 0x00000008091b723e */ /* 0x000fe400000000ff */
.L_x_20:
[----:B------:R-:W-:Y:S05]  /*2ac0*/  BSYNC B0 ;  /* 0x0000000000007941 */ /* 0x000fea0003800000 */
.L_x_7:
[----:B------:R-:W-:Y:S01]  /*2ad0*/  ISETP.GT.AND P0, PT, R40, 0x1f, PT ;  /* 0x0000001f2800780c */ /* 0x000fe20003f04270 */
[----:B------:R-:W-:Y:S01]  /*2ae0*/  BSSY B0, `(.L_x_21) ;  /* 0x000001f000007945 */ /* 0x000fe20003800000 */
[----:B0-----:R-:W-:-:S11]  /*2af0*/  IMAD.MOV.U32 R0, RZ, RZ, RZ ;  /* 0x000000ffff007224 */ /* 0x001fd600078e00ff */
[----:B------:R-:W-:Y:S05]  /*2b00*/  @P0 BRA `(.L_x_22) ;  /* 0x000001c000000947 */ /* 0x000fea0003800000 */
[----:B------:R-:W-:Y:S01]  /*2b10*/  ISETP.NE.AND P1, PT, RZ, c[0x0][0x1ec], PT ;  /* 0x00007b00ff007a0c */ /* 0x000fe20003f25270 */
[----:B--23--:R-:W-:Y:S01]  /*2b20*/  HMUL2 R12, R33, R25 ;  /* 0x00000019210c7232 */ /* 0x00cfe20000000000 */
[----:B------:R0:W-:Y:S02]  /*2b30*/  STS.128 [R40.X16+0x40], R32 ;  /* 0x0000402028007388 */ /* 0x0001e4000000cc00 */
[----:B------:R-:W-:-:S03]  /*2b40*/  ISETP.GT.OR P0, PT, R40, 0x11, P1 ;  /* 0x000000112800780c */ /* 0x000fc60000f04670 */
[----:B------:R-:W-:-:S06]  /*2b50*/  HFMA2.MMA R13, R32, R24, R12 ;  /* 0x00000018200d7235 */ /* 0x000fcc000000000c */
[----:B------:R0:W-:Y:S04]  /*2b60*/  @!P1 STS.128 [R40.X16+0x240], R28 ;  /* 0x0002401c28009388 */ /* 0x0001e8000000cc00 */
[----:B------:R-:W-:Y:S01]  /*2b70*/  @!P0 IMAD.SHL.U32 R3, R42, 0x8, RZ ;  /* 0x000000082a038824 */ /* 0x000fe200078e00ff */
[----:B------:R-:W-:Y:S01]  /*2b80*/  HFMA2 R13, R34, R26, R13 ;  /* 0x0000001a220d7231 */ /* 0x000fe2000000000d */
[----:B------:R-:W-:Y:S02]  /*2b90*/  @!P0 IMAD.MOV.U32 R4, RZ, RZ, 0x2 ;  /* 0x00000002ff048424 */ /* 0x000fe400078e00ff */
[----:B------:R-:W-:-:S03]  /*2ba0*/  @!P0 IMAD R3, R18, c[0x0][0x1d4], R3 ;  /* 0x0000750012038a24 */ /* 0x000fc600078e0203 */
[----:B------:R-:W-:Y:S01]  /*2bb0*/  HFMA2.MMA R13, R35, R27, R13 ;  /* 0x0000001b230d7235 */ /* 0x000fe2000000000d */
[----:B------:R-:W-:-:S05]  /*2bc0*/  @!P0 IMAD.WIDE R4, R3, R4, c[0x0][0x198] ;  /* 0x0000660003048625 */ /* 0x000fca00078e0204 */
[----:B------:R0:W-:Y:S04]  /*2bd0*/  @!P0 STG.E.128 [R4.64], R24 ;  /* 0x0000001804008986 */ /* 0x0001e8000c101d24 */
[--C-:B------:R-:W-:Y:S02]  /*2be0*/  HADD2.F32 R0, -RZ, R13.reuse.H0_H0 ;  /* 0x2000000dff007230 */ /* 0x100fe40000004100 */
[----:B------:R-:W-:-:S05]  /*2bf0*/  HADD2.F32 R13, -RZ, R13.H1_H1 ;  /* 0x3000000dff0d7230 */ /* 0x000fca0000004100 */
[----:B------:R-:W-:Y:S01]  /*2c00*/  FADD.FTZ R6, R0, R13 ;  /* 0x0000000d00067221 */ /* 0x000fe20000010000 */
[----:B------:R-:W-:Y:S05]  /*2c10*/  BRA.DIV ~URZ, `(.L_x_23) ;  /* 0x0000b7f27f007947 */ /* 0x000fea000b800000 */
[----:B------:R2:W3:Y:S02]  /*2c20*/  SHFL.BFLY PT, R0, R6, 0x10, 0x1f ;  /* 0x0e001f0006007f89 */ /* 0x0004e400000e0000 */
.L_x_166:
[----:B---3--:R-:W-:Y:S01]  /*2c30*/  FADD.FTZ R9, R6, R0 ;  /* 0x0000000006097221 */ /* 0x008fe20000010000 */
[----:B------:R-:W-:Y:S05]  /*2c40*/  BRA.DIV ~URZ, `(.L_x_24) ;  /* 0x0000b8227f007947 */ /* 0x000fea000b800000 */
[----:B------:R-:W3:Y:S02]  /*2c50*/  SHFL.BFLY PT, R0, R9, 0x8, 0x1f ;  /* 0x0d001f0009007f89 */ /* 0x000ee400000e0000 */
[----:B---3--:R-:W-:-:S05]  /*2c60*/  FADD.FTZ R0, R9, R0 ;  /* 0x0000000009007221 */ /* 0x008fca0000010000 */
[----:B------:R-:W3:Y:S02]  /*2c70*/  SHFL.BFLY PT, R3, R0, 0x4, 0x1f ;  /* 0x0c801f0000037f89 */ /* 0x000ee400000e0000 */
[----:B---3--:R-:W-:-:S05]  /*2c80*/  FADD.FTZ R3, R0, R3 ;  /* 0x0000000300037221 */ /* 0x008fca0000010000 */
[----:B0-----:R-:W0:Y:S02]  /*2c90*/  SHFL.BFLY PT, R4, R3, 0x2, 0x1f ;  /* 0x0c401f0003047f89 */ /* 0x001e2400000e0000 */
[----:B0-2---:R-:W-:-:S05]  /*2ca0*/  FADD.FTZ R6, R3, R4 ;  /* 0x0000000403067221 */ /* 0x005fca0000010000 */
[----:B------:R0:W2:Y:S02]  /*2cb0*/  SHFL.BFLY PT, R5, R6, 0x1, 0x1f ;  /* 0x0c201f0006057f89 */ /* 0x0000a400000e0000 */
.L_x_167:
[----:B--2---:R-:W-:Y:S02]  /*2cc0*/  FADD.FTZ R0, R5, R6 ;  /* 0x0000000605007221 */ /* 0x004fe40000010000 */
.L_x_22:
[----:B------:R-:W-:Y:S05]  /*2cd0*/  BSYNC B0 ;  /* 0x0000000000007941 */ /* 0x000fea0003800000 */
.L_x_21:
[----:B0-----:R-:W0:Y:S01]  /*2ce0*/  S2R R6, SR_TID.X ;  /* 0x0000000000067919 */ /* 0x001e220000002100 */
[C---:B------:R-:W-:Y:S01]  /*2cf0*/  IADD3 R248, R250.reuse, -c[0x0][0x1d4], RZ ;  /* 0x80007500faf87a10 */ /* 0x040fe20007ffe0ff */
[----:B------:R-:W-:Y:S01]  /*2d00*/  IMAD.MOV.U32 R252, RZ, RZ, -0x800001 ;  /* 0xff7ffffffffc7424 */ /* 0x000fe200078e00ff */
[----:B------:R-:W-:Y:S01]  /*2d10*/  IADD3 R9, R250, -0x1, RZ ;  /* 0xfffffffffa097810 */ /* 0x000fe20007ffe0ff */
[----:B------:R-:W4:Y:S01]  /*2d20*/  S2R R8, SR_CTAID.X ;  /* 0x0000000000087919 */ /* 0x000f220000002500 */
[----:B------:R-:W-:Y:S02]  /*2d30*/  IMNMX R248, RZ, R248, !PT ;  /* 0x000000f8fff87217 */ /* 0x000fe40007800200 */
[----:B0-----:R-:W-:-:S13]  /*2d40*/  ISETP.NE.AND P0, PT, R6, RZ, PT ;  /* 0x000000ff0600720c */ /* 0x001fda0003f05270 */
[----:B------:R-:W-:Y:S05]  /*2d50*/  @P0 BRA `(.L_x_25) ;  /* 0x000000f000000947 */ /* 0x000fea0003800000 */
[----:B----4-:R-:W-:Y:S01]  /*2d60*/  ISETP.NE.U32.AND P0, PT, RZ, c[0x0][0x218], PT ;  /* 0x00008600ff007a0c */ /* 0x010fe20003f05070 */
[----:B------:R-:W-:Y:S02]  /*2d70*/  IMAD.IADD R7, R9, 0x1, -R248 ;  /* 0x0000000109077824 */ /* 0x000fe400078e0af8 */
[----:B------:R-:W-:Y:S01]  /*2d80*/  FMUL.FTZ R252, R0, c[0x0][0x1f0] ;  /* 0x00007c0000fc7a20 */ /* 0x000fe20000410000 */
[----:B------:R-:W-:-:S13]  /*2d90*/  ISETP.NE.AND.EX P0, PT, RZ, c[0x0][0x21c], PT, P0 ;  /* 0x00008700ff007a0c */ /* 0x000fda0003f05300 */
[----:B------:R-:W-:Y:S05]  /*2da0*/  @!P0 BRA `(.L_x_26) ;  /* 0x0000009000008947 */ /* 0x000fea0003800000 */
[----:B------:R-:W4:Y:S01]  /*2db0*/  LDL R3, [R1+0x260] ;  /* 0x0002600001037983 */ /* 0x000f220000100800 */
[----:B------:R-:W-:Y:S02]  /*2dc0*/  IMAD.MOV.U32 R4, RZ, RZ, 0x2 ;  /* 0x00000002ff047424 */ /* 0x000fe400078e00ff */
[----:B----4-:R-:W-:-:S04]  /*2dd0*/  IMAD.IADD R0, R9, 0x1, -R3 ;  /* 0x0000000109007824 */ /* 0x010fc800078e0a03 */
[----:B------:R-:W-:-:S04]  /*2de0*/  IMAD R3, R8, c[0x0][0x220], R0 ;  /* 0x0000880008037a24 */ /* 0x000fc800078e0200 */
[----:B------:R-:W-:-:S04]  /*2df0*/  IMAD R3, R3, c[0x0][0x220], R0 ;  /* 0x0000880003037a24 */ /* 0x000fc800078e0200 */
[----:B------:R-:W-:-:S06]  /*2e00*/  IMAD.WIDE R4, R3, R4, c[0x0][0x218] ;  /* 0x0000860003047625 */ /* 0x000fcc00078e0204 */
[----:B------:R-:W4:Y:S02]  /*2e10*/  LDG.E.U16 R4, [R4.64] ;  /* 0x0000002404047981 */ /* 0x000f24000c1e1500 */
[----:B----4-:R-:W-:-:S05]  /*2e20*/  HADD2.F32 R3, -RZ, R4.H0_H0 ;  /* 0x20000004ff037230 */ /* 0x010fca0000004100 */
[----:B------:R-:W-:-:S05]  /*2e30*/  FADD.FTZ R252, R252, R3 ;  /* 0x00000003fcfc7221 */ /* 0x000fca0000010000 */
.L_x_26:
[----:B------:R0:W-:Y:S02]  /*2e40*/  STS [R7.X4+0x440], R252 ;  /* 0x000440fc07007388 */ /* 0x0001e40000004800 */
.L_x_25:
[----:B----4-:R-:W-:Y:S02]  /*2e50*/  WARPSYNC 0xffffffff ;  /* 0xffffffff00007948 */ /* 0x010fe40003800000 */
[----:B------:R-:W-:Y:S06]  /*2e60*/  BAR.SYNC.DEFER_BLOCKING 0x0 ;  /* 0x0000000000007b1d */ /* 0x000fec0000010000 */
[----:B------:R-:W-:Y:S02]  /*2e70*/  ULDC UR4, c[0x0][0x1ec] ;  /* 0x00007b0000047ab9 */ /* 0x000fe40000000800 */
[----:B------:R-:W-:-:S06]  /*2e80*/  UISETP.NE.AND UP0, UPT, URZ, UR4, UPT ;  /* 0x000000043f00728c */ /* 0x000fcc000bf05270 */
[----:B------:R-:W-:Y:S01]  /*2e90*/  PLOP3.LUT P2, PT, PT, PT, UP0, 0x80, 0x0 ;  /* 0x000000000000781c */ /* 0x000fe20003f4f008 */
[----:B------:R-:W4:Y:S04]  /*2ea0*/  LDS.128 R20, [0x40] ;  /* 0x00004000ff147984 */ /* 0x000f280000000c00 */
[----:B------:R-:W5:Y:S04]  /*2eb0*/  LDS.128 R16, [0x50] ;  /* 0x00005000ff107984 */ /* 0x000f680000000c00 */
[----:B------:R-:W0:Y:S04]  /*2ec0*/  LDS.128 R12, [0x60] ;  /* 0x00006000ff0c7984 */ /* 0x000e280000000c00 */
[----:B----4-:R-:W-:Y:S04]  /*2ed0*/  STL.64 [R1+0x250], R20 ;  /* 0x0002501401007387 */ /* 0x010fe80000100a00 */
[----:B------:R-:W-:Y:S04]  /*2ee0*/  STL.64 [R1+0x258], R22 ;  /* 0x0002581601007387 */ /* 0x000fe80000100a00 */
[----:B------:R-:W4:Y:S04]  /*2ef0*/  LDS.128 R20, [0x70] ;  /* 0x00007000ff147984 */ /* 0x000f280000000c00 */
[----:B-----5:R-:W-:Y:S04]  /*2f00*/  STL.64 [R1+0x240], R16 ;  /* 0x0002401001007387 */ /* 0x020fe80000100a00 */
[----:B------:R-:W-:Y:S04]  /*2f10*/  STL.64 [R1+0x248], R18 ;  /* 0x0002481201007387 */ /* 0x000fe80000100a00 */
[----:B------:R-:W5:Y:S04]  /*2f20*/  LDS.128 R16, [0x80] ;  /* 0x00008000ff107984 */ /* 0x000f680000000c00 */
[----:B0-----:R-:W-:Y:S04]  /*2f30*/  STL.64 [R1+0x230], R12 ;  /* 0x0002300c01007387 */ /* 0x001fe80000100a00 */
[----:B------:R-:W-:Y:S04]  /*2f40*/  STL.64 [R1+0x238], R14 ;  /* 0x0002380e01007387 */ /* 0x000fe80000100a00 */
        /* <DEDUP_REMOVED lines=64> */
[----:B----4-:R4:W-:Y:S04]  /*3350*/  STL.64 [R1+0xd0], R20 ;  /* 0x0000d01401007387 */ /* 0x0109e80000100a00 */
[----:B------:R4:W-:Y:S04]  /*3360*/  STL.64 [R1+0xd8], R22 ;  /* 0x0000d81601007387 */ /* 0x0009e80000100a00 */
[----:B-----5:R4:W-:Y:S04]  /*3370*/  STL.64 [R1+0xc0], R16 ;  /* 0x0000c01001007387 */ /* 0x0209e80000100a00 */
[----:B------:R4:W-:Y:S04]  /*3380*/  STL.64 [R1+0xc8], R18 ;  /* 0x0000c81201007387 */ /* 0x0009e80000100a00 */
[----:B0-----:R4:W-:Y:S04]  /*3390*/  STL.64 [R1+0xb0], R12 ;  /* 0x0000b00c01007387 */ /* 0x0019e80000100a00 */
[----:B------:R4:W-:Y:S01]  /*33a0*/  STL.64 [R1+0xb8], R14 ;  /* 0x0000b80e01007387 */ /* 0x0009e20000100a00 */
[----:B------:R-:W-:Y:S05]  /*33b0*/  @P2 BRA `(.L_x_27) ;  /* 0x000002c000002947 */ /* 0x000fea0003800000 */
[----:B----4-:R-:W0:Y:S04]  /*33c0*/  LDS.128 R20, [0x240] ;  /* 0x00024000ff147984 */ /* 0x010e280000000c00 */
[----:B------:R-:W4:Y:S04]  /*33d0*/  LDS.128 R16, [0x250] ;  /* 0x00025000ff107984 */ /* 0x000f280000000c00 */
[----:B------:R-:W5:Y:S04]  /*33e0*/  LDS.128 R12, [0x260] ;  /* 0x00026000ff0c7984 */ /* 0x000f680000000c00 */
[----:B------:R-:W-:Y:S04]  /*33f0*/  LDS.128 R244, [0x2a0] ;  /* 0x0002a000fff47984 */ /* 0x000fe80000000c00 */
[----:B------:R-:W-:Y:S04]  /*3400*/  LDS.128 R240, [0x2b0] ;  /* 0x0002b000fff07984 */ /* 0x000fe80000000c00 */
[----:B------:R-:W-:Y:S04]  /*3410*/  LDS.128 R236, [0x2c0] ;  /* 0x0002c000ffec7984 */ /* 0x000fe80000000c00 */
[----:B------:R-:W-:Y:S04]  /*3420*/  LDS.128 R232, [0x2d0] ;  /* 0x0002d000ffe87984 */ /* 0x000fe80000000c00 */
[----:B---3--:R-:W-:Y:S04]  /*3430*/  LDS.128 R24, [0x300] ;  /* 0x00030000ff187984 */ /* 0x008fe80000000c00 */
[----:B------:R-:W-:Y:S04]  /*3440*/  LDS.128 R28, [0x310] ;  /* 0x00031000ff1c7984 */ /* 0x000fe80000000c00 */
[----:B--2---:R-:W-:Y:S04]  /*3450*/  LDS.128 R32, [0x320] ;  /* 0x00032000ff207984 */ /* 0x004fe80000000c00 */
[----:B0-----:R-:W-:Y:S04]  /*3460*/  STL.64 [R1+0x50], R20 ;  /* 0x0000501401007387 */ /* 0x001fe80000100a00 */
[----:B------:R-:W-:Y:S04]  /*3470*/  STL.64 [R1+0x58], R22 ;  /* 0x0000581601007387 */ /* 0x000fe80000100a00 */
[----:B------:R-:W0:Y:S04]  /*3480*/  LDS.128 R20, [0x270] ;  /* 0x00027000ff147984 */ /* 0x000e280000000c00 */
[----:B----4-:R-:W-:Y:S04]  /*3490*/  STL.64 [R1+0x40], R16 ;  /* 0x0000401001007387 */ /* 0x010fe80000100a00 */
[----:B------:R-:W-:Y:S04]  /*34a0*/  STL.64 [R1+0x48], R18 ;  /* 0x0000481201007387 */ /* 0x000fe80000100a00 */
[----:B------:R-:W2:Y:S04]  /*34b0*/  LDS.128 R16, [0x280] ;  /* 0x00028000ff107984 */ /* 0x000ea80000000c00 */
[----:B-----5:R-:W-:Y:S04]  /*34c0*/  STL.64 [R1+0x30], R12 ;  /* 0x0000300c01007387 */ /* 0x020fe80000100a00 */
[----:B------:R-:W-:Y:S04]  /*34d0*/  STL.64 [R1+0x38], R14 ;  /* 0x0000380e01007387 */ /* 0x000fe80000100a00 */
[----:B------:R-:W3:Y:S04]  /*34e0*/  LDS.128 R12, [0x290] ;  /* 0x00029000ff0c7984 */ /* 0x000ee80000000c00 */
[----:B------:R-:W4:Y:S04]  /*34f0*/  LDS.128 R36, [0x330] ;  /* 0x00033000ff247984 */ /* 0x000f280000000c00 */
[----:B-1----:R-:W1:Y:S04]  /*3500*/  LDS.128 R40, [0x340] ;  /* 0x00034000ff287984 */ /* 0x002e680000000c00 */
[----:B------:R-:W1:Y:S04]  /*3510*/  LDS.128 R44, [0x350] ;  /* 0x00035000ff2c7984 */ /* 0x000e680000000c00 */
[----:B0-----:R0:W-:Y:S04]  /*3520*/  STL.64 [R1+0x20], R20 ;  /* 0x0000201401007387 */ /* 0x0011e80000100a00 */
[----:B------:R0:W-:Y:S04]  /*3530*/  STL.64 [R1+0x28], R22 ;  /* 0x0000281601007387 */ /* 0x0001e80000100a00 */
[----:B------:R-:W0:Y:S04]  /*3540*/  LDS.128 R20, [0x2f0] ;  /* 0x0002f000ff147984 */ /* 0x000e280000000c00 */
[----:B--2---:R2:W-:Y:S04]  /*3550*/  STL.64 [R1+0x10], R16 ;  /* 0x0000101001007387 */ /* 0x0045e80000100a00 */
[----:B------:R2:W-:Y:S04]  /*3560*/  STL.64 [R1+0x18], R18 ;  /* 0x0000181201007387 */ /* 0x0005e80000100a00 */
[----:B------:R-:W0:Y:S04]  /*3570*/  LDS.128 R16, [0x2e0] ;  /* 0x0002e000ff107984 */ /* 0x000e280000000c00 */
        /* <DEDUP_REMOVED lines=14> */
[----:B---3--:R2:W-:Y:S04]  /*3660*/  STL.64 [R1], R12 ;  /* 0x0000000c01007387 */ /* 0x0085e80000100a00 */
[----:B------:R2:W-:Y:S02]  /*3670*/  STL.64 [R1+0x8], R14 ;  /* 0x0000080e01007387 */ /* 0x0005e40000100a00 */
.L_x_27:
[----:B-1--4-:R-:W1:Y:S01]  /*3680*/  LDS.128 R108, [0x1f0] ;  /* 0x0001f000ff6c7984 */ /* 0x012e620000000c00 */
[--C-:B------:R-:W-:Y:S01]  /*3690*/  IADD3 R0, R9, 0x1f, -R248.reuse ;  /* 0x0000001f09007810 */ /* 0x100fe20007ffe8f8 */
[----:B------:R-:W-:Y:S01]  /*36a0*/  IMAD.IADD R6, R6, 0x1, R248 ;  /* 0x0000000106067824 */ /* 0x000fe200078e02f8 */
[----:B------:R-:W-:Y:S01]  /*36b0*/  BSSY B0, `(.L_x_28) ;  /* 0x0000700000007945 */ /* 0x000fe20003800000 */
[----:B--2---:R-:W2:Y:S01]  /*36c0*/  LDS.128 R12, [0x200] ;  /* 0x00020000ff0c7984 */ /* 0x004ea20000000c00 */
[----:B------:R-:W-:-:S03]  /*36d0*/  SHF.R.S32.HI R3, RZ, 0x1f, R0 ;  /* 0x0000001fff037819 */ /* 0x000fc60000011400 */
[----:B------:R-:W4:Y:S01]  /*36e0*/  LDS.128 R112, [0x210] ;  /* 0x00021000ff707984 */ /* 0x000f220000000c00 */
[----:B------:R-:W-:-:S04]  /*36f0*/  LEA.HI R0, R3, R0, RZ, 0x5 ;  /* 0x0000000003007211 */ /* 0x000fc800078f28ff */
[----:B------:R-:W-:-:S05]  /*3700*/  LOP3.LUT R0, R0, 0xffffffe0, RZ, 0xc0, !PT ;  /* 0xffffffe000007812 */ /* 0x000fca00078ec0ff */
[----:B------:R-:W-:Y:S02]  /*3710*/  IMAD.IADD R4, R0, 0x1, R248 ;  /* 0x0000000100047824 */ /* 0x000fe400078e02f8 */
[----:B------:R-:W-:-:S03]  /*3720*/  IMAD R0, R105, c[0x0][0x1d0], R8 ;  /* 0x0000740069007a24 */ /* 0x000fc600078e0208 */
[----:B------:R-:W-:Y:S01]  /*3730*/  ISETP.GE.AND P0, PT, R6, R4, PT ;  /* 0x000000040600720c */ /* 0x000fe20003f06270 */
[----:B------:R-:W-:Y:S01]  /*3740*/  IMAD R0, R0, 0x90, RZ ;  /* 0x0000009000007824 */ /* 0x000fe200078e02ff */
[----:B-1----:R-:W-:Y:S04]  /*3750*/  STL.64 [R1+0xa0], R108 ;  /* 0x0000a06c01007387 */ /* 0x002fe80000100a00 */
[----:B------:R-:W-:Y:S04]  /*3760*/  STL.64 [R1+0xa8], R110 ;  /* 0x0000a86e01007387 */ /* 0x000fe80000100a00 */
[----:B------:R-:W1:Y:S04]  /*3770*/  LDS.128 R108, [0x220] ;  /* 0x00022000ff6c7984 */ /* 0x000e680000000c00 */
[----:B--2---:R-:W-:Y:S04]  /*3780*/  STL.64 [R1+0x90], R12 ;  /* 0x0000900c01007387 */ /* 0x004fe80000100a00 */
[----:B------:R-:W-:Y:S04]  /*3790*/  STL.64 [R1+0x98], R14 ;  /* 0x0000980e01007387 */ /* 0x000fe80000100a00 */
[----:B------:R-:W2:Y:S04]  /*37a0*/  LDS.128 R12, [0x230] ;  /* 0x00023000ff0c7984 */ /* 0x000ea80000000c00 */
[----:B----4-:R4:W-:Y:S04]  /*37b0*/  STL.64 [R1+0x80], R112 ;  /* 0x0000807001007387 */ /* 0x0109e80000100a00 */
[----:B------:R4:W-:Y:S04]  /*37c0*/  STL.64 [R1+0x88], R114 ;  /* 0x0000887201007387 */ /* 0x0009e80000100a00 */
[----:B-1----:R4:W-:Y:S04]  /*37d0*/  STL.64 [R1+0x70], R108 ;  /* 0x0000706c01007387 */ /* 0x0029e80000100a00 */
[----:B------:R4:W-:Y:S04]  /*37e0*/  STL.64 [R1+0x78], R110 ;  /* 0x0000786e01007387 */ /* 0x0009e80000100a00 */
[----:B--2---:R4:W-:Y:S04]  /*37f0*/  STL.64 [R1+0x60], R12 ;  /* 0x0000600c01007387 */ /* 0x0049e80000100a00 */
[----:B------:R4:W-:Y:S04]  /*3800*/  STL.64 [R1+0x68], R14 ;  /* 0x0000680e01007387 */ /* 0x0009e80000100a00 */
[----:B------:R4:W-:Y:S01]  /*3810*/  STL [R1+0x264], R4 ;  /* 0x0002640401007387 */ /* 0x0009e20000100800 */
[----:B------:R-:W-:Y:S05]  /*3820*/  @P0 BRA `(.L_x_29) ;  /* 0x00006e8000000947 */ /* 0x000fea0003800000 */
[----:B------:R-:W-:-:S05]  /*3830*/  IABS R3, c[0x0][0x1d4] ;  /* 0x0000750000037a13 */ /* 0x000fca0000000000 */
[----:B------:R-:W-:-:S04]  /*3840*/  IMAD.MOV.U32 R7, RZ, RZ, R3 ;  /* 0x000000ffff077224 */ /* 0x000fc800078e0003 */
[----:B----4-:R-:W1:Y:S08]  /*3850*/  I2F.RP R4, R7 ;  /* 0x0000000700047306 */ /* 0x010e700000209400 */
[----:B-1----:R-:W1:Y:S02]  /*3860*/  MUFU.RCP R4, R4 ;  /* 0x0000000400047308 */ /* 0x002e640000001000 */
[----:B-1----:R-:W-:-:S06]  /*3870*/  IADD3 R4, R4, 0xffffffe, RZ ;  /* 0x0ffffffe04047810 */ /* 0x002fcc0007ffe0ff */
[----:B------:R1:W2:Y:S02]  /*3880*/  F2I.FTZ.U32.TRUNC.NTZ R5, R4 ;  /* 0x0000000400057305 */ /* 0x0002a4000021f000 */
[----:B-1----:R-:W-:Y:S02]  /*3890*/  IMAD.MOV.U32 R4, RZ, RZ, RZ ;  /* 0x000000ffff047224 */ /* 0x002fe400078e00ff */
[----:B--2---:R-:W-:-:S04]  /*38a0*/  IMAD.MOV R3, RZ, RZ, -R5 ;  /* 0x000000ffff037224 */ /* 0x004fc800078e0a05 */
[----:B------:R-:W-:-:S04]  /*38b0*/  IMAD R3, R3, R7, RZ ;  /* 0x0000000703037224 */ /* 0x000fc800078e02ff */
[----:B------:R-:W-:-:S04]  /*38c0*/  IMAD.HI.U32 R5, R5, R3, R4 ;  /* 0x0000000305057227 */ /* 0x000fc800078e0004 */
[----:B------:R-:W-:Y:S01]  /*38d0*/  IMAD R3, R104, c[0x0][0x1d4], RZ ;  /* 0x0000750068037a24 */ /* 0x000fe200078e02ff */
[----:B------:R1:W-:Y:S01]  /*38e0*/  STL [R1+0x268], R5 ;  /* 0x0002680501007387 */ /* 0x0003e20000100800 */
[----:B------:R-:W-:-:S03]  /*38f0*/  IMAD.MOV.U32 R4, RZ, RZ, R6 ;  /* 0x000000ffff047224 */ /* 0x000fc600078e0006 */
[----:B-1----:R-:W-:Y:S02]  /*3900*/  SHF.R.S32.HI R5, RZ, 0x1f, R3 ;  /* 0x0000001fff057819 */ /* 0x002fe40000011403 */
.L_x_96:
[----:B------:R-:W2:Y:S04]  /*3910*/  LDL R10, [R1+0x268] ;  /* 0x00026800010a7983 */ /* 0x000ea80000100800 */
[----:B------:R-:W1:Y:S01]  /*3920*/  S2R R5, SR_CTAID.Y ;  /* 0x0000000000057919 */ /* 0x000e620000002600 */
[----:B------:R-:W-:-:S04]  /*3930*/  ISETP.NE.U32.AND P0, PT, RZ, c[0x0][0x200], PT ;  /* 0x00008000ff007a0c */ /* 0x000fc80003f05070 */
[----:B------:R-:W-:Y:S01]  /*3940*/  ISETP.NE.AND.EX P0, PT, RZ, c[0x0][0x204], PT, P0 ;  /* 0x00008100ff007a0c */ /* 0x000fe20003f05300 */
[----:B-1----:R-:W-:-:S12]  /*3950*/  IMAD R8, R5, c[0x0][0x1d4], RZ ;  /* 0x0000750005087a24 */ /* 0x002fd800078e02ff */
[----:B------:R-:W-:Y:S02]  /*3960*/  @P0 SHF.R.S32.HI R5, RZ, 0x1f, R4 ;  /* 0x0000001fff050819 */ /* 0x000fe40000011404 */
[--C-:B------:R-:W-:Y:S02]  /*3970*/  @P0 SHF.R.S32.HI R7, RZ, 0x1f, R8.reuse ;  /* 0x0000001fff070819 */ /* 0x100fe40000011408 */
[----:B------:R-:W-:-:S04]  /*3980*/  @P0 IADD3 R6, P1, P3, R4, c[0x0][0x200], R8 ;  /* 0x0000800004060a10 */ /* 0x000fc80007b3e008 */
[----:B------:R-:W-:-:S05]  /*3990*/  @P0 IADD3.X R7, R5, c[0x0][0x204], R7, P1, P3 ;  /* 0x0000810005070a10 */ /* 0x000fca0000fe6407 */
[----:B------:R2:W4:Y:S01]  /*39a0*/  @P0 LDG.E.U8 R6, [R6.64] ;  /* 0x0000002406060981 */ /* 0x000522000c1e1100 */
[----:B------:R-:W-:Y:S02]  /*39b0*/  IABS R5, R4 ;  /* 0x0000000400057213 */ /* 0x000fe40000000000 */
[----:B------:R-:W-:Y:S02]  /*39c0*/  IABS R9, c[0x0][0x1d4] ;  /* 0x0000750000097a13 */ /* 0x000fe40000000000 */
[----:B------:R-:W-:Y:S01]  /*39d0*/  ISETP.GE.AND P3, PT, R4, RZ, PT ;  /* 0x000000ff0400720c */ /* 0x000fe20003f66270 */
[----:B------:R-:W1:Y:S01]  /*39e0*/  S2R R229, SR_CTAID.X ;  /* 0x0000000000e57919 */ /* 0x000e620000002500 */
[----:B------:R-:W-:Y:S01]  /*39f0*/  BSSY B1, `(.L_x_30) ;  /* 0x0000044000017945 */ /* 0x000fe20003800000 */
[----:B--2---:R-:W-:-:S04]  /*3a00*/  IMAD.HI.U32 R7, R10, R5, RZ ;  /* 0x000000050a077227 */ /* 0x004fc800078e00ff */
[----:B------:R-:W-:Y:S01]  /*3a10*/  IMAD.MOV R7, RZ, RZ, -R7 ;  /* 0x000000ffff077224 */ /* 0x000fe200078e0a07 */
[----:B------:R-:W-:-:S03]  /*3a20*/  IABS R10, c[0x0][0x1d4] ;  /* 0x00007500000a7a13 */ /* 0x000fc60000000000 */
[----:B------:R-:W-:-:S05]  /*3a30*/  IMAD R5, R9, R7, R5 ;  /* 0x0000000709057224 */ /* 0x000fca00078e0205 */
[----:B------:R-:W-:-:S13]  /*3a40*/  ISETP.GT.U32.AND P1, PT, R10, R5, PT ;  /* 0x000000050a00720c */ /* 0x000fda0003f24070 */
[----:B------:R-:W-:-:S05]  /*3a50*/  @!P1 IMAD.IADD R5, R5, 0x1, -R9 ;  /* 0x0000000105059824 */ /* 0x000fca00078e0a09 */
[----:B------:R-:W-:-:S13]  /*3a60*/  ISETP.GT.U32.AND P1, PT, R10, R5, PT ;  /* 0x000000050a00720c */ /* 0x000fda0003f24070 */
[----:B------:R-:W-:Y:S01]  /*3a70*/  @!P1 IMAD.IADD R5, R5, 0x1, -R9 ;  /* 0x0000000105059824 */ /* 0x000fe200078e0a09 */
[----:B------:R-:W-:-:S03]  /*3a80*/  ISETP.NE.AND P1, PT, RZ, c[0x0][0x1d4], PT ;  /* 0x00007500ff007a0c */ /* 0x000fc60003f25270 */
[----:B------:R-:W-:Y:S01]  /*3a90*/  @!P3 IMAD.MOV R5, RZ, RZ, -R5 ;  /* 0x000000ffff05b224 */ /* 0x000fe200078e0a05 */
[----:B----4-:R-:W-:Y:S02]  /*3aa0*/  ISETP.NE.AND P0, PT, R6, RZ, P0 ;  /* 0x000000ff0600720c */ /* 0x010fe40000705270 */
[----:B------:R-:W-:-:S07]  /*3ab0*/  IADD3 R10, R250, -0x1, RZ ;  /* 0xfffffffffa0a7810 */ /* 0x000fce0007ffe0ff */
[----:B------:R-:W-:-:S04]  /*3ac0*/  @!P1 LOP3.LUT R5, RZ, c[0x0][0x1d4], RZ, 0x33, !PT ;  /* 0x00007500ff059a12 */ /* 0x000fc800078e33ff */
[----:B------:R-:W-:Y:S02]  /*3ad0*/  SHF.R.S32.HI R6, RZ, 0x1f, R5 ;  /* 0x0000001fff067819 */ /* 0x000fe40000011405 */
[----:B------:R-:W-:-:S04]  /*3ae0*/  IADD3 R7, P1, R5, R8, RZ ;  /* 0x0000000805077210 */ /* 0x000fc80007f3e0ff */
[----:B------:R-:W-:Y:S02]  /*3af0*/  LEA.HI.X.SX32 R8, R8, R6, 0x1, P1 ;  /* 0x0000000608087211 */ /* 0x000fe400008f0eff */
[----:B------:R-:W-:Y:S02]  /*3b00*/  ISETP.GE.AND P1, PT, R4, R10, PT ;  /* 0x0000000a0400720c */ /* 0x000fe40003f26270 */
[----:B------:R-:W-:-:S04]  /*3b10*/  LEA R6, P3, R7, c[0x0][0x1a8], 0x2 ;  /* 0x00006a0007067a11 */ /* 0x000fc800078610ff */
[----:B------:R-:W-:-:S07]  /*3b20*/  LEA.HI.X R7, R7, c[0x0][0x1ac], R8, 0x2, P3 ;  /* 0x00006b0007077a11 */ /* 0x000fce00018f1408 */
[----:B---3-5:R-:W-:Y:S05]  /*3b30*/  @P1 BRA `(.L_x_31) ;  /* 0x000002f000001947 */ /* 0x028fea0003800000 */
[----:B-1----:R-:W-:Y:S02]  /*3b40*/  IMAD.MOV.U32 R10, RZ, RZ, c[0x0][0x1d4] ;  /* 0x00007500ff0a7624 */ /* 0x002fe400078e00ff */
[----:B------:R-:W-:Y:S02]  /*3b50*/  IMAD.SHL.U32 R228, R5, 0x8, RZ ;  /* 0x0000000805e47824 */ /* 0x000fe400078e00ff */
[----:B------:R-:W-:-:S05]  /*3b60*/  IMAD R10, R10, 0x90, RZ ;  /* 0x000000900a0a7824 */ /* 0x000fca00078e02ff */
[----:B------:R-:W-:-:S13]  /*3b70*/  ISETP.GE.AND P3, PT, R228, R10, PT ;  /* 0x0000000ae400720c */ /* 0x000fda0003f66270 */
[----:B------:R-:W2:Y:S01]  /*3b80*/  @!P3 LDG.E R8, [R6.64] ;  /* 0x000000240608b981 */ /* 0x000ea2000c1e1900 */
[----:B------:R-:W-:Y:S01]  /*3b90*/  @!P3 IMAD R9, R0, c[0x0][0x1d4], RZ ;  /* 0x000075000009ba24 */ /* 0x000fe200078e02ff */
[----:B------:R-:W-:Y:S01]  /*3ba0*/  CS2R R106, SRZ ;  /* 0x00000000006a7805 */ /* 0x000fe2000001ff00 */
[----:B------:R-:W-:Y:S01]  /*3bb0*/  CS2R R104, SRZ ;  /* 0x0000000000687805 */ /* 0x000fe2000001ff00 */
[----:B--2---:R-:W-:-:S04]  /*3bc0*/  @!P3 IMAD R8, R8, c[0x0][0x1d8], RZ ;  /* 0x000076000808ba24 */ /* 0x004fc800078e02ff */
[----:B------:R-:W-:-:S04]  /*3bd0*/  @!P3 IMAD R8, R8, 0x90, RZ ;  /* 0x000000900808b824 */ /* 0x000fc800078e02ff */
[----:B------:R-:W-:Y:S01]  /*3be0*/  @!P3 IMAD R10, R8, c[0x0][0x1d4], R228 ;  /* 0x00007500080aba24 */ /* 0x000fe200078e02e4 */
[----:B------:R-:W-:-:S04]  /*3bf0*/  @!P3 SHF.R.S32.HI R8, RZ, 0x1f, R9 ;  /* 0x0000001fff08b819 */ /* 0x000fc80000011409 */
[----:B------:R-:W-:-:S04]  /*3c00*/  @!P3 IADD3 R9, P2, R10, R9, RZ ;  /* 0x000000090a09b210 */ /* 0x000fc80007f5e0ff */
[----:B------:R-:W-:Y:S02]  /*3c10*/  @!P3 LEA.HI.X.SX32 R10, R10, R8, 0x1, P2 ;  /* 0x000000080a0ab211 */ /* 0x000fe400010f0eff */
[----:B------:R-:W-:-:S04]  /*3c20*/  @!P3 LEA R8, P2, R9, c[0x0][0x198], 0x1 ;  /* 0x000066000908ba11 */ /* 0x000fc800078408ff */
[----:B------:R-:W-:-:S05]  /*3c30*/  @!P3 LEA.HI.X R9, R9, c[0x0][0x19c], R10, 0x1, P2 ;  /* 0x000067000909ba11 */ /* 0x000fca00010f0c0a */
[----:B------:R1:W5:Y:S01]  /*3c40*/  @!P3 LDG.E.128 R104, [R8.64] ;  /* 0x000000240868b981 */ /* 0x000362000c1e1d00 */
[----:B------:R-:W-:Y:S02]  /*3c50*/  ULDC UR4, c[0x0][0x1ec] ;  /* 0x00007b0000047ab9 */ /* 0x000fe40000000800 */
[----:B------:R-:W-:-:S06]  /*3c60*/  UISETP.NE.AND UP0, UPT, URZ, UR4, UPT ;  /* 0x000000043f00728c */ /* 0x000fcc000bf05270 */
[----:B------:R-:W-:-:S13]  /*3c70*/  PLOP3.LUT P2, PT, PT, PT, UP0, 0x80, 0x0 ;  /* 0x000000000000781c */ /* 0x000fda0003f4f008 */
[----:B------:R-:W-:Y:S05]  /*3c80*/  @P2 BRA `(.L_x_31) ;  /* 0x000001a000002947 */ /* 0x000fea0003800000 */
[----:B-1----:R1:W-:Y:S01]  /*3c90*/  STL [R1+0x270], R0 ;  /* 0x0002700001007387 */ /* 0x0023e20000100800 */
[----:B------:R-:W-:-:S03]  /*3ca0*/  ISETP.NE.AND P5, PT, R2, RZ, PT ;  /* 0x000000ff0200720c */ /* 0x000fc60003fa5270 */
[----:B------:R-:W2:Y:S04]  /*3cb0*/  LDL R249, [R1+0x54] ;  /* 0x0000540001f97983 */ /* 0x000ea80000100800 */
[----:B------:R-:W4:Y:S04]  /*3cc0*/  LDL R230, [R1+0x58] ;  /* 0x0000580001e67983 */ /* 0x000f280000100800 */
[----:B-1-3--:R-:W3:Y:S02]  /*3cd0*/  LDL R0, [R1+0x50] ;  /* 0x0000500001007983 */ /* 0x00aee40000100800 */
[----:B------:R-:W-:-:S02]  /*3ce0*/  @P5 IMAD R8, R251, c[0x0][0x1d8], R229 ;  /* 0x00007600fb085a24 */ /* 0x000fc400078e02e5 */
[----:B------:R-:W-:Y:S01]  /*3cf0*/  @P5 IMAD.MOV.U32 R9, RZ, RZ, 0x2 ;  /* 0x00000002ff095424 */ /* 0x000fe200078e00ff */
[----:B------:R-:W4:Y:S01]  /*3d00*/  LDL R231, [R1+0x5c] ;  /* 0x00005c0001e77983 */ /* 0x000f220000100800 */
[----:B------:R-:W-:-:S04]  /*3d10*/  @P5 IMAD R8, R8, 0x90, RZ ;  /* 0x0000009008085824 */ /* 0x000fc800078e02ff */
[----:B------:R-:W-:-:S06]  /*3d20*/  @P5 IMAD.WIDE R8, R8, R9, c[0x0][0x230] ;  /* 0x00008c0008085625 */ /* 0x000fcc00078e0209 */
[----:B------:R-:W4:Y:S01]  /*3d30*/  @P5 LDG.E.128 R8, [R8.64] ;  /* 0x0000002408085981 */ /* 0x000f22000c1e1d00 */
[----:B---3-5:R-:W-:-:S03]  /*3d40*/  HFMA2.MMA R104, R104, 1, 1, R0 ;  /* 0x3c003c0068687835 */ /* 0x028fc60000000000 */
[----:B------:R1:W5:Y:S01]  /*3d50*/  LDL.LU R0, [R1+0x270] ;  /* 0x0002700001007983 */ /* 0x0003620000300800 */
[----:B--2---:R-:W-:Y:S01]  /*3d60*/  HADD2 R105, R105, R249 ;  /* 0x000000f969697230 */ /* 0x004fe20000000000 */
[----:B----4-:R-:W-:Y:S01]  /*3d70*/  HFMA2.MMA R106, R106, 1, 1, R230 ;  /* 0x3c003c006a6a7835 */ /* 0x010fe200000000e6 */
[----:B------:R-:W-:Y:S01]  /*3d80*/  SHF.R.S32.HI R230, RZ, 0x1f, R3 ;  /* 0x0000001fffe67819 */ /* 0x000fe20000011403 */
[----:B------:R-:W-:-:S03]  /*3d90*/  HADD2 R107, R107, R231 ;  /* 0x000000e76b6b7230 */ /* 0x000fc60000000000 */
[----:B------:R-:W-:Y:S01]  /*3da0*/  @P5 HFMA2.MMA R105, R105, R9, -RZ ;  /* 0x0000000969695235 */ /* 0x000fe200001000ff */
[----:B------:R-:W-:-:S04]  /*3db0*/  @!P3 IADD3 R9, P4, R3, R228, RZ ;  /* 0x000000e40309b210 */ /* 0x000fc80007f9e0ff */
[----:B------:R-:W-:Y:S02]  /*3dc0*/  @P5 HMUL2 R106, R106, R10 ;  /* 0x0000000a6a6a5232 */ /* 0x000fe40000000000 */
[----:B------:R-:W-:Y:S01]  /*3dd0*/  @P5 HMUL2 R104, R104, R8 ;  /* 0x0000000868685232 */ /* 0x000fe20000000000 */
[----:B------:R-:W-:Y:S02]  /*3de0*/  @!P3 LEA.HI.X.SX32 R10, R228, R230, 0x1, P4 ;  /* 0x000000e6e40ab211 */ /* 0x000fe400020f0eff */
[----:B------:R-:W-:Y:S01]  /*3df0*/  @!P3 LEA R8, P4, R9, c[0x0][0x198], 0x1 ;  /* 0x000066000908ba11 */ /* 0x000fe200078808ff */
[----:B------:R-:W-:-:S03]  /*3e00*/  @P5 HFMA2.MMA R107, R107, R11, -RZ ;  /* 0x0000000b6b6b5235 */ /* 0x000fc600001000ff */
[----:B------:R-:W-:-:S05]  /*3e10*/  @!P3 LEA.HI.X R9, R9, c[0x0][0x19c], R10, 0x1, P4 ;  /* 0x000067000909ba11 */ /* 0x000fca00020f0c0a */
[----:B------:R1:W-:Y:S04]  /*3e20*/  @!P3 STG.E.128 [R8.64], R104 ;  /* 0x000000680800b986 */ /* 0x0003e8000c101d24 */
.L_x_31:
[----:B-1----:R-:W-:Y:S05]  /*3e30*/  BSYNC B1 ;  /* 0x0000000000017941 */ /* 0x002fea0003800000 */
.L_x_30:
[----:B------:R-:W-:Y:S01]  /*3e40*/  IMAD.MOV.U32 R9, RZ, RZ, 0x90 ;  /* 0x00000090ff097424 */ /* 0x000fe200078e00ff */
[----:B------:R-:W-:Y:S01]  /*3e50*/  BSSY B1, `(.L_x_32) ;  /* 0x0000032000017945 */ /* 0x000fe20003800000 */
[----:B------:R-:W-:Y:S02]  /*3e60*/  IMAD R8, R251, c[0x0][0x1d8], R229 ;  /* 0x00007600fb087a24 */ /* 0x000fe400078e02e5 */
[----:B------:R-:W-:Y:S02]  /*3e70*/  IMAD.MOV.U32 R10, RZ, RZ, 0x2 ;  /* 0x00000002ff0a7424 */ /* 0x000fe400078e00ff */
[----:B------:R-:W-:-:S04]  /*3e80*/  IMAD R8, R8, R9, 0x8 ;  /* 0x0000000808087424 */ /* 0x000fc800078e0209 */
[----:B------:R-:W-:Y:S01]  /*3e90*/  IMAD.WIDE R8, R8, R10, c[0x0][0x230] ;  /* 0x00008c0008087625 */ /* 0x000fe200078e020a */
[----:B------:R-:W-:Y:S05]  /*3ea0*/  @P1 BRA `(.L_x_33) ;  /* 0x000002c000001947 */ /* 0x000fea0003800000 */
[----:B------:R-:W-:Y:S01]  /*3eb0*/  IADD3 R10, R5, c[0x0][0x1d4], RZ ;  /* 0x00007500050a7a10 */ /* 0x000fe20007ffe0ff */
[----:B------:R-:W-:-:S04]  /*3ec0*/  IMAD.MOV.U32 R11, RZ, RZ, c[0x0][0x1d4] ;  /* 0x00007500ff0b7624 */ /* 0x000fc800078e00ff */
[----:B------:R-:W-:Y:S02]  /*3ed0*/  IMAD R11, R11, 0x90, RZ ;  /* 0x000000900b0b7824 */ /* 0x000fe400078e02ff */
[----:B------:R-:W-:-:S05]  /*3ee0*/  IMAD.SHL.U32 R249, R10, 0x8, RZ ;  /* 0x000000080af97824 */ /* 0x000fca00078e00ff */
[----:B------:R-:W-:-:S13]  /*3ef0*/  ISETP.GE.AND P3, PT, R249, R11, PT ;  /* 0x0000000bf900720c */ /* 0x000fda0003f66270 */
[----:B------:R-:W2:Y:S01]  /*3f00*/  @!P3 LDG.E R10, [R6.64] ;  /* 0x00000024060ab981 */ /* 0x000ea2000c1e1900 */
[----:B------:R-:W-:Y:S01]  /*3f10*/  CS2R R110, SRZ ;  /* 0x00000000006e7805 */ /* 0x000fe2000001ff00 */
[----:B--2---:R-:W-:-:S04]  /*3f20*/  @!P3 IMAD R10, R10, c[0x0][0x1d8], RZ ;  /* 0x000076000a0aba24 */ /* 0x004fc800078e02ff */
[----:B------:R-:W-:-:S04]  /*3f30*/  @!P3 IMAD R10, R10, 0x90, RZ ;  /* 0x000000900a0ab824 */ /* 0x000fc800078e02ff */
[----:B------:R-:W-:Y:S02]  /*3f40*/  @!P3 IMAD R11, R10, c[0x0][0x1d4], R249 ;  /* 0x000075000a0bba24 */ /* 0x000fe400078e02f9 */
[----:B-----5:R-:W-:-:S03]  /*3f50*/  @!P3 IMAD R10, R0, c[0x0][0x1d4], RZ ;  /* 0x00007500000aba24 */ /* 0x020fc600078e02ff */
[----:B------:R-:W-:Y:S02]  /*3f60*/  @!P3 SHF.R.S32.HI R108, RZ, 0x1f, R11 ;  /* 0x0000001fff6cb819 */ /* 0x000fe4000001140b */
[----:B------:R-:W-:-:S04]  /*3f70*/  @!P3 IADD3 R11, P2, R10, R11, RZ ;  /* 0x0000000b0a0bb210 */ /* 0x000fc80007f5e0ff */
[----:B------:R-:W-:Y:S02]  /*3f80*/  @!P3 LEA.HI.X.SX32 R108, R10, R108, 0x1, P2 ;  /* 0x0000006c0a6cb211 */ /* 0x000fe400010f0eff */
[----:B------:R-:W-:-:S04]  /*3f90*/  @!P3 LEA R10, P2, R11, c[0x0][0x198], 0x1 ;  /* 0x000066000b0aba11 */ /* 0x000fc800078408ff */
[----:B------:R-:W-:Y:S02]  /*3fa0*/  @!P3 LEA.HI.X R11, R11, c[0x0][0x19c], R108, 0x1, P2 ;  /* 0x000067000b0bba11 */ /* 0x000fe400010f0c6c */
[----:B------:R-:W-:-:S06]  /*3fb0*/  CS2R R108, SRZ ;  /* 0x00000000006c7805 */ /* 0x000fcc000001ff00 */
[----:B------:R1:W5:Y:S01]  /*3fc0*/  @!P3 LDG.E.128 R108, [R10.64] ;  /* 0x000000240a6cb981 */ /* 0x000362000c1e1d00 */
[----:B------:R-:W-:Y:S02]  /*3fd0*/  ULDC UR4, c[0x0][0x1ec] ;  /* 0x00007b0000047ab9 */ /* 0x000fe40000000800 */
[----:B------:R-:W-:-:S06]  /*3fe0*/  UISETP.NE.AND UP0, UPT, URZ, UR4, UPT ;  /* 0x000000043f00728c */ /* 0x000fcc000bf05270 */
[----:B------:R-:W-:-:S13]  /*3ff0*/  PLOP3.LUT P2, PT, PT, PT, UP0, 0x80, 0x0 ;  /* 0x000000000000781c */ /* 0x000fda0003f4f008 */
[----:B------:R-:W-:Y:S05]  /*4000*/  @P2 BRA `(.L_x_33) ;  /* 0x0000016000002947 */ /* 0x000fea0003800000 */
[----:B-1----:R-:W-:Y:S01]  /*4010*/  ISETP.NE.AND P5, PT, R2, RZ, PT ;  /* 0x000000ff0200720c */ /* 0x002fe20003fa5270 */
[----:B------:R1:W-:Y:S04]  /*4020*/  STL [R1+0x270], R0 ;  /* 0x0002700001007387 */ /* 0x0003e80000100800 */
[----:B------:R-:W2:Y:S04]  /*4030*/  LDL R10, [R1+0x44] ;  /* 0x00004400010a7983 */ /* 0x000ea80000100800 */
[----:B------:R-:W4:Y:S04]  /*4040*/  LDL R11, [R1+0x48] ;  /* 0x00004800010b7983 */ /* 0x000f280000100800 */
[----:B-1-3--:R-:W3:Y:S04]  /*4050*/  LDL R0, [R1+0x40] ;  /* 0x0000400001007983 */ /* 0x00aee80000100800 */
[----:B------:R-:W2:Y:S01]  /*4060*/  @P5 LDG.E.128 R228, [R8.64] ;  /* 0x0000002408e45981 */ /* 0x000ea2000c1e1d00 */
[----:B---3-5:R-:W-:-:S03]  /*4070*/  HADD2 R108, R108, R0 ;  /* 0x000000006c6c7230 */ /* 0x028fc60000000000 */
[----:B------:R1:W5:Y:S01]  /*4080*/  LDL.LU R0, [R1+0x270] ;  /* 0x0002700001007983 */ /* 0x0003620000300800 */
[----:B--2---:R-:W-:-:S03]  /*4090*/  @P5 HMUL2 R108, R108, R228 ;  /* 0x000000e46c6c5232 */ /* 0x004fc60000000000 */
[----:B------:R-:W2:Y:S01]  /*40a0*/  LDL R228, [R1+0x4c] ;  /* 0x00004c0001e47983 */ /* 0x000ea20000100800 */
[----:B------:R-:W-:Y:S01]  /*40b0*/  HFMA2.MMA R109, R109, 1, 1, R10 ;  /* 0x3c003c006d6d7835 */ /* 0x000fe2000000000a */
[----:B----4-:R-:W-:Y:S01]  /*40c0*/  HADD2 R110, R110, R11 ;  /* 0x0000000b6e6e7230 */ /* 0x010fe20000000000 */
[----:B------:R-:W-:Y:S02]  /*40d0*/  SHF.R.S32.HI R10, RZ, 0x1f, R3 ;  /* 0x0000001fff0a7819 */ /* 0x000fe40000011403 */
[----:B------:R-:W-:Y:S02]  /*40e0*/  @!P3 IADD3 R11, P4, R3, R249, RZ ;  /* 0x000000f9030bb210 */ /* 0x000fe40007f9e0ff */
[----:B------:R-:W-:Y:S01]  /*40f0*/  @P5 HFMA2.MMA R109, R109, R229, -RZ ;  /* 0x000000e56d6d5235 */ /* 0x000fe200001000ff */
[----:B------:R-:W-:Y:S02]  /*4100*/  @P5 HMUL2 R110, R110, R230 ;  /* 0x000000e66e6e5232 */ /* 0x000fe40000000000 */
[----:B--2---:R-:W-:Y:S01]  /*4110*/  HADD2 R111, R111, R228 ;  /* 0x000000e46f6f7230 */ /* 0x004fe20000000000 */
[----:B------:R-:W-:-:S02]  /*4120*/  @!P3 LEA.HI.X.SX32 R228, R249, R10, 0x1, P4 ;  /* 0x0000000af9e4b211 */ /* 0x000fc400020f0eff */
[----:B------:R-:W-:-:S03]  /*4130*/  @!P3 LEA R10, P4, R11, c[0x0][0x198], 0x1 ;  /* 0x000066000b0aba11 */ /* 0x000fc600078808ff */
[----:B------:R-:W-:Y:S01]  /*4140*/  @P5 HFMA2.MMA R111, R111, R231, -RZ ;  /* 0x000000e76f6f5235 */ /* 0x000fe200001000ff */
[----:B------:R-:W-:-:S06]  /*4150*/  @!P3 LEA.HI.X R11, R11, c[0x0][0x19c], R228, 0x1, P4 ;  /* 0x000067000b0bba11 */ /* 0x000fcc00020f0ce4 */
[----:B------:R1:W-:Y:S04]  /*4160*/  @!P3 STG.E.128 [R10.64], R108 ;  /* 0x0000006c0a00b986 */ /* 0x0003e8000c101d24 */
.L_x_33:
[----:B-1----:R-:W-:Y:S05]  /*4170*/  BSYNC B1 ;  /* 0x0000000000017941 */ /* 0x002fea0003800000 */
.L_x_32:
[----:B------:R-:W-:Y:S01]  /*4180*/  BSSY B1, `(.L_x_34) ;  /* 0x000002f000017945 */ /* 0x000fe20003800000 */
[----:B------:R-:W-:Y:S05]  /*4190*/  @P1 BRA `(.L_x_35) ;  /* 0x000002d000001947 */ /* 0x000fea0003800000 */
[----:B------:R-:W-:Y:S02]  /*41a0*/  IMAD.MOV.U32 R10, RZ, RZ, c[0x0][0x1d4] ;  /* 0x00007500ff0a7624 */ /* 0x000fe400078e00ff */
[----:B------:R-:W-:Y:S02]  /*41b0*/  IMAD.MOV.U32 R11, RZ, RZ, c[0x0][0x1d4] ;  /* 0x00007500ff0b7624 */ /* 0x000fe400078e00ff */
[----:B------:R-:W-:Y:S02]  /*41c0*/  IMAD R10, R10, 0x2, R5 ;  /* 0x000000020a0a7824 */ /* 0x000fe400078e0205 */
        /* <DEDUP_REMOVED lines=25> */
[----:B------:R-:W2:Y:S01]  /*4360*/  @P5 LDG.E.128 R228, [R8.64+0x10] ;  /* 0x0000102408e45981 */ /* 0x000ea2000c1e1d00 */
        /* <DEDUP_REMOVED lines=16> */
.L_x_35:
[----:B-1----:R-:W-:Y:S05]  /*4470*/  BSYNC B1 ;  /* 0x0000000000017941 */ /* 0x002fea0003800000 */
.L_x_34:
[----:B------:R-:W-:Y:S01]  /*4480*/  BSSY B1, `(.L_x_36) ;  /* 0x000002f000017945 */ /* 0x000fe20003800000 */
[----:B------:R-:W-:Y:S01]  /*4490*/  IMAD.MOV.U32 R10, RZ, RZ, c[0x0][0x1d4] ;  /* 0x00007500ff0a7624 */ /* 0x000fe200078e00ff */
[----:B------:R-:W-:Y:S05]  /*44a0*/  @P1 BRA `(.L_x_37) ;  /* 0x000002c000001947 */ /* 0x000fea0003800000 */
        /* <DEDUP_REMOVED lines=44> */
.L_x_37:
[----:B-1----:R-:W-:Y:S05]  /*4770*/  BSYNC B1 ;  /* 0x0000000000017941 */ /* 0x002fea0003800000 */
.L_x_36:
        /* <DEDUP_REMOVED lines=47> */
.L_x_39:
[----:B-1----:R-:W-:Y:S05]  /*4a70*/  BSYNC B1 ;  /* 0x0000000000017941 */ /* 0x002fea0003800000 */
.L_x_38:
        /* <DEDUP_REMOVED lines=29> */
[----:B-1-3--:R-:W3:Y:S04]  /*4c50*/  LDL R0, [R1] ;  /* 0x0000000001007983 */ /* 0x00aee80000100800 */
        /* <DEDUP_REMOVED lines=17> */
.L_x_41:
[----:B-1----:R-:W-:Y:S05]  /*4d70*/  BSYNC B1 ;  /* 0x0000000000017941 */ /* 0x002fea0003800000 */
.L_x_40:
        /* <DEDUP_REMOVED lines=25> */
[----:B-1----:R-:W-:-:S13]  /*4f10*/  ISETP.NE.AND P5, PT, R2, RZ, PT ;  /* 0x000000ff0200720c */ /* 0x002fda0003fa5270 */
[----:B------:R-:W2:Y:S01]  /*4f20*/  @P5 LDG.E.128 R228, [R8.64+0x50] ;  /* 0x0000502408e45981 */ /* 0x000ea2000c1e1d00 */
[----:B-----5:R-:W-:Y:S01]  /*4f30*/  HADD2 R124, R124, R244 ;  /* 0x000000f47c7c7230 */ /* 0x020fe20000000000 */
[----:B------:R-:W-:Y:S01]  /*4f40*/  SHF.R.S32.HI R10, RZ, 0x1f, R3 ;  /* 0x0000001fff0a7819 */ /* 0x000fe20000011403 */
[----:B------:R-:W-:Y:S01]  /*4f50*/  HFMA2.MMA R125, R125, 1, 1, R245 ;  /* 0x3c003c007d7d7835 */ /* 0x000fe200000000f5 */
[----:B------:R-:W-:Y:S01]  /*4f60*/  @!P3 IADD3 R11, P4, R3, R249, RZ ;  /* 0x000000f9030bb210 */ /* 0x000fe20007f9e0ff */
[----:B------:R-:W-:Y:S02]  /*4f70*/  HADD2 R127, R127, R247 ;  /* 0x000000f77f7f7230 */ /* 0x000fe40000000000 */
[----:B------:R-:W-:Y:S02]  /*4f80*/  HADD2 R126, R126, R246 ;  /* 0x000000f67e7e7230 */ /* 0x000fe40000000000 */
[----:B--2---:R-:W-:Y:S01]  /*4f90*/  @P5 HMUL2 R124, R124, R228 ;  /* 0x000000e47c7c5232 */ /* 0x004fe20000000000 */
[----:B------:R-:W-:Y:S01]  /*4fa0*/  @!P3 LEA.HI.X.SX32 R228, R249, R10, 0x1, P4 ;  /* 0x0000000af9e4b211 */ /* 0x000fe200020f0eff */
[----:B------:R-:W-:Y:S01]  /*4fb0*/  @P5 HFMA2.MMA R125, R125, R229, -RZ ;  /* 0x000000e57d7d5235 */ /* 0x000fe200001000ff */
[----:B------:R-:W-:Y:S01]  /*4fc0*/  @!P3 LEA R10, P4, R11, c[0x0][0x198], 0x1 ;  /* 0x000066000b0aba11 */ /* 0x000fe200078808ff */
[----:B------:R-:W-:Y:S01]  /*4fd0*/  @P5 HFMA2.MMA R127, R127, R231, -RZ ;  /* 0x000000e77f7f5235 */ /* 0x000fe200001000ff */
[----:B------:R-:W-:-:S02]  /*4fe0*/  @P5 HMUL2 R126, R126, R230 ;  /* 0x000000e67e7e5232 */ /* 0x000fc40000000000 */
[----:B------:R-:W-:-:S05]  /*4ff0*/  @!P3 LEA.HI.X R11, R11, c[0x0][0x19c], R228, 0x1, P4 ;  /* 0x000067000b0bba11 */ /* 0x000fca00020f0ce4 */
[----:B------:R1:W-:Y:S04]  /*5000*/  @!P3 STG.E.128 [R10.64], R124 ;  /* 0x0000007c0a00b986 */ /* 0x0003e8000c101d24 */
.L_x_43:
[----:B-1----:R-:W-:Y:S05]  /*5010*/  BSYNC B1 ;  /* 0x0000000000017941 */ /* 0x002fea0003800000 */
.L_x_42:
        /* <DEDUP_REMOVED lines=41> */
.L_x_45:
[----:B-1----:R-:W-:Y:S05]  /*52b0*/  BSYNC B1 ;  /* 0x0000000000017941 */ /* 0x002fea0003800000 */
.L_x_44:
        /* <DEDUP_REMOVED lines=41> */
.L_x_47:
[----:B-1----:R-:W-:Y:S05]  /*5550*/  BSYNC B1 ;  /* 0x0000000000017941 */ /* 0x002fea0003800000 */
.L_x_46:
        /* <DEDUP_REMOVED lines=41> */
.L_x_49:
[----:B-1----:R-:W-:Y:S05]  /*57f0*/  BSYNC B1 ;  /* 0x0000000000017941 */ /* 0x002fea0003800000 */
.L_x_48:
        /* <DEDUP_REMOVED lines=27> */
[----:B0----5:R-:W-:Y:S01]  /*59b0*/  HADD2 R140, R140, R16 ;  /* 0x000000108c8c7230 */ /* 0x021fe20000000000 */
        /* <DEDUP_REMOVED lines=13> */
.L_x_51:
[----:B-1----:R-:W-:Y:S05]  /*5a90*/  BSYNC B1 ;  /* 0x0000000000017941 */ /* 0x002fea0003800000 */
.L_x_50:
[----:B------:R-:W-:Y:S01]  /*5aa0*/  BSSY B1, `(.L_x_52) ;  /* 0x0000029000017945 */ /* 0x000fe20003800000 */
[----:B------:R-:W-:Y:S05]  /*5ab0*/  @P1 BRA `(.L_x_53) ;  /* 0x0000027000001947 */ /* 0x000fea0003800000 */
[----:B0-----:R-:W-:Y:S02]  /*5ac0*/  IMAD.MOV.U32 R10, RZ, RZ, c[0x0][0x1d4] ;  /* 0x00007500ff0a7624 */ /* 0x001fe400078e00ff */
        /* <DEDUP_REMOVED lines=22> */
[----:B0-----:R-:W-:-:S13]  /*5c30*/  ISETP.NE.AND P5, PT, R2, RZ, PT ;  /* 0x000000ff0200720c */ /* 0x001fda0003fa5270 */
        /* <DEDUP_REMOVED lines=15> */
.L_x_53:
[----:B0-----:R-:W-:Y:S05]  /*5d30*/  BSYNC B1 ;  /* 0x0000000000017941 */ /* 0x001fea0003800000 */
.L_x_52:
        /* <DEDUP_REMOVED lines=27> */
[----:B---3-5:R-:W-:Y:S01]  /*5ef0*/  HADD2 R148, R148, R24 ;  /* 0x0000001894947230 */ /* 0x028fe20000000000 */
        /* <DEDUP_REMOVED lines=13> */
.L_x_55:
[----:B0-----:R-:W-:Y:S05]  /*5fd0*/  BSYNC B1 ;  /* 0x0000000000017941 */ /* 0x001fea0003800000 */
.L_x_54:
        /* <DEDUP_REMOVED lines=41> */
.L_x_57:
[----:B0-----:R-:W-:Y:S05]  /*6270*/  BSYNC B1 ;  /* 0x0000000000017941 */ /* 0x001fea0003800000 */
.L_x_56:
        /* <DEDUP_REMOVED lines=41> */
.L_x_59:
[----:B0-----:R-:W-:Y:S05]  /*6510*/  BSYNC B1 ;  /* 0x0000000000017941 */ /* 0x001fea0003800000 */
.L_x_58:
        /* <DEDUP_REMOVED lines=41> */
.L_x_61:
[----:B0-----:R-:W-:Y:S05]  /*67b0*/  BSYNC B1 ;  /* 0x0000000000017941 */ /* 0x001fea0003800000 */
.L_x_60:
        /* <DEDUP_REMOVED lines=41> */
.L_x_63:
[----:B0-----:R-:W-:Y:S05]  /*6a50*/  BSYNC B1 ;  /* 0x0000000000017941 */ /* 0x001fea0003800000 */
.L_x_62:
        /* <DEDUP_REMOVED lines=41> */
.L_x_65:
[----:B0-----:R-:W-:Y:S05]  /*6cf0*/  BSYNC B1 ;  /* 0x0000000000017941 */ /* 0x001fea0003800000 */
.L_x_64:
        /* <DEDUP_REMOVED lines=41> */
.L_x_67:
[----:B0-----:R-:W-:Y:S05]  /*6f90*/  BSYNC B1 ;  /* 0x0000000000017941 */ /* 0x001fea0003800000 */
.L_x_66:
        /* <DEDUP_REMOVED lines=41> */
.L_x_69:
[----:B0-----:R-:W-:Y:S05]  /*7230*/  BSYNC B1 ;  /* 0x0000000000017941 */ /* 0x001fea0003800000 */
.L_x_68:
        /* <DEDUP_REMOVED lines=41> */
.L_x_71:
[----:B0-----:R-:W-:Y:S05]  /*74d0*/  BSYNC B1 ;  /* 0x0000000000017941 */ /* 0x001fea0003800000 */
.L_x_70:
        /* <DEDUP_REMOVED lines=41> */
.L_x_73:
[----:B0-----:R-:W-:Y:S05]  /*7770*/  BSYNC B1 ;  /* 0x0000000000017941 */ /* 0x001fea0003800000 */
.L_x_72:
        /* <DEDUP_REMOVED lines=41> */
.L_x_75:
[----:B0-----:R-:W-:Y:S05]  /*7a10*/  BSYNC B1 ;  /* 0x0000000000017941 */ /* 0x001fea0003800000 */
.L_x_74:
        /* <DEDUP_REMOVED lines=41> */
.L_x_77:
[----:B0-----:R-:W-:Y:S05]  /*7cb0*/  BSYNC B1 ;  /* 0x0000000000017941 */ /* 0x001fea0003800000 */
.L_x_76:
        /* <DEDUP_REMOVED lines=41> */
.L_x_79:
[----:B0-----:R-:W-:Y:S05]  /*7f50*/  BSYNC B1 ;  /* 0x0000000000017941 */ /* 0x001fea0003800000 */
.L_x_78:
        /* <DEDUP_REMOVED lines=41> */
.L_x_81:
[----:B0-----:R-:W-:Y:S05]  /*81f0*/  BSYNC B1 ;  /* 0x0000000000017941 */ /* 0x001fea0003800000 */
.L_x_80:
        /* <DEDUP_REMOVED lines=41> */
.L_x_83:
[----:B0-----:R-:W-:Y:S05]  /*8490*/  BSYNC B1 ;  /* 0x0000000000017941 */ /* 0x001fea0003800000 */
.L_x_82:
        /* <DEDUP_REMOVED lines=41> */
.L_x_85:
[----:B0-----:R-:W-:Y:S05]  /*8730*/  BSYNC B1 ;  /* 0x0000000000017941 */ /* 0x001fea0003800000 */
.L_x_84:
        /* <DEDUP_REMOVED lines=41> */
.L_x_87:
[----:B0-----:R-:W-:Y:S05]  /*89d0*/  BSYNC B1 ;  /* 0x0000000000017941 */ /* 0x001fea0003800000 */
.L_x_86:
        /* <DEDUP_REMOVED lines=41> */
.L_x_89:
[----:B0-----:R-:W-:Y:S05]  /*8c70*/  BSYNC B1 ;  /* 0x0000000000017941 */ /* 0x001fea0003800000 */
.L_x_88:
        /* <DEDUP_REMOVED lines=41> */
.L_x_91:
[----:B0-----:R-:W-:Y:S05]  /*8f10*/  BSYNC B1 ;  /* 0x0000000000017941 */ /* 0x001fea0003800000 */
.L_x_90:
[----:B------:R-:W-:Y:S01]  /*8f20*/  IMAD.MOV.U32 R10, RZ, RZ, c[0x0][0x1d4] ;  /* 0x00007500ff0a7624 */ /* 0x000fe200078e00ff */
[----:B------:R-:W-:Y:S03]  /*8f30*/  BSSY B1, `(.L_x_92) ;  /* 0x0000028000017945 */ /* 0x000fe60003800000 */
[----:B------:R-:W-:Y:S01]  /*8f40*/  IMAD R5, R10, 0x1f, R5 ;  /* 0x0000001f0a057824 */ /* 0x000fe200078e0205 */
[----:B------:R-:W-:Y:S05]  /*8f50*/  @P1 BRA `(.L_x_93) ;  /* 0x0000025000001947 */ /* 0x000fea0003800000 */
[----:B------:R-:W-:Y:S02]  /*8f60*/  IMAD.MOV.U32 R10, RZ, RZ, c[0x0][0x1d4] ;  /* 0x00007500ff0a7624 */ /* 0x000fe400078e00ff */
[----:B------:R-:W-:Y:S02]  /*8f70*/  IMAD.SHL.U32 R5, R5, 0x8, RZ ;  /* 0x0000000805057824 */ /* 0x000fe400078e00ff */
[----:B------:R-:W-:-:S05]  /*8f80*/  IMAD R10, R10, 0x90, RZ ;  /* 0x000000900a0a7824 */ /* 0x000fca00078e02ff */
[----:B------:R-:W-:-:S13]  /*8f90*/  ISETP.GE.AND P3, PT, R5, R10, PT ;  /* 0x0000000a0500720c */ /* 0x000fda0003f66270 */
[----:B------:R-:W2:Y:S01]  /*8fa0*/  @!P3 LDG.E R6, [R6.64] ;  /* 0x000000240606b981 */ /* 0x000ea2000c1e1900 */
[----:B------:R-:W-:Y:S01]  /*8fb0*/  CS2R R226, SRZ ;  /* 0x0000000000e27805 */ /* 0x000fe2000001ff00 */
        /* <DEDUP_REMOVED lines=15> */
[----:B0-----:R-:W-:-:S13]  /*90b0*/  ISETP.NE.AND P5, PT, R2, RZ, PT ;  /* 0x000000ff0200720c */ /* 0x001fda0003fa5270 */
[----:B------:R-:W2:Y:S01]  /*90c0*/  @P5 LDG.E.128 R8, [R8.64+0x1e0] ;  /* 0x0001e02408085981 */ /* 0x000ea2000c1e1d00 */
[----:B------:R-:W-:Y:S01]  /*90d0*/  SHF.R.S32.HI R228, RZ, 0x1f, R3 ;  /* 0x0000001fffe47819 */ /* 0x000fe20000011403 */
[----:B-----5:R-:W-:Y:S01]  /*90e0*/  HFMA2.MMA R225, R225, 1, 1, R101 ;  /* 0x3c003c00e1e17835 */ /* 0x020fe20000000065 */
[----:B------:R-:W-:Y:S01]  /*90f0*/  @!P3 IADD3 R7, P4, R3, R5, RZ ;  /* 0x000000050307b210 */ /* 0x000fe20007f9e0ff */
[----:B------:R-:W-:Y:S02]  /*9100*/  HADD2 R227, R227, R103 ;  /* 0x00000067e3e37230 */ /* 0x000fe40000000000 */
[----:B------:R-:W-:Y:S01]  /*9110*/  HADD2 R224, R224, R100 ;  /* 0x00000064e0e07230 */ /* 0x000fe20000000000 */
[----:B------:R-:W-:Y:S01]  /*9120*/  @!P3 LEA.HI.X.SX32 R5, R5, R228, 0x1, P4 ;  /* 0x000000e40505b211 */ /* 0x000fe200020f0eff */
[----:B------:R-:W-:Y:S01]  /*9130*/  HADD2 R226, R226, R102 ;  /* 0x00000066e2e27230 */ /* 0x000fe20000000000 */
[----:B------:R-:W-:-:S04]  /*9140*/  @!P3 LEA R6, P4, R7, c[0x0][0x198], 0x1 ;  /* 0x000066000706ba11 */ /* 0x000fc800078808ff */
[----:B------:R-:W-:Y:S01]  /*9150*/  @!P3 LEA.HI.X R7, R7, c[0x0][0x19c], R5, 0x1, P4 ;  /* 0x000067000707ba11 */ /* 0x000fe200020f0c05 */
[----:B--2---:R-:W-:Y:S01]  /*9160*/  @P5 HFMA2.MMA R225, R225, R9, -RZ ;  /* 0x00000009e1e15235 */ /* 0x004fe200001000ff */
[----:B------:R-:W-:Y:S01]  /*9170*/  @P5 HMUL2 R224, R224, R8 ;  /* 0x00000008e0e05232 */ /* 0x000fe20000000000 */
[----:B------:R-:W-:Y:S01]  /*9180*/  @P5 HFMA2.MMA R227, R227, R11, -RZ ;  /* 0x0000000be3e35235 */ /* 0x000fe200001000ff */
[----:B------:R-:W-:-:S06]  /*9190*/  @P5 HMUL2 R226, R226, R10 ;  /* 0x0000000ae2e25232 */ /* 0x000fcc0000000000 */
[----:B------:R0:W-:Y:S04]  /*91a0*/  @!P3 STG.E.128 [R6.64], R224 ;  /* 0x000000e00600b986 */ /* 0x0001e8000c101d24 */
.L_x_93:
[----:B0-----:R-:W-:Y:S05]  /*91b0*/  BSYNC B1 ;  /* 0x0000000000017941 */ /* 0x001fea0003800000 */
.L_x_92:
[----:B------:R-:W-:Y:S01]  /*91c0*/  BSSY B1, `(.L_x_94) ;  /* 0x0000149000017945 */ /* 0x000fe20003800000 */
[----:B------:R-:W-:Y:S05]  /*91d0*/  @P1 BRA `(.L_x_95) ;  /* 0x0000147000001947 */ /* 0x000fea0003800000 */
[----:B------:R-:W2:Y:S04]  /*91e0*/  LDL R230, [R1+0x250] ;  /* 0x0002500001e67983 */ /* 0x000ea80000100800 */
[----:B------:R-:W4:Y:S04]  /*91f0*/  LDL R228, [R1+0x240] ;  /* 0x0002400001e47983 */ /* 0x000f280000100800 */
[----:B---3--:R-:W3:Y:S04]  /*9200*/  LDL R229, [R1+0x254] ;  /* 0x0002540001e57983 */ /* 0x008ee80000100800 */
[----:B------:R-:W3:Y:S04]  /*9210*/  LDL R11, [R1+0x244] ;  /* 0x00024400010b7983 */ /* 0x000ee80000100800 */
[----:B------:R-:W3:Y:S04]  /*9220*/  LDL R10, [R1+0x230] ;  /* 0x00023000010a7983 */ /* 0x000ee80000100800 */
[----:B------:R-:W3:Y:S04]  /*9230*/  LDL R7, [R1+0x234] ;  /* 0x0002340001077983 */ /* 0x000ee80000100800 */
[----:B------:R-:W3:Y:S04]  /*9240*/  LDL R9, [R1+0x220] ;  /* 0x0002200001097983 */ /* 0x000ee80000100800 */
[----:B------:R-:W3:Y:S04]  /*9250*/  LDL R8, [R1+0x224] ;  /* 0x0002240001087983 */ /* 0x000ee80000100800 */
[----:B------:R-:W-:Y:S04]  /*9260*/  STL [R1+0x2b4], R30 ;  /* 0x0002b41e01007387 */ /* 0x000fe80000100800 */
        /* <DEDUP_REMOVED lines=14> */
[----:B------:R0:W-:Y:S04]  /*9350*/  STL [R1+0x278], R3 ;  /* 0x0002780301007387 */ /* 0x0001e80000100800 */
[----:B------:R-:W-:Y:S04]  /*9360*/  STL [R1+0x274], R2 ;  /* 0x0002740201007387 */ /* 0x000fe80000100800 */
[----:B-----5:R1:W-:Y:S04]  /*9370*/  STL [R1+0x270], R0 ;  /* 0x0002700001007387 */ /* 0x0203e80000100800 */
[----:B0-----:R-:W3:Y:S04]  /*9380*/  LDL R3, [R1+0x210] ;  /* 0x0002100001037983 */ /* 0x001ee80000100800 */
[----:B------:R-:W3:Y:S04]  /*9390*/  LDL R30, [R1+0x200] ;  /* 0x00020000011e7983 */ /* 0x000ee80000100800 */
[----:B-1----:R-:W3:Y:S04]  /*93a0*/  LDL R0, [R1+0x214] ;  /* 0x0002140001007983 */ /* 0x002ee80000100800 */
[----:B------:R-:W3:Y:S04]  /*93b0*/  LDL R28, [R1+0x1f0] ;  /* 0x0001f000011c7983 */ /* 0x000ee80000100800 */
        /* <DEDUP_REMOVED lines=15> */
[----:B------:R-:W3:Y:S01]  /*94b0*/  LDL R2, [R1+0x154] ;  /* 0x0001540001027983 */ /* 0x000ee20000100800 */
[----:B--2---:R-:W-:-:S03]  /*94c0*/  HMUL2 R6, R230, R104 ;  /* 0x00000068e6067232 */ /* 0x004fc60000000000 */
[----:B------:R-:W2:Y:S03]  /*94d0*/  LDL R230, [R1+0x1c0] ;  /* 0x0001c00001e67983 */ /* 0x000ea60000100800 */
[----:B----4-:R-:W-:Y:S02]  /*94e0*/  HFMA2.MMA R6, R228, R108, R6 ;  /* 0x0000006ce4067235 */ /* 0x010fe40000000006 */
[----:B------:R-:W4:Y:S01]  /*94f0*/  LDL R228, [R1+0x1b0] ;  /* 0x0001b00001e47983 */ /* 0x000f220000100800 */
[----:B---3--:R-:W-:-:S03]  /*9500*/  HFMA2.MMA R5, R229, R105, -RZ ;  /* 0x00000069e5057235 */ /* 0x008fc600001000ff */
[----:B------:R-:W3:Y:S07]  /*9510*/  LDL R229, [R1+0x1c4] ;  /* 0x0001c40001e57983 */ /* 0x000eee0000100800 */
[----:B------:R-:W-:Y:S02]  /*9520*/  HFMA2 R5, R11, R109, R5 ;  /* 0x0000006d0b057231 */ /* 0x000fe40000000005 */
[----:B------:R-:W3:Y:S01]  /*9530*/  LDL R11, [R1+0x160] ;  /* 0x00016000010b7983 */ /* 0x000ee20000100800 */
[----:B------:R-:W-:Y:S01]  /*9540*/  HFMA2.MMA R6, R10, R12, R6 ;  /* 0x0000000c0a067235 */ /* 0x000fe20000000006 */
[----:B------:R-:W-:-:S02]  /*9550*/  HFMA2 R5, R7, R13, R5 ;  /* 0x0000000d07057231 */ /* 0x000fc40000000005 */
[----:B------:R-:W3:Y:S03]  /*9560*/  LDL R7, [R1+0x150] ;  /* 0x0001500001077983 */ /* 0x000ee60000100800 */
[----:B------:R-:W-:Y:S01]  /*9570*/  HFMA2.MMA R6, R9, R112, R6 ;  /* 0x0000007009067235 */ /* 0x000fe20000000006 */
[----:B------:R-:W3:Y:S04]  /*9580*/  LDL R10, [R1+0x164] ;  /* 0x00016400010a7983 */ /* 0x000ee80000100800 */
[----:B------:R-:W3:Y:S01]  /*9590*/  LDL R9, [R1+0x140] ;  /* 0x0001400001097983 */ /* 0x000ee20000100800 */
[----:B------:R-:W-:-:S03]  /*95a0*/  HFMA2 R5, R8, R113, R5 ;  /* 0x0000007108057231 */ /* 0x000fc60000000005 */
[----:B------:R-:W3:Y:S01]  /*95b0*/  LDL R8, [R1+0x144] ;  /* 0x0001440001087983 */ /* 0x000ee20000100800 */
[----:B------:R-:W-:-:S03]  /*95c0*/  HFMA2.MMA R6, R3, R116, R6 ;  /* 0x0000007403067235 */ /* 0x000fc60000000006 */
[----:B------:R-:W3:Y:S01]  /*95d0*/  LDL R3, [R1+0x130] ;  /* 0x0001300001037983 */ /* 0x000ee20000100800 */
[----:B------:R-:W-:-:S03]  /*95e0*/  HFMA2 R5, R0, R117, R5 ;  /* 0x0000007500057231 */ /* 0x000fc60000000005 */
[----:B------:R-:W3:Y:S01]  /*95f0*/  LDL R0, [R1+0x134] ;  /* 0x0001340001007983 */ /* 0x000ee20000100800 */
[----:B------:R-:W-:-:S03]  /*9600*/  HFMA2.MMA R6, R30, R120, R6 ;  /* 0x000000781e067235 */ /* 0x000fc60000000006 */
[----:B------:R0:W5:Y:S03]  /*9610*/  LDL.LU R30, [R1+0x2b4] ;  /* 0x0002b400011e7983 */ /* 0x0001660000300800 */
[----:B------:R-:W-:-:S06]  /*9620*/  HFMA2.MMA R6, R28, R124, R6 ;  /* 0x0000007c1c067235 */ /* 0x000fcc0000000006 */
[----:B------:R-:W-:Y:S01]  /*9630*/  HFMA2.MMA R6, R26, R128, R6 ;  /* 0x000000801a067235 */ /* 0x000fe20000000006 */
[----:B------:R-:W-:Y:S02]  /*9640*/  HFMA2 R5, R29, R121, R5 ;  /* 0x000000791d057231 */ /* 0x000fe40000000005 */
[----:B------:R0:W5:Y:S03]  /*9650*/  LDL.LU R29, [R1+0x2b0] ;  /* 0x0002b000011d7983 */ /* 0x0001660000300800 */
[----:B------:R-:W-:Y:S01]  /*9660*/  HFMA2.MMA R6, R249, R132, R6 ;  /* 0x00000084f9067235 */ /* 0x000fe20000000006 */
[----:B------:R-:W-:Y:S01]  /*9670*/  HFMA2 R5, R27, R125, R5 ;  /* 0x0000007d1b057231 */ /* 0x000fe20000000005 */
[----:B------:R0:W5:Y:S03]  /*9680*/  LDL.LU R28, [R1+0x2ac] ;  /* 0x0002ac00011c7983 */ /* 0x0001660000300800 */
[----:B------:R-:W-:Y:S01]  /*9690*/  HFMA2 R5, R25, R129, R5 ;  /* 0x0000008119057231 */ /* 0x000fe20000000005 */
[----:B------:R0:W5:Y:S03]  /*96a0*/  LDL.LU R27, [R1+0x2a8] ;  /* 0x0002a800011b7983 */ /* 0x0001660000300800 */
[----:B------:R-:W-:Y:S01]  /*96b0*/  HFMA2 R5, R231, R133, R5 ;  /* 0x00000085e7057231 */ /* 0x000fe20000000005 */
[----:B------:R0:W5:Y:S04]  /*96c0*/  LDL.LU R26, [R1+0x2a4] ;  /* 0x0002a400011a7983 */ /* 0x0001680000300800 */
[----:B------:R0:W5:Y:S04]  /*96d0*/  LDL.LU R25, [R1+0x2a0] ;  /* 0x0002a00001197983 */ /* 0x0001680000300800 */
[----:B------:R-:W3:Y:S04]  /*96e0*/  LDL R249, [R1+0xf0] ;  /* 0x0000f00001f97983 */ /* 0x000ee80000100800 */
[----:B------:R-:W3:Y:S01]  /*96f0*/  LDL R231, [R1+0xf4] ;  /* 0x0000f40001e77983 */ /* 0x000ee20000100800 */
[----:B--2---:R-:W-:-:S03]  /*9700*/  HFMA2.MMA R6, R230, R136, R6 ;  /* 0x00000088e6067235 */ /* 0x004fc60000000006 */
[----:B------:R-:W2:Y:S03]  /*9710*/  LDL R230, [R1+0xe0] ;  /* 0x0000e00001e67983 */ /* 0x000ea60000100800 */
[----:B----4-:R-:W-:Y:S02]  /*9720*/  HFMA2.MMA R6, R228, R140, R6 ;  /* 0x0000008ce4067235 */ /* 0x010fe40000000006 */
[----:B------:R-:W4:Y:S01]  /*9730*/  LDL R228, [R1+0xd0] ;  /* 0x0000d00001e47983 */ /* 0x000f220000100800 */
[----:B---3--:R-:W-:-:S03]  /*9740*/  HFMA2 R5, R229, R137, R5 ;  /* 0x00000089e5057231 */ /* 0x008fc60000000005 */
[----:B------:R-:W-:Y:S01]  /*9750*/  HFMA2.MMA R6, R23, R144, R6 ;  /* 0x0000009017067235 */ /* 0x000fe20000000006 */
[----:B------:R-:W3:Y:S01]  /*9760*/  LDL R229, [R1+0xe4] ;  /* 0x0000e40001e57983 */ /* 0x000ee20000100800 */
[----:B------:R-:W-:-:S03]  /*9770*/  HFMA2 R5, R24, R141, R5 ;  /* 0x0000008d18057231 */ /* 0x000fc60000000005 */
[----:B------:R-:W2:Y:S01]  /*9780*/  LDL R24, [R1+0x120] ;  /* 0x0001200001187983 */ /* 0x000ea20000100800 */
[----:B------:R-:W-:Y:S01]  /*9790*/  HFMA2.MMA R6, R21, R148, R6 ;  /* 0x0000009415067235 */ /* 0x000fe20000000006 */
[----:B------:R-:W-:Y:S02]  /*97a0*/  HFMA2 R5, R22, R145, R5 ;  /* 0x0000009116057231 */ /* 0x000fe40000000005 */
[----:B------:R-:W3:Y:S03]  /*97b0*/  LDL R22, [R1+0x110] ;  /* 0x0001100001167983 */ /* 0x000ee60000100800 */
[----:B------:R-:W-:Y:S01]  /*97c0*/  HFMA2.MMA R6, R19, R152, R6 ;  /* 0x0000009813067235 */ /* 0x000fe20000000006 */
[----:B------:R-:W-:Y:S01]  /*97d0*/  HFMA2 R5, R20, R149, R5 ;  /* 0x0000009514057231 */ /* 0x000fe20000000005 */
[----:B------:R-:W4:Y:S04]  /*97e0*/  LDL R23, [R1+0x124] ;  /* 0x0001240001177983 */ /* 0x000f280000100800 */
[----:B------:R-:W-:Y:S01]  /*97f0*/  HFMA2.MMA R6, R17, R156, R6 ;  /* 0x0000009c11067235 */ /* 0x000fe20000000006 */
[----:B------:R-:W4:Y:S01]  /*9800*/  LDL R20, [R1+0x100] ;  /* 0x0001000001147983 */ /* 0x000f220000100800 */
[----:B------:R-:W-:-:S03]  /*9810*/  HFMA2 R5, R18, R153, R5 ;  /* 0x0000009912057231 */ /* 0x000fc60000000005 */
[----:B------:R-:W4:Y:S01]  /*9820*/  LDL R21, [R1+0x114] ;  /* 0x0001140001157983 */ /* 0x000f220000100800 */
[----:B------:R-:W-:Y:S01]  /*9830*/  HFMA2.MMA R6, R11, R160, R6 ;  /* 0x000000a00b067235 */ /* 0x000fe20000000006 */
[----:B------:R-:W-:Y:S02]  /*9840*/  HFMA2 R5, R16, R157, R5 ;  /* 0x0000009d10057231 */ /* 0x000fe40000000005 */
[----:B------:R-:W4:Y:S03]  /*9850*/  LDL R19, [R1+0x104] ;  /* 0x0001040001137983 */ /* 0x000f260000100800 */
[----:B------:R-:W-:Y:S01]  /*9860*/  HFMA2.MMA R6, R7, R164, R6 ;  /* 0x000000a407067235 */ /* 0x000fe20000000006 */
[----:B------:R-:W-:Y:S01]  /*9870*/  HFMA2 R5, R10, R161, R5 ;  /* 0x000000a10a057231 */ /* 0x000fe20000000005 */
[----:B------:R-:W4:Y:S04]  /*9880*/  LDL R18, [R1+0xd4] ;  /* 0x0000d40001127983 */ /* 0x000f280000100800 */
[----:B------:R-:W-:Y:S01]  /*9890*/  HFMA2.MMA R6, R9, R168, R6 ;  /* 0x000000a809067235 */ /* 0x000fe20000000006 */
[----:B------:R-:W-:Y:S01]  /*98a0*/  HFMA2 R5, R2, R165, R5 ;  /* 0x000000a502057231 */ /* 0x000fe20000000005 */
[----:B------:R-:W4:Y:S03]  /*98b0*/  LDL R17, [R1+0xb0] ;  /* 0x0000b00001117983 */ /* 0x000f260000100800 */
[----:B------:R-:W-:Y:S01]  /*98c0*/  HFMA2 R5, R8, R169, R5 ;  /* 0x000000a908057231 */ /* 0x000fe20000000005 */
[----:B------:R-:W4:Y:S04]  /*98d0*/  LDL R16, [R1+0xb4] ;  /* 0x0000b40001107983 */ /* 0x000f280000100800 */
[----:B------:R-:W4:Y:S04]  /*98e0*/  LDL R10, [R1+0xa4] ;  /* 0x0000a400010a7983 */ /* 0x000f280000100800 */
[----:B------:R-:W4:Y:S04]  /*98f0*/  LDL R11, [R1+0xa0] ;  /* 0x0000a000010b7983 */ /* 0x000f280000100800 */
[----:B------:R-:W4:Y:S04]  /*9900*/  LDL R8, [R1+0x94] ;  /* 0x0000940001087983 */ /* 0x000f280000100800 */
[----:B------:R-:W4:Y:S04]  /*9910*/  LDL R2, [R1+0x84] ;  /* 0x0000840001027983 */ /* 0x000f280000100800 */
[----:B------:R-:W4:Y:S04]  /*9920*/  LDL R9, [R1+0x90] ;  /* 0x0000900001097983 */ /* 0x000f280000100800 */
[----:B------:R-:W4:Y:S01]  /*9930*/  LDL R7, [R1+0x80] ;  /* 0x0000800001077983 */ /* 0x000f220000100800 */
[----:B------:R-:W-:-:S03]  /*9940*/  HFMA2.MMA R6, R3, R172, R6 ;  /* 0x000000ac03067235 */ /* 0x000fc60000000006 */
[----:B------:R-:W4:Y:S01]  /*9950*/  LDL R3, [R1+0xc0] ;  /* 0x0000c00001037983 */ /* 0x000f220000100800 */
[----:B------:R-:W-:-:S03]  /*9960*/  HFMA2 R5, R0, R173, R5 ;  /* 0x000000ad00057231 */ /* 0x000fc60000000005 */
[----:B------:R-:W4:Y:S01]  /*9970*/  LDL R0, [R1+0xc4] ;  /* 0x0000c40001007983 */ /* 0x000f220000100800 */
[----:B--2---:R-:W-:-:S03]  /*9980*/  HFMA2.MMA R6, R24, R176, R6 ;  /* 0x000000b018067235 */ /* 0x004fc60000000006 */
[----:B------:R0:W5:Y:S03]  /*9990*/  LDL.LU R24, [R1+0x29c] ;  /* 0x00029c0001187983 */ /* 0x0001660000300800 */
[----:B---3--:R-:W-:-:S06]  /*99a0*/  HFMA2.MMA R6, R22, R180, R6 ;  /* 0x000000b416067235 */ /* 0x008fcc0000000006 */
[----:B----4-:R-:W-:Y:S01]  /*99b0*/  HFMA2.MMA R6, R20, R184, R6 ;  /* 0x000000b814067235 */ /* 0x010fe20000000006 */
[----:B------:R-:W-:Y:S02]  /*99c0*/  HFMA2 R5, R23, R177, R5 ;  /* 0x000000b117057231 */ /* 0x000fe40000000005 */
[----:B------:R0:W5:Y:S03]  /*99d0*/  LDL.LU R23, [R1+0x298] ;  /* 0x0002980001177983 */ /* 0x0001660000300800 */
[----:B------:R-:W-:Y:S01]  /*99e0*/  HFMA2.MMA R6, R249, R188, R6 ;  /* 0x000000bcf9067235 */ /* 0x000fe20000000006 */
[----:B------:R-:W-:Y:S01]  /*99f0*/  HFMA2 R5, R21, R181, R5 ;  /* 0x000000b515057231 */ /* 0x000fe20000000005 */
[----:B------:R0:W5:Y:S04]  /*9a00*/  LDL.LU R22, [R1+0x294] ;  /* 0x0002940001167983 */ /* 0x0001680000300800 */
[----:B------:R-:W-:Y:S01]  /*9a10*/  HFMA2.MMA R6, R230, R192, R6 ;  /* 0x000000c0e6067235 */ /* 0x000fe20000000006 */
[----:B------:R-:W-:Y:S01]  /*9a20*/  HFMA2 R5, R19, R185, R5 ;  /* 0x000000b913057231 */ /* 0x000fe20000000005 */
[----:B------:R0:W5:Y:S03]  /*9a30*/  LDL.LU R21, [R1+0x290] ;  /* 0x0002900001157983 */ /* 0x0001660000300800 */
[----:B------:R-:W-:Y:S01]  /*9a40*/  HFMA2 R5, R231, R189, R5 ;  /* 0x000000bde7057231 */ /* 0x000fe20000000005 */
[----:B------:R-:W-:Y:S01]  /*9a50*/  HFMA2.MMA R6, R228, R196, R6 ;  /* 0x000000c4e4067235 */ /* 0x000fe20000000006 */
[----:B------:R0:W5:Y:S02]  /*9a60*/  LDL.LU R20, [R1+0x28c] ;  /* 0x00028c0001147983 */ /* 0x0001640000300800 */
[----:B------:R-:W-:-:S02]  /*9a70*/  HFMA2 R5, R229, R193, R5 ;  /* 0x000000c1e5057231 */ /* 0x000fc40000000005 */
[----:B------:R0:W5:Y:S02]  /*9a80*/  LDL.LU R19, [R1+0x288] ;  /* 0x0002880001137983 */ /* 0x0001640000300800 */
[----:B------:R-:W-:Y:S02]  /*9a90*/  HFMA2 R5, R18, R197, R5 ;  /* 0x000000c512057231 */ /* 0x000fe40000000005 */
[----:B------:R-:W2:Y:S04]  /*9aa0*/  LDL R249, [R1+0x60] ;  /* 0x0000600001f97983 */ /* 0x000ea80000100800 */
[----:B------:R-:W3:Y:S04]  /*9ab0*/  LDL R231, [R1+0x64] ;  /* 0x0000640001e77983 */ /* 0x000ee80000100800 */
[----:B------:R-:W4:Y:S04]  /*9ac0*/  LDL R230, [R1+0x258] ;  /* 0x0002580001e67983 */ /* 0x000f280000100800 */
[----:B------:R-:W2:Y:S04]  /*9ad0*/  LDL R229, [R1+0x248] ;  /* 0x0002480001e57983 */ /* 0x000ea80000100800 */
[----:B------:R-:W2:Y:S04]  /*9ae0*/  LDL R228, [R1+0x238] ;  /* 0x0002380001e47983 */ /* 0x000ea80000100800 */
[----:B------:R-:W2:Y:S01]  /*9af0*/  LDL R18, [R1+0x228] ;  /* 0x0002280001127983 */ /* 0x000ea20000100800 */
[----:B------:R-:W-:-:S03]  /*9b00*/  HFMA2.MMA R6, R3, R200, R6 ;  /* 0x000000c803067235 */ /* 0x000fc60000000006 */
[----:B------:R-:W2:Y:S01]  /*9b10*/  LDL R3, [R1+0x70] ;  /* 0x0000700001037983 */ /* 0x000ea20000100800 */
[----:B------:R-:W-:-:S03]  /*9b20*/  HFMA2 R5, R0, R201, R5 ;  /* 0x000000c900057231 */ /* 0x000fc60000000005 */
[----:B------:R-:W3:Y:S01]  /*9b30*/  LDL R0, [R1+0x74] ;  /* 0x0000740001007983 */ /* 0x000ee20000100800 */
[----:B------:R-:W-:-:S03]  /*9b40*/  HFMA2.MMA R6, R17, R204, R6 ;  /* 0x000000cc11067235 */ /* 0x000fc60000000006 */
[----:B------:R-:W4:Y:S01]  /*9b50*/  LDL R17, [R1+0x218] ;  /* 0x0002180001117983 */ /* 0x000f220000100800 */
[----:B------:R-:W-:-:S03]  /*9b60*/  HFMA2 R5, R16, R205, R5 ;  /* 0x000000cd10057231 */ /* 0x000fc60000000005 */
[----:B------:R-:W4:Y:S01]  /*9b70*/  LDL R16, [R1+0x208] ;  /* 0x0002080001107983 */ /* 0x000f220000100800 */
[----:B------:R-:W-:Y:S01]  /*9b80*/  HFMA2 R5, R10, R209, R5 ;  /* 0x000000d10a057231 */ /* 0x000fe20000000005 */
[----:B------:R-:W-:Y:S02]  /*9b90*/  HFMA2.MMA R6, R11, R208, R6 ;  /* 0x000000d00b067235 */ /* 0x000fe40000000006 */
[----:B------:R-:W4:Y:S01]  /*9ba0*/  LDL R11, [R1+0x1f8] ;  /* 0x0001f800010b7983 */ /* 0x000f220000100800 */
[----:B------:R-:W-:-:S03]  /*9bb0*/  HFMA2 R5, R8, R213, R5 ;  /* 0x000000d508057231 */ /* 0x000fc60000000005 */
[----:B------:R-:W4:Y:S01]  /*9bc0*/  LDL R10, [R1+0x1d8] ;  /* 0x0001d800010a7983 */ /* 0x000f220000100800 */
[----:B------:R-:W-:-:S03]  /*9bd0*/  HFMA2 R5, R2, R217, R5 ;  /* 0x000000d902057231 */ /* 0x000fc60000000005 */
[----:B------:R-:W4:Y:S01]  /*9be0*/  LDL R2, [R1+0x1e8] ;  /* 0x0001e80001027983 */ /* 0x000f220000100800 */
[----:B------:R-:W-:-:S03]  /*9bf0*/  HFMA2.MMA R6, R9, R212, R6 ;  /* 0x000000d409067235 */ /* 0x000fc60000000006 */
[----:B------:R-:W4:Y:S04]  /*9c00*/  LDL R9, [R1+0x1c8] ;  /* 0x0001c80001097983 */ /* 0x000f280000100800 */
[----:B------:R-:W4:Y:S01]  /*9c10*/  LDL R8, [R1+0x1b8] ;  /* 0x0001b80001087983 */ /* 0x000f220000100800 */
[----:B------:R-:W-:-:S03]  /*9c20*/  HFMA2.MMA R6, R7, R216, R6 ;  /* 0x000000d807067235 */ /* 0x000fc60000000006 */
[----:B------:R-:W4:Y:S03]  /*9c30*/  LDL R7, [R1+0x1a8] ;  /* 0x0001a80001077983 */ /* 0x000f260000100800 */
[----:B--2---:R-:W-:Y:S02]  /*9c40*/  HFMA2.MMA R6, R3, R220, R6 ;  /* 0x000000dc03067235 */ /* 0x004fe40000000006 */
[----:B------:R-:W2:Y:S01]  /*9c50*/  LDL R3, [R1+0x198] ;  /* 0x0001980001037983 */ /* 0x000ea20000100800 */
[----:B---3--:R-:W-:-:S03]  /*9c60*/  HFMA2 R5, R0, R221, R5 ;  /* 0x000000dd00057231 */ /* 0x008fc60000000005 */
[----:B------:R-:W3:Y:S01]  /*9c70*/  LDL R0, [R1+0x188] ;  /* 0x0001880001007983 */ /* 0x000ee20000100800 */
[----:B------:R-:W-:Y:S01]  /*9c80*/  HFMA2.MMA R6, R249, R224, R6 ;  /* 0x000000e0f9067235 */ /* 0x000fe20000000006 */
[----:B------:R-:W-:Y:S02]  /*9c90*/  HFMA2 R5, R231, R225, R5 ;  /* 0x000000e1e7057231 */ /* 0x000fe40000000005 */
[----:B------:R-:W3:Y:S04]  /*9ca0*/  LDL R249, [R1+0x168] ;  /* 0x0001680001f97983 */ /* 0x000ee80000100800 */
[----:B------:R-:W3:Y:S03]  /*9cb0*/  LDL R231, [R1+0x158] ;  /* 0x0001580001e77983 */ /* 0x000ee60000100800 */
[----:B------:R-:W-:-:S02]  /*9cc0*/  HADD2 R5, R6, R5 ;  /* 0x0000000506057230 */ /* 0x000fc40000000000 */
[----:B----4-:R-:W-:Y:S02]  /*9cd0*/  HMUL2 R6, R230, R106 ;  /* 0x0000006ae6067232 */ /* 0x010fe40000000000 */
[----:B------:R-:W4:Y:S04]  /*9ce0*/  LDL R230, [R1+0x148] ;  /* 0x0001480001e67983 */ /* 0x000f280000100800 */
[----:B------:R-:W-:Y:S02]  /*9cf0*/  HFMA2.MMA R6, R229, R110, R6 ;  /* 0x0000006ee5067235 */ /* 0x000fe40000000006 */
[----:B------:R-:W4:Y:S08]  /*9d00*/  LDL R229, [R1+0x138] ;  /* 0x0001380001e57983 */ /* 0x000f300000100800 */
[----:B------:R-:W-:-:S02]  /*9d10*/  HFMA2 R6, R228, R14, R6 ;  /* 0x0000000ee4067231 */ /* 0x000fc40000000006 */
        /* <DEDUP_REMOVED lines=19> */
[----:B--2---:R-:W-:-:S02]  /*9e50*/  HFMA2 R6, R3, R150, R6 ;  /* 0x0000009603067231 */ /* 0x004fc40000000006 */
[----:B------:R-:W2:Y:S04]  /*9e60*/  LDL R3, [R1+0x88] ;  /* 0x0000880001037983 */ /* 0x000ea80000100800 */
[----:B---3--:R-:W-:Y:S02]  /*9e70*/  HFMA2.MMA R6, R0, R154, R6 ;  /* 0x0000009a00067235 */ /* 0x008fe40000000006 */
[----:B------:R-:W3:Y:S08]  /*9e80*/  LDL R0, [R1+0xd8] ;  /* 0x0000d80001007983 */ /* 0x000ef00000100800 */
[----:B----4-:R-:W-:-:S02]  /*9e90*/  HFMA2 R6, R2, R158, R6 ;  /* 0x0000009e02067231 */ /* 0x010fc40000000006 */
        /* <DEDUP_REMOVED lines=19> */
[----:B---3--:R-:W-:-:S02]  /*9fd0*/  HFMA2 R6, R0, R198, R6 ;  /* 0x000000c600067231 */ /* 0x008fc40000000006 */
[----:B------:R-:W3:Y:S04]  /*9fe0*/  LDL R0, [R1+0x68] ;  /* 0x0000680001007983 */ /* 0x000ee80000100800 */
[----:B------:R-:W-:Y:S02]  /*9ff0*/  HFMA2.MMA R6, R10, R202, R6 ;  /* 0x000000ca0a067235 */ /* 0x000fe40000000006 */
[----:B------:R-:W3:Y:S08]  /*a000*/  LDL R10, [R1+0x1dc] ;  /* 0x0001dc00010a7983 */ /* 0x000ef00000100800 */
[----:B------:R-:W-:-:S02]  /*a010*/  HFMA2 R6, R9, R206, R6 ;  /* 0x000000ce09067231 */ /* 0x000fc40000000006 */
[----:B------:R-:W3:Y:S04]  /*a020*/  LDL R9, [R1+0x1bc] ;  /* 0x0001bc0001097983 */ /* 0x000ee80000100800 */
[----:B------:R-:W-:Y:S02]  /*a030*/  HFMA2.MMA R6, R8, R210, R6 ;  /* 0x000000d208067235 */ /* 0x000fe40000000006 */
[----:B------:R-:W3:Y:S08]  /*a040*/  LDL R8, [R1+0x1ac] ;  /* 0x0001ac0001087983 */ /* 0x000ef00000100800 */
[----:B------:R-:W-:-:S02]  /*a050*/  HFMA2 R6, R7, R214, R6 ;  /* 0x000000d607067231 */ /* 0x000fc40000000006 */
[----:B------:R-:W3:Y:S04]  /*a060*/  LDL R7, [R1+0x1cc] ;  /* 0x0001cc0001077983 */ /* 0x000ee80000100800 */
[----:B--2---:R-:W-:Y:S02]  /*a070*/  HFMA2.MMA R6, R3, R218, R6 ;  /* 0x000000da03067235 */ /* 0x004fe40000000006 */
[----:B------:R-:W2:Y:S08]  /*a080*/  LDL R3, [R1+0x19c] ;  /* 0x00019c0001037983 */ /* 0x000eb00000100800 */
[----:B----4-:R-:W-:-:S02]  /*a090*/  HFMA2 R6, R2, R222, R6 ;  /* 0x000000de02067231 */ /* 0x010fc40000000006 */
[----:B------:R-:W4:Y:S04]  /*a0a0*/  LDL R2, [R1+0x18c] ;  /* 0x00018c0001027983 */ /* 0x000f280000100800 */
[----:B---3--:R-:W-:Y:S02]  /*a0b0*/  HFMA2.MMA R6, R0, R226, R6 ;  /* 0x000000e200067235 */ /* 0x008fe40000000006 */
[----:B------:R-:W3:Y:S08]  /*a0c0*/  LDL R0, [R1+0x17c] ;  /* 0x00017c0001007983 */ /* 0x000ef00000100800 */
[----:B------:R-:W-:-:S02]  /*a0d0*/  HADD2 R5, R5, R6 ;  /* 0x0000000605057230 */ /* 0x000fc40000000000 */
[----:B------:R-:W-:Y:S02]  /*a0e0*/  HMUL2 R6, R231, R107 ;  /* 0x0000006be7067232 */ /* 0x000fe40000000000 */
[----:B------:R-:W3:Y:S02]  /*a0f0*/  LDL R231, [R1+0xec] ;  /* 0x0000ec0001e77983 */ /* 0x000ee40000100800 */
[----:B------:R-:W-:Y:S02]  /*a100*/  HFMA2 R6, R230, R111, R6 ;  /* 0x0000006fe6067231 */ /* 0x000fe40000000006 */
[----:B------:R-:W3:Y:S04]  /*a110*/  LDL R230, [R1+0xdc] ;  /* 0x0000dc0001e67983 */ /* 0x000ee80000100800 */
[----:B------:R-:W-:-:S02]  /*a120*/  HFMA2.MMA R6, R229, R15, R6 ;  /* 0x0000000fe5067235 */ /* 0x000fc40000000006 */
[----:B------:R-:W3:Y:S08]  /*a130*/  LDL R229, [R1+0xcc] ;  /* 0x0000cc0001e57983 */ /* 0x000ef00000100800 */
        /* <DEDUP_REMOVED lines=18> */
[----:B--2---:R-:W-:-:S02]  /*a260*/  HFMA2.MMA R6, R3, R151, R6 ;  /* 0x0000009703067235 */ /* 0x004fc40000000006 */
[----:B------:R-:W2:Y:S08]  /*a270*/  LDL R3, [R1+0x12c] ;  /* 0x00012c0001037983 */ /* 0x000eb00000100800 */
[----:B----4-:R-:W-:Y:S02]  /*a280*/  HFMA2 R6, R2, R155, R6 ;  /* 0x0000009b02067231 */ /* 0x010fe40000000006 */
[----:B------:R-:W4:Y:S04]  /*a290*/  LDL R2, [R1+0x11c] ;  /* 0x00011c0001027983 */ /* 0x000f280000100800 */
[----:B---3--:R-:W-:-:S02]  /*a2a0*/  HFMA2.MMA R6, R0, R159, R6 ;  /* 0x0000009f00067235 */ /* 0x008fc40000000006 */
[----:B------:R-:W3:Y:S08]  /*a2b0*/  LDL R0, [R1+0x10c] ;  /* 0x00010c0001007983 */ /* 0x000ef00000100800 */
[----:B------:R-:W-:Y:S02]  /*a2c0*/  HFMA2 R6, R7, R163, R6 ;  /* 0x000000a307067231 */ /* 0x000fe40000000006 */
[----:B------:R-:W3:Y:S04]  /*a2d0*/  LDL R7, [R1+0x6c] ;  /* 0x00006c0001077983 */ /* 0x000ee80000100800 */
[----:B------:R-:W-:Y:S01]  /*a2e0*/  HFMA2.MMA R6, R18, R167, R6 ;  /* 0x000000a712067235 */ /* 0x000fe20000000006 */
[----:B------:R-:W-:Y:S01]  /*a2f0*/  ISETP.NE.U32.AND P1, PT, RZ, c[0x0][0x218], PT ;  /* 0x00008600ff007a0c */ /* 0x000fe20003f25070 */
[----:B------:R0:W5:Y:S08]  /*a300*/  LDL.LU R18, [R1+0x284] ;  /* 0x0002840001127983 */ /* 0x0001700000300800 */
[----:B------:R-:W-:Y:S01]  /*a310*/  HFMA2 R6, R17, R171, R6 ;  /* 0x000000ab11067231 */ /* 0x000fe20000000006 */
[----:B------:R-:W-:Y:S01]  /*a320*/  ISETP.NE.AND.EX P3, PT, RZ, c[0x0][0x21c], PT, P1 ;  /* 0x00008700ff007a0c */ /* 0x000fe20003f65310 */
[----:B------:R0:W5:Y:S04]  /*a330*/  LDL.LU R17, [R1+0x280] ;  /* 0x0002800001117983 */ /* 0x0001680000300800 */
[----:B------:R-:W-:-:S02]  /*a340*/  HFMA2.MMA R6, R16, R175, R6 ;  /* 0x000000af10067235 */ /* 0x000fc40000000006 */
[----:B------:R0:W5:Y:S08]  /*a350*/  LDL.LU R16, [R1+0x27c] ;  /* 0x00027c0001107983 */ /* 0x0001700000300800 */
[----:B--2---:R-:W-:Y:S02]  /*a360*/  HFMA2 R6, R3, R179, R6 ;  /* 0x000000b303067231 */ /* 0x004fe40000000006 */
[----:B------:R0:W5:Y:S04]  /*a370*/  LDL.LU R3, [R1+0x278] ;  /* 0x0002780001037983 */ /* 0x0001680000300800 */
[----:B----4-:R-:W-:-:S02]  /*a380*/  HFMA2.MMA R6, R2, R183, R6 ;  /* 0x000000b702067235 */ /* 0x010fc40000000006 */
[----:B------:R0:W5:Y:S08]  /*a390*/  LDL.LU R2, [R1+0x274] ;  /* 0x0002740001027983 */ /* 0x0001700000300800 */
[----:B---3--:R-:W-:Y:S02]  /*a3a0*/  HFMA2 R6, R0, R187, R6 ;  /* 0x000000bb00067231 */ /* 0x008fe40000000006 */
[----:B------:R0:W5:Y:S04]  /*a3b0*/  LDL.LU R0, [R1+0x270] ;  /* 0x0002700001007983 */ /* 0x0001680000300800 */
[----:B------:R-:W-:-:S10]  /*a3c0*/  HFMA2.MMA R6, R249, R191, R6 ;  /* 0x000000bff9067235 */ /* 0x000fd40000000006 */
[----:B------:R-:W-:-:S06]  /*a3d0*/  HFMA2 R6, R231, R195, R6 ;  /* 0x000000c3e7067231 */ /* 0x000fcc0000000006 */
[----:B------:R-:W-:-:S10]  /*a3e0*/  HFMA2.MMA R6, R230, R199, R6 ;  /* 0x000000c7e6067235 */ /* 0x000fd40000000006 */
[----:B------:R-:W-:-:S06]  /*a3f0*/  HFMA2 R6, R229, R203, R6 ;  /* 0x000000cbe5067231 */ /* 0x000fcc0000000006 */
[----:B------:R-:W-:Y:S02]  /*a400*/  HFMA2.MMA R6, R8, R207, R6 ;  /* 0x000000cf08067235 */ /* 0x000fe40000000006 */
[----:B------:R-:W2:Y:S08]  /*a410*/  LDL R8, [R1+0x260] ;  /* 0x0002600001087983 */ /* 0x000eb00000100800 */
[----:B------:R-:W-:-:S06]  /*a420*/  HFMA2 R6, R228, R211, R6 ;  /* 0x000000d3e4067231 */ /* 0x000fcc0000000006 */
[----:B------:R-:W-:-:S10]  /*a430*/  HFMA2.MMA R6, R11, R215, R6 ;  /* 0x000000d70b067235 */ /* 0x000fd40000000006 */
[----:B------:R-:W-:-:S06]  /*a440*/  HFMA2 R6, R10, R219, R6 ;  /* 0x000000db0a067231 */ /* 0x000fcc0000000006 */
[----:B------:R-:W-:Y:S02]  /*a450*/  HFMA2.MMA R6, R9, R223, R6 ;  /* 0x000000df09067235 */ /* 0x000fe40000000006 */
[----:B------:R-:W1:Y:S08]  /*a460*/  S2R R9, SR_CTAID.X ;  /* 0x0000000000097919 */ /* 0x000e700000002500 */
[----:B------:R-:W-:-:S04]  /*a470*/  HFMA2 R6, R7, R227, R6 ;  /* 0x000000e307067231 */ /* 0x000fc80000000006 */
[----:B------:R-:W-:-:S05]  /*a480*/  HADD2 R5, R5, R6 ;  /* 0x0000000605057230 */ /* 0x000fca0000000000 */
[--C-:B------:R-:W-:Y:S02]  /*a490*/  HADD2.F32 R6, -RZ, R5.reuse.H0_H0 ;  /* 0x20000005ff067230 */ /* 0x100fe40000004100 */
[----:B------:R-:W-:-:S05]  /*a4a0*/  HADD2.F32 R5, -RZ, R5.H1_H1 ;  /* 0x30000005ff057230 */ /* 0x000fca0000004100 */
[----:B------:R-:W-:Y:S02]  /*a4b0*/  FADD.FTZ R5, R6, R5 ;  /* 0x0000000506057221 */ /* 0x000fe40000010000 */
[----:B-1----:R-:W-:-:S05]  /*a4c0*/  @P3 IMAD R6, R9, c[0x0][0x220], R250 ;  /* 0x0000880009063a24 */ /* 0x002fca00078e02fa */
[----:B------:R-:W-:Y:S01]  /*a4d0*/  @P3 IADD3 R6, R6, -0x1, RZ ;  /* 0xffffffff06063810 */ /* 0x000fe20007ffe0ff */
[----:B------:R-:W-:-:S04]  /*a4e0*/  IMAD.MOV.U32 R10, RZ, RZ, 0x2 ;  /* 0x00000002ff0a7424 */ /* 0x000fc800078e00ff */
[----:B------:R-:W-:-:S04]  /*a4f0*/  @P3 IMAD R6, R6, c[0x0][0x220], R4 ;  /* 0x0000880006063a24 */ /* 0x000fc800078e0204 */
[----:B------:R-:W-:-:S06]  /*a500*/  @P3 IMAD.WIDE R6, R6, R10, c[0x0][0x218] ;  /* 0x0000860006063625 */ /* 0x000fcc00078e020a */
[----:B------:R-:W3:Y:S01]  /*a510*/  @P3 LDG.E.U16 R6, [R6.64] ;  /* 0x0000002406063981 */ /* 0x000ee2000c1e1500 */
[----:B------:R-:W-:-:S04]  /*a520*/  ISETP.NE.U32.AND P1, PT, RZ, c[0x0][0x228], PT ;  /* 0x00008a00ff007a0c */ /* 0x000fc80003f25070 */
[----:B------:R-:W-:Y:S01]  /*a530*/  ISETP.NE.AND.EX P1, PT, RZ, c[0x0][0x22c], PT, P1 ;  /* 0x00008b00ff007a0c */ /* 0x000fe20003f25310 */
[----:B------:R-:W-:Y:S02]  /*a540*/  IMAD.MOV.U32 R11, RZ, RZ, c[0x0][0x1e8] ;  /* 0x00007a00ff0b7624 */ /* 0x000fe400078e00ff */
[----:B------:R-:W-:-:S03]  /*a550*/  FMUL.FTZ R5, R5, c[0x0][0x1f0] ;  /* 0x00007c0005057a20 */ /* 0x000fc60000410000 */
[----:B------:R-:W-:Y:S01]  /*a560*/  IADD3 R11, R11, c[0x0][0x210], RZ ;  /* 0x000084000b0b7a10 */ /* 0x000fe20007ffe0ff */
[----:B---3--:R-:W-:-:S05]  /*a570*/  @P3 HADD2.F32 R6, -RZ, R6.H0_H0 ;  /* 0x20000006ff063230 */ /* 0x008fca0000004100 */
[----:B------:R-:W-:Y:S01]  /*a580*/  @P3 FADD.FTZ R5, R5, R6 ;  /* 0x0000000605053221 */ /* 0x000fe20000010000 */
[C---:B------:R-:W-:Y:S02]  /*a590*/  @P1 ISETP.GE.AND P3, PT, R4.reuse, R11, PT ;  /* 0x0000000b0400120c */ /* 0x040fe40003f66270 */
[----:B------:R-:W-:Y:S02]  /*a5a0*/  @P1 IADD3 R6, R4, 0x1, -R250 ;  /* 0x0000000104061810 */ /* 0x000fe40007ffe8fa */
[----:B--2---:R-:W-:-:S05]  /*a5b0*/  @P1 SEL R7, R8, RZ, !P3 ;  /* 0x000000ff08071207 */ /* 0x004fca0005800000 */
[----:B------:R-:W-:Y:S02]  /*a5c0*/  @P1 IMAD.IADD R8, R7, 0x1, R6 ;  /* 0x0000000107081824 */ /* 0x000fe400078e0206 */
[----:B------:R-:W-:-:S06]  /*a5d0*/  @P1 IMAD.WIDE R6, R9, R10, c[0x0][0x228] ;  /* 0x00008a0009061625 */ /* 0x000fcc00078e020a */
[----:B------:R1:W2:Y:S02]  /*a5e0*/  @P1 LDG.E.U16 R6, [R6.64] ;  /* 0x0000002406061981 */ /* 0x0002a4000c1e1500 */
[----:B-1----:R-:W1:Y:S01]  /*a5f0*/  @P1 I2F R7, R8 ;  /* 0x0000000800071306 */ /* 0x002e620000201400 */
[----:B--2---:R-:W-:-:S05]  /*a600*/  @P1 HADD2.F32 R6, -RZ, R6.H0_H0 ;  /* 0x20000006ff061230 */ /* 0x004fca0000004100 */
[----:B-1----:R-:W-:Y:S02]  /*a610*/  @P1 FFMA.FTZ R5, R7, R6, R5 ;  /* 0x0000000607051223 */ /* 0x002fe40000010005 */
[----:B------:R-:W-:-:S05]  /*a620*/  IMAD.IADD R6, R4, 0x1, -R248 ;  /* 0x0000000104067824 */ /* 0x000fca00078e0af8 */
[----:B------:R0:W-:Y:S01]  /*a630*/  STS [R6.X4+0x440], R5 ;  /* 0x0004400506007388 */ /* 0x0001e20000004800 */
[----:B------:R-:W-:-:S03]  /*a640*/  @!P0 FMNMX.FTZ R252, R252, R5, !PT ;  /* 0x00000005fcfc8209 */ /* 0x000fc60007810000 */
.L_x_95:
[----:B------:R-:W-:Y:S05]  /*a650*/  BSYNC B1 ;  /* 0x0000000000017941 */ /* 0x000fea0003800000 */
.L_x_94:
[----:B0-----:R-:W2:Y:S01]  /*a660*/  LDL R5, [R1+0x264] ;  /* 0x0002640001057983 */ /* 0x001ea20000100800 */
[----:B------:R-:W-:-:S04]  /*a670*/  IADD3 R4, R4, 0x100, RZ ;  /* 0x0000010004047810 */ /* 0x000fc80007ffe0ff */
[----:B--2---:R-:W-:-:S13]  /*a680*/  ISETP.GE.AND P0, PT, R4, R5, PT ;  /* 0x000000050400720c */ /* 0x004fda0003f06270 */
[----:B------:R-:W-:Y:S01]  /*a690*/  @P0 CALL.REL.NOINC `(.L_x_29) ;  /* 0x0000001000000944 */ /* 0x000fe20003c00000 */
[----:B------:R-:W-:Y:S05]  /*a6a0*/  BRA `(.L_x_96) ;  /* 0xffff926000007947 */ /* 0x000fea000383ffff */
.L_x_29:
[----:B------:R-:W-:Y:S05]  /*a6b0*/  BSYNC B0 ;  /* 0x0000000000007941 */ /* 0x000fea0003800000 */
.L_x_28:
[----:B-----5:R-:W1:Y:S01]  /*a6c0*/  SHFL.BFLY PT, R3, R252, 0x10, 0x1f ;  /* 0x0e001f00fc037f89 */ /* 0x020e6200000e0000 */
[----:B------:R-:W-:Y:S03]  /*a6d0*/  BSSY B0, `(.L_x_97) ;  /* 0x0000089000007945 */ /* 0x000fe60003800000 */
[----:B------:R-:W2:Y:S01]  /*a6e0*/  S2R R10, SR_TID.X ;  /* 0x00000000000a7919 */ /* 0x000ea20000002100 */
[----:B-1--4-:R-:W-:Y:S02]  /*a6f0*/  FMNMX.FTZ R4, R3, R252, !PT ;  /* 0x000000fc03047209 */ /* 0x012fe40007810000 */
[----:B--2---:R-:W-:-:S03]  /*a700*/  SHF.R.S32.HI R8, RZ, 0x1f, R10 ;  /* 0x0000001fff087819 */ /* 0x004fc6000001140a */
[----:B------:R-:W1:Y:S01]  /*a710*/  SHFL.BFLY PT, R3, R4, 0x8, 0x1f ;  /* 0x0d001f0004037f89 */ /* 0x000e6200000e0000 */
[----:B------:R-:W-:Y:S01]  /*a720*/  IMAD.IADD R13, R10, 0x1, R248 ;  /* 0x000000010a0d7824 */ /* 0x000fe200078e02f8 */
[----:B------:R-:W-:Y:S02]  /*a730*/  LEA.HI R11, R8, R10, RZ, 0x5 ;  /* 0x0000000a080b7211 */ /* 0x000fe400078f28ff */
[----:B-1----:R-:W-:-:S05]  /*a740*/  FMNMX.FTZ R5, R4, R3, !PT ;  /* 0x0000000304057209 */ /* 0x002fca0007810000 */
[----:B------:R-:W1:Y:S02]  /*a750*/  SHFL.BFLY PT, R6, R5, 0x4, 0x1f ;  /* 0x0c801f0005067f89 */ /* 0x000e6400000e0000 */
[----:B-1----:R-:W-:Y:S01]  /*a760*/  FMNMX.FTZ R6, R5, R6, !PT ;  /* 0x0000000605067209 */ /* 0x002fe20007810000 */
[----:B------:R-:W-:-:S04]  /*a770*/  IMAD.MOV.U32 R5, RZ, RZ, -0x800001 ;  /* 0xff7fffffff057424 */ /* 0x000fc800078e00ff */
[----:B------:R-:W1:Y:S02]  /*a780*/  SHFL.BFLY PT, R3, R6, 0x2, 0x1f ;  /* 0x0c401f0006037f89 */ /* 0x000e6400000e0000 */
[----:B-1----:R-:W-:Y:S02]  /*a790*/  FMNMX.FTZ R7, R6, R3, !PT ;  /* 0x0000000306077209 */ /* 0x002fe40007810000 */
[----:B------:R-:W-:-:S03]  /*a7a0*/  LOP3.LUT R3, R11, 0xffffffe0, RZ, 0xc0, !PT ;  /* 0xffffffe00b037812 */ /* 0x000fc600078ec0ff */
[----:B------:R-:W1:Y:S02]  /*a7b0*/  SHFL.BFLY PT, R8, R7, 0x1, 0x1f ;  /* 0x0c201f0007087f89 */ /* 0x000e6400000e0000 */
[----:B------:R-:W-:-:S05]  /*a7c0*/  IMAD.IADD R3, R10, 0x1, -R3 ;  /* 0x000000010a037824 */ /* 0x000fca00078e0a03 */
[C---:B------:R-:W-:Y:S02]  /*a7d0*/  ISETP.NE.AND P0, PT, R3.reuse, RZ, PT ;  /* 0x000000ff0300720c */ /* 0x040fe40003f05270 */
[----:B------:R-:W-:-:S11]  /*a7e0*/  ISETP.GT.AND P1, PT, R3, 0x7, PT ;  /* 0x000000070300780c */ /* 0x000fd60003f24270 */
[----:B------:R-:W-:Y:S02]  /*a7f0*/  @!P0 SHF.R.S32.HI R4, RZ, 0x5, R11 ;  /* 0x00000005ff048819 */ /* 0x000fe4000001140b */
[----:B-1----:R-:W-:-:S05]  /*a800*/  FMNMX.FTZ R9, R7, R8, !PT ;  /* 0x0000000807097209 */ /* 0x002fca0007810000 */
[----:B------:R1:W-:Y:S04]  /*a810*/  @!P0 STS [R4.X4], R9 ;  /* 0x0000000904008388 */ /* 0x0003e80000004800 */
[----:B------:R-:W-:Y:S01]  /*a820*/  BAR.SYNC.DEFER_BLOCKING 0x0 ;  /* 0x0000000000007b1d */ /* 0x000fe20000010000 */
[----:B-1----:R-:W-:-:S05]  /*a830*/  IMAD.MOV.U32 R9, RZ, RZ, RZ ;  /* 0x000000ffff097224 */ /* 0x002fca00078e00ff */
[----:B------:R-:W1:Y:S01]  /*a840*/  @!P1 LDS R5, [R3.X4] ;  /* 0x0000000003059984 */ /* 0x000e620000004800 */
[----:B------:R-:W-:-:S03]  /*a850*/  ISETP.GE.AND P1, PT, R13, R250, PT ;  /* 0x000000fa0d00720c */ /* 0x000fc60003f26270 */
[----:B-1----:R-:W1:Y:S02]  /*a860*/  SHFL.BFLY PT, R6, R5, 0x4, 0x1f ;  /* 0x0c801f0005067f89 */ /* 0x002e6400000e0000 */
[----:B-1----:R-:W-:-:S05]  /*a870*/  FMNMX.FTZ R6, R6, R5, !PT ;  /* 0x0000000506067209 */ /* 0x002fca0007810000 */
[----:B------:R-:W1:Y:S02]  /*a880*/  SHFL.BFLY PT, R7, R6, 0x2, 0x1f ;  /* 0x0c401f0006077f89 */ /* 0x000e6400000e0000 */
[----:B-1----:R-:W-:-:S05]  /*a890*/  FMNMX.FTZ R7, R6, R7, !PT ;  /* 0x0000000706077209 */ /* 0x002fca0007810000 */
[----:B------:R-:W1:Y:S02]  /*a8a0*/  SHFL.BFLY PT, R8, R7, 0x1, 0x1f ;  /* 0x0c201f0007087f89 */ /* 0x000e6400000e0000 */
[----:B-1----:R-:W-:-:S05]  /*a8b0*/  FMNMX.FTZ R8, R7, R8, !PT ;  /* 0x0000000807087209 */ /* 0x002fca0007810000 */
[----:B------:R1:W2:Y:S01]  /*a8c0*/  SHFL.IDX PT, R15, R8, RZ, 0x1f ;  /* 0x00001fff080f7589 */ /* 0x0002a200000e0000 */
[----:B------:R-:W-:Y:S05]  /*a8d0*/  @P1 BRA `(.L_x_98) ;  /* 0x0000068000001947 */ /* 0x000fea0003800000 */
[----:B------:R-:W-:Y:S01]  /*a8e0*/  LOP3.LUT R5, RZ, R248, RZ, 0x33, !PT ;  /* 0x000000f8ff057212 */ /* 0x000fe200078e33ff */
[----:B------:R-:W-:Y:S01]  /*a8f0*/  BSSY B1, `(.L_x_99) ;  /* 0x0000023000017945 */ /* 0x000fe20003800000 */
[----:B------:R-:W-:Y:S02]  /*a900*/  IMAD.MOV.U32 R9, RZ, RZ, RZ ;  /* 0x000000ffff097224 */ /* 0x000fe400078e00ff */
[----:B------:R-:W-:-:S04]  /*a910*/  IADD3 R6, -R10, R250, R5 ;  /* 0x000000fa0a067210 */ /* 0x000fc80007ffe105 */
[----:B------:R-:W-:-:S04]  /*a920*/  LEA.HI R4, R6, 0x1, RZ, 0x18 ;  /* 0x0000000106047811 */ /* 0x000fc800078fc0ff */
[----:B------:R-:W-:-:S13]  /*a930*/  LOP3.LUT P0, R4, R4, 0x3, RZ, 0xc0, !PT ;  /* 0x0000000304047812 */ /* 0x000fda000780c0ff */
[----:B------:R-:W-:Y:S05]  /*a940*/  @!P0 BRA `(.L_x_100) ;  /* 0x000001d000008947 */ /* 0x000fea0003800000 */
[----:B------:R-:W-:Y:S01]  /*a950*/  ISETP.NE.U32.AND P0, PT, RZ, c[0x0][0x200], PT ;  /* 0x00008000ff007a0c */ /* 0x000fe20003f05070 */
[----:B------:R-:W-:Y:S02]  /*a960*/  IMAD.MOV.U32 R7, RZ, RZ, R4 ;  /* 0x000000ffff077224 */ /* 0x000fe400078e0004 */
[----:B------:R-:W-:Y:S01]  /*a970*/  IMAD.MOV.U32 R9, RZ, RZ, RZ ;  /* 0x000000ffff097224 */ /* 0x000fe200078e00ff */
[----:B------:R-:W-:-:S05]  /*a980*/  ISETP.NE.AND.EX P0, PT, RZ, c[0x0][0x204], PT, P0 ;  /* 0x00008100ff007a0c */ /* 0x000fca0003f05300 */
.L_x_104:
[----:B0-----:R-:W-:Y:S01]  /*a990*/  IMAD.IADD R4, R13, 0x1, -R248 ;  /* 0x000000010d047824 */ /* 0x001fe200078e0af8 */
[----:B------:R-:W-:Y:S01]  /*a9a0*/  IADD3 R7, R7, -0x1, RZ ;  /* 0xffffffff07077810 */ /* 0x000fe20007ffe0ff */
[----:B------:R-:W-:Y:S03]  /*a9b0*/  BSSY B2, `(.L_x_101) ;  /* 0x0000012000027945 */ /* 0x000fe60003800000 */
[----:B------:R-:W-:Y:S02]  /*a9c0*/  ISETP.NE.AND P3, PT, R7, RZ, PT ;  /* 0x000000ff0700720c */ /* 0x000fe40003f65270 */
[----:B01----:R-:W-:Y:S01]  /*a9d0*/  LEA R17, R4, 0x440, 0x2 ;  /* 0x0000044004117811 */ /* 0x003fe200078e10ff */
[----:B------:R-:W-:Y:S05]  /*a9e0*/  @!P0 BRA `(.L_x_102) ;  /* 0x000000a000008947 */ /* 0x000fea0003800000 */
[----:B------:R-:W0:Y:S02]  /*a9f0*/  S2R R5, SR_CTAID.Y ;  /* 0x0000000000057919 */ /* 0x000e240000002600 */
[----:B0-----:R-:W-:Y:S01]  /*aa00*/  IMAD R4, R5, c[0x0][0x1d4], RZ ;  /* 0x0000750005047a24 */ /* 0x001fe200078e02ff */
[----:B------:R-:W-:-:S04]  /*aa10*/  SHF.R.S32.HI R5, RZ, 0x1f, R13 ;  /* 0x0000001fff057819 */ /* 0x000fc8000001140d */
[--C-:B-1----:R-:W-:Y:S02]  /*aa20*/  SHF.R.S32.HI R8, RZ, 0x1f, R4.reuse ;  /* 0x0000001fff087819 */ /* 0x102fe40000011404 */
[----:B------:R-:W-:-:S04]  /*aa30*/  IADD3 R4, P4, P5, R13, c[0x0][0x200], R4 ;  /* 0x000080000d047a10 */ /* 0x000fc80007d9e004 */
[----:B------:R-:W-:-:S05]  /*aa40*/  IADD3.X R5, R5, c[0x0][0x204], R8, P4, P5 ;  /* 0x0000810005057a10 */ /* 0x000fca00027ea408 */
[----:B------:R-:W4:Y:S02]  /*aa50*/  LDG.E.U8 R4, [R4.64] ;  /* 0x0000002404047981 */ /* 0x000f24000c1e1100 */
[----:B----4-:R-:W-:-:S13]  /*aa60*/  ISETP.NE.AND P4, PT, R4, RZ, PT ;  /* 0x000000ff0400720c */ /* 0x010fda0003f85270 */
[----:B------:R-:W-:Y:S01]  /*aa70*/  @P4 IMAD.MOV.U32 R8, RZ, RZ, RZ ;  /* 0x000000ffff084224 */ /* 0x000fe200078e00ff */
[----:B------:R-:W-:Y:S05]  /*aa80*/  @P4 BRA `(.L_x_103) ;  /* 0x0000004000004947 */ /* 0x000fea0003800000 */
.L_x_102:
[----:B------:R-:W0:Y:S02]  /*aa90*/  LDS R4, [R17] ;  /* 0x0000000011047984 */ /* 0x000e240000000800 */
[----:B0-2---:R-:W-:-:S04]  /*aaa0*/  FADD.FTZ R4, -R15, R4 ;  /* 0x000000040f047221 */ /* 0x005fc80000010100 */
[----:B------:R-:W-:-:S04]  /*aab0*/  FMUL.FTZ R4, R4, 1.4426950216293334961 ;  /* 0x3fb8aa3b04047820 */ /* 0x000fc80000410000 */
[----:B-1----:R0:W1:Y:S03]  /*aac0*/  MUFU.EX2 R8, R4 ;  /* 0x0000000400087308 */ /* 0x0020660000000800 */
.L_x_103:
[----:B------:R-:W-:Y:S05]  /*aad0*/  BSYNC B2 ;  /* 0x0000000000027941 */ /* 0x000fea0003800000 */
.L_x_101:
[----:B-1----:R1:W-:Y:S01]  /*aae0*/  STS [R17], R8 ;  /* 0x0000000811007388 */ /* 0x0023e20000000800 */
[----:B------:R-:W-:Y:S01]  /*aaf0*/  FADD.FTZ R9, R8, R9 ;  /* 0x0000000908097221 */ /* 0x000fe20000010000 */
[----:B------:R-:W-:Y:S01]  /*ab00*/  IADD3 R13, R13, 0x100, RZ ;  /* 0x000001000d0d7810 */ /* 0x000fe20007ffe0ff */
[----:B------:R-:W-:Y:S05]  /*ab10*/  @P3 BRA `(.L_x_104) ;  /* 0xfffffe7000003947 */ /* 0x000fea000383ffff */
.L_x_100:
[----:B------:R-:W-:Y:S05]  /*ab20*/  BSYNC B1 ;  /* 0x0000000000017941 */ /* 0x000fea0003800000 */
.L_x_99:
[----:B------:R-:W-:-:S13]  /*ab30*/  ISETP.GE.U32.AND P0, PT, R6, 0x300, PT ;  /* 0x000003000600780c */ /* 0x000fda0003f06070 */
[----:B------:R-:W-:Y:S05]  /*ab40*/  @!P0 BRA `(.L_x_98) ;  /* 0x0000041000008947 */ /* 0x000fea0003800000 */
[----:B0-----:R-:W0:Y:S01]  /*ab50*/  S2R R4, SR_CTAID.Y ;  /* 0x0000000000047919 */ /* 0x001e220000002600 */
[----:B------:R-:W-:-:S04]  /*ab60*/  ISETP.NE.U32.AND P0, PT, RZ, c[0x0][0x200], PT ;  /* 0x00008000ff007a0c */ /* 0x000fc80003f05070 */
[----:B------:R-:W-:Y:S01]  /*ab70*/  ISETP.NE.AND.EX P0, PT, RZ, c[0x0][0x204], PT, P0 ;  /* 0x00008100ff007a0c */ /* 0x000fe20003f05300 */
[----:B01----:R-:W-:-:S05]  /*ab80*/  IMAD R8, R4, c[0x0][0x1d4], RZ ;  /* 0x0000750004087a24 */ /* 0x003fca00078e02ff */
[----:B------:R-:W-:Y:S02]  /*ab90*/  SHF.R.S32.HI R10, RZ, 0x1f, R8 ;  /* 0x0000001fff0a7819 */ /* 0x000fe40000011408 */
.L_x_117:
[----:B------:R-:W-:Y:S01]  /*aba0*/  SHF.R.S32.HI R5, RZ, 0x1f, R13 ;  /* 0x0000001fff057819 */ /* 0x000fe2000001140d */
[C---:B-1----:R-:W-:Y:S01]  /*abb0*/  IMAD.IADD R6, R13.reuse, 0x1, -R248 ;  /* 0x000000010d067824 */ /* 0x042fe200078e0af8 */
[C---:B0-----:R-:W-:Y:S01]  /*abc0*/  IADD3 R4, P4, P5, R13.reuse, c[0x0][0x200], R8 ;  /* 0x000080000d047a10 */ /* 0x041fe20007d9e008 */
[----:B------:R-:W-:Y:S01]  /*abd0*/  BSSY B1, `(.L_x_105) ;  /* 0x000000e000017945 */ /* 0x000fe20003800000 */
[----:B------:R-:W-:Y:S02]  /*abe0*/  IADD3 R13, R13, 0x400, RZ ;  /* 0x000004000d0d7810 */ /* 0x000fe40007ffe0ff */
[----:B------:R-:W-:Y:S02]  /*abf0*/  IADD3.X R5, R5, c[0x0][0x204], R10, P4, P5 ;  /* 0x0000810005057a10 */ /* 0x000fe400027ea40a */
[----:B------:R-:W-:Y:S02]  /*ac00*/  ISETP.GE.AND P3, PT, R13, R250, PT ;  /* 0x000000fa0d00720c */ /* 0x000fe40003f66270 */
[----:B------:R-:W-:Y:S01]  /*ac10*/  LEA R7, R6, 0x440, 0x2 ;  /* 0x0000044006077811 */ /* 0x000fe200078e10ff */
[----:B------:R-:W-:Y:S05]  /*ac20*/  @!P0 BRA `(.L_x_106) ;  /* 0x0000004000008947 */ /* 0x000fea0003800000 */
[----:B------:R-:W4:Y:S02]  /*ac30*/  LDG.E.U8 R6, [R4.64] ;  /* 0x0000002404067981 */ /* 0x000f24000c1e1100 */
[----:B----4-:R-:W-:-:S13]  /*ac40*/  ISETP.NE.AND P4, PT, R6, RZ, PT ;  /* 0x000000ff0600720c */ /* 0x010fda0003f85270 */
[----:B------:R-:W-:Y:S01]  /*ac50*/  @P4 IMAD.MOV.U32 R6, RZ, RZ, RZ ;  /* 0x000000ffff064224 */ /* 0x000fe200078e00ff */
[----:B------:R-:W-:Y:S05]  /*ac60*/  @P4 BRA `(.L_x_107) ;  /* 0x0000004000004947 */ /* 0x000fea0003800000 */
.L_x_106:
[----:B------:R-:W0:Y:S02]  /*ac70*/  LDS R6, [R7] ;  /* 0x0000000007067984 */ /* 0x000e240000000800 */
[----:B0-2---:R-:W-:-:S04]  /*ac80*/  FADD.FTZ R6, -R15, R6 ;  /* 0x000000060f067221 */ /* 0x005fc80000010100 */
[----:B------:R-:W-:-:S06]  /*ac90*/  FMUL.FTZ R6, R6, 1.4426950216293334961 ;  /* 0x3fb8aa3b06067820 */ /* 0x000fcc0000410000 */
[----:B------:R-:W0:Y:S02]  /*aca0*/  MUFU.EX2 R6, R6 ;  /* 0x0000000600067308 */ /* 0x000e240000000800 */
.L_x_107:
[----:B------:R-:W-:Y:S05]  /*acb0*/  BSYNC B1 ;  /* 0x0000000000017941 */ /* 0x000fea0003800000 */
.L_x_105:
[----:B0-----:R0:W-:Y:S01]  /*acc0*/  STS [R7], R6 ;  /* 0x0000000607007388 */ /* 0x0011e20000000800 */
[----:B------:R-:W-:Y:S01]  /*acd0*/  BSSY B1, `(.L_x_108) ;  /* 0x000000b000017945 */ /* 0x000fe20003800000 */
[----:B------:R-:W-:Y:S01]  /*ace0*/  FADD.FTZ R9, R6, R9 ;  /* 0x0000000906097221 */ /* 0x000fe20000010000 */
[----:B------:R-:W-:Y:S05]  /*acf0*/  @!P0 BRA `(.L_x_109) ;  /* 0x0000004000008947 */ /* 0x000fea0003800000 */
[----:B0-----:R-:W4:Y:S02]  /*ad00*/  LDG.E.U8 R6, [R4.64+0x100] ;  /* 0x0001002404067981 */ /* 0x001f24000c1e1100 */
[----:B----4-:R-:W-:-:S13]  /*ad10*/  ISETP.NE.AND P4, PT, R6, RZ, PT ;  /* 0x000000ff0600720c */ /* 0x010fda0003f85270 */
[----:B------:R-:W-:Y:S01]  /*ad20*/  @P4 IMAD.MOV.U32 R6, RZ, RZ, RZ ;  /* 0x000000ffff064224 */ /* 0x000fe200078e00ff */
[----:B------:R-:W-:Y:S05]  /*ad30*/  @P4 BRA `(.L_x_110) ;  /* 0x0000004000004947 */ /* 0x000fea0003800000 */
.L_x_109:
[----:B0-----:R-:W0:Y:S02]  /*ad40*/  LDS R6, [R7+0x400] ;  /* 0x0004000007067984 */ /* 0x001e240000000800 */
[----:B0-2---:R-:W-:-:S04]  /*ad50*/  FADD.FTZ R6, -R15, R6 ;  /* 0x000000060f067221 */ /* 0x005fc80000010100 */
[----:B------:R-:W-:-:S06]  /*ad60*/  FMUL.FTZ R6, R6, 1.4426950216293334961 ;  /* 0x3fb8aa3b06067820 */ /* 0x000fcc0000410000 */
[----:B------:R-:W0:Y:S02]  /*ad70*/  MUFU.EX2 R6, R6 ;  /* 0x0000000600067308 */ /* 0x000e240000000800 */
.L_x_110:
[----:B------:R-:W-:Y:S05]  /*ad80*/  BSYNC B1 ;  /* 0x0000000000017941 */ /* 0x000fea0003800000 */
.L_x_108:
[----:B0-----:R0:W-:Y:S01]  /*ad90*/  STS [R7+0x400], R6 ;  /* 0x0004000607007388 */ /* 0x0011e20000000800 */
[----:B------:R-:W-:Y:S01]  /*ada0*/  BSSY B1, `(.L_x_111) ;  /* 0x000000b000017945 */ /* 0x000fe20003800000 */
[----:B------:R-:W-:Y:S01]  /*adb0*/  FADD.FTZ R9, R9, R6 ;  /* 0x0000000609097221 */ /* 0x000fe20000010000 */
[----:B------:R-:W-:Y:S05]  /*adc0*/  @!P0 BRA `(.L_x_112) ;  /* 0x0000004000008947 */ /* 0x000fea0003800000 */
[----:B0-----:R-:W4:Y:S02]  /*add0*/  LDG.E.U8 R6, [R4.64+0x200] ;  /* 0x0002002404067981 */ /* 0x001f24000c1e1100 */
[----:B----4-:R-:W-:-:S13]  /*ade0*/  ISETP.NE.AND P4, PT, R6, RZ, PT ;  /* 0x000000ff0600720c */ /* 0x010fda0003f85270 */
[----:B------:R-:W-:Y:S01]  /*adf0*/  @P4 IMAD.MOV.U32 R6, RZ, RZ, RZ ;  /* 0x000000ffff064224 */ /* 0x000fe200078e00ff */
[----:B------:R-:W-:Y:S05]  /*ae00*/  @P4 BRA `(.L_x_113) ;  /* 0x0000004000004947 */ /* 0x000fea0003800000 */
.L_x_112:
[----:B0-----:R-:W0:Y:S02]  /*ae10*/  LDS R6, [R7+0x800] ;  /* 0x0008000007067984 */ /* 0x001e240000000800 */
[----:B0-2---:R-:W-:-:S04]  /*ae20*/  FADD.FTZ R6, -R15, R6 ;  /* 0x000000060f067221 */ /* 0x005fc80000010100 */
[----:B------:R-:W-:-:S06]  /*ae30*/  FMUL.FTZ R6, R6, 1.4426950216293334961 ;  /* 0x3fb8aa3b06067820 */ /* 0x000fcc0000410000 */
[----:B------:R-:W0:Y:S02]  /*ae40*/  MUFU.EX2 R6, R6 ;  /* 0x0000000600067308 */ /* 0x000e240000000800 */
.L_x_113:
[----:B------:R-:W-:Y:S05]  /*ae50*/  BSYNC B1 ;  /* 0x0000000000017941 */ /* 0x000fea0003800000 */
.L_x_111:
[----:B0-----:R0:W-:Y:S01]  /*ae60*/  STS [R7+0x800], R6 ;  /* 0x0008000607007388 */ /* 0x0011e20000000800 */
[----:B------:R-:W-:Y:S01]  /*ae70*/  BSSY B1, `(.L_x_114) ;  /* 0x000000b000017945 */ /* 0x000fe20003800000 */
[----:B------:R-:W-:Y:S01]  /*ae80*/  FADD.FTZ R9, R9, R6 ;  /* 0x0000000609097221 */ /* 0x000fe20000010000 */
[----:B------:R-:W-:Y:S05]  /*ae90*/  @!P0 BRA `(.L_x_115) ;  /* 0x0000004000008947 */ /* 0x000fea0003800000 */
[----:B------:R-:W4:Y:S02]  /*aea0*/  LDG.E.U8 R4, [R4.64+0x300] ;  /* 0x0003002404047981 */ /* 0x000f24000c1e1100 */
[----:B----4-:R-:W-:-:S13]  /*aeb0*/  ISETP.NE.AND P4, PT, R4, RZ, PT ;  /* 0x000000ff0400720c */ /* 0x010fda0003f85270 */
[----:B0-----:R-:W-:Y:S01]  /*aec0*/  @P4 IMAD.MOV.U32 R6, RZ, RZ, RZ ;  /* 0x000000ffff064224 */ /* 0x001fe200078e00ff */
[----:B------:R-:W-:Y:S05]  /*aed0*/  @P4 BRA `(.L_x_116) ;  /* 0x0000004000004947 */ /* 0x000fea0003800000 */
.L_x_115:
[----:B------:R-:W1:Y:S02]  /*aee0*/  LDS R4, [R7+0xc00] ;  /* 0x000c000007047984 */ /* 0x000e640000000800 */
[----:B-12---:R-:W-:-:S04]  /*aef0*/  FADD.FTZ R4, -R15, R4 ;  /* 0x000000040f047221 */ /* 0x006fc80000010100 */
[----:B------:R-:W-:-:S04]  /*af00*/  FMUL.FTZ R4, R4, 1.4426950216293334961 ;  /* 0x3fb8aa3b04047820 */ /* 0x000fc80000410000 */
[----:B0-----:R0:W1:Y:S03]  /*af10*/  MUFU.EX2 R6, R4 ;  /* 0x0000000400067308 */ /* 0x0010660000000800 */
.L_x_116:
[----:B------:R-:W-:Y:S05]  /*af20*/  BSYNC B1 ;  /* 0x0000000000017941 */ /* 0x000fea0003800000 */
.L_x_114:
[----:B-1----:R1:W-:Y:S01]  /*af30*/  STS [R7+0xc00], R6 ;  /* 0x000c000607007388 */ /* 0x0023e20000000800 */
[----:B------:R-:W-:Y:S01]  /*af40*/  FADD.FTZ R9, R9, R6 ;  /* 0x0000000609097221 */ /* 0x000fe20000010000 */
[----:B------:R-:W-:Y:S05]  /*af50*/  @!P3 BRA `(.L_x_117) ;  /* 0xfffffc400000b947 */ /* 0x000fea000383ffff */
.L_x_98:
[----:B------:R-:W-:Y:S05]  /*af60*/  BSYNC B0 ;  /* 0x0000000000007941 */ /* 0x000fea0003800000 */
.L_x_97:
[----:B0-----:R-:W0:Y:S01]  /*af70*/  SHFL.BFLY PT, R4, R9, 0x10, 0x1f ;  /* 0x0e001f0009047f89 */ /* 0x001e2200000e0000 */
[----:B------:R-:W4:Y:S01]  /*af80*/  LDC.U8 R14, c[0x0][0x26c] ;  /* 0x00009b00ff0e7b82 */ /* 0x000f220000000000 */
[----:B------:R-:W-:Y:S01]  /*af90*/  UMOV UR4, 0x4 ;  /* 0x0000000400047882 */ /* 0x000fe20000000000 */
[----:B------:R-:W-:Y:S01]  /*afa0*/  BSSY B0, `(.L_x_118) ;  /* 0x0000069000007945 */ /* 0x000fe20003800000 */
[----:B------:R-:W5:Y:S01]  /*afb0*/  S2R R12, SR_TID.X ;  /* 0x00000000000c7919 */ /* 0x000f620000002100 */
[----:B------:R-:W-:Y:S02]  /*afc0*/  ULDC UR5, c[0x0][0x1d4] ;  /* 0x0000750000057ab9 */ /* 0x000fe40000000800 */
[----:B------:R-:W-:Y:S01]  /*afd0*/  UIADD3 UR4, UR4, UR5, URZ ;  /* 0x0000000504047290 */ /* 0x000fe2000fffe03f */
[----:B------:R-:W1:Y:S03]  /*afe0*/  S2R R16, SR_CTAID.Y ;  /* 0x0000000000107919 */ /* 0x000e660000002600 */
[----:B------:R-:W-:Y:S01]  /*aff0*/  USHF.R.S32.HI UR5, URZ, 0x1f, UR4 ;  /* 0x0000001f3f057899 */ /* 0x000fe20008011404 */
[----:B-1----:R-:W1:Y:S03]  /*b000*/  S2R R17, SR_CTAID.X ;  /* 0x0000000000117919 */ /* 0x002e660000002500 */
[----:B------:R-:W-:-:S04]  /*b010*/  ULEA.HI UR5, UR5, UR4, URZ, 0x2 ;  /* 0x0000000405057291 */ /* 0x000fc8000f8f103f */
[----:B------:R-:W-:-:S04]  /*b020*/  USHF.L.U32 UR5, UR5, 0x2, URZ ;  /* 0x0000000205057899 */ /* 0x000fc8000800063f */
[----:B------:R-:W-:Y:S01]  /*b030*/  ULOP3.LUT UR5, UR5, 0xfffffff0, URZ, 0xc0, !UPT ;  /* 0xfffffff005057892 */ /* 0x000fe2000f8ec03f */
[----:B0-----:R-:W-:Y:S01]  /*b040*/  FADD.FTZ R4, R4, R9 ;  /* 0x0000000904047221 */ /* 0x001fe20000010000 */
[----:B-----5:R-:W-:-:S04]  /*b050*/  LOP3.LUT P0, R10, R12, 0x1f, RZ, 0xc0, !PT ;  /* 0x0000001f0c0a7812 */ /* 0x020fc8000780c0ff */
[----:B------:R-:W0:Y:S01]  /*b060*/  SHFL.BFLY PT, R5, R4, 0x8, 0x1f ;  /* 0x0d001f0004057f89 */ /* 0x000e2200000e0000 */
[----:B------:R-:W-:Y:S01]  /*b070*/  ISETP.GT.U32.AND P3, PT, R10, 0x7, PT ;  /* 0x000000070a00780c */ /* 0x000fe20003f64070 */
[----:B-1----:R-:W-:-:S07]  /*b080*/  IMAD R16, R16, c[0x0][0x1d8], R17 ;  /* 0x0000760010107a24 */ /* 0x002fce00078e0211 */
[----:B------:R-:W-:-:S04]  /*b090*/  @!P0 SHF.R.U32.HI R9, RZ, 0x3, R12 ;  /* 0x00000003ff098819 */ /* 0x000fc8000001160c */
[----:B------:R-:W-:Y:S01]  /*b0a0*/  @!P0 LOP3.LUT R9, R9, 0x1ffffffc, RZ, 0xc0, !PT ;  /* 0x1ffffffc09098812 */ /* 0x000fe200078ec0ff */
[----:B0-----:R-:W-:-:S05]  /*b0b0*/  FADD.FTZ R5, R4, R5 ;  /* 0x0000000504057221 */ /* 0x001fca0000010000 */
[----:B------:R-:W0:Y:S02]  /*b0c0*/  SHFL.BFLY PT, R6, R5, 0x4, 0x1f ;  /* 0x0c801f0005067f89 */ /* 0x000e2400000e0000 */
[----:B0-----:R-:W-:-:S05]  /*b0d0*/  FADD.FTZ R6, R5, R6 ;  /* 0x0000000605067221 */ /* 0x001fca0000010000 */
[----:B------:R-:W0:Y:S02]  /*b0e0*/  SHFL.BFLY PT, R7, R6, 0x2, 0x1f ;  /* 0x0c401f0006077f89 */ /* 0x000e2400000e0000 */
[----:B0-----:R-:W-:-:S05]  /*b0f0*/  FADD.FTZ R7, R6, R7 ;  /* 0x0000000706077221 */ /* 0x001fca0000010000 */
[----:B------:R-:W0:Y:S02]  /*b100*/  SHFL.BFLY PT, R8, R7, 0x1, 0x1f ;  /* 0x0c201f0007087f89 */ /* 0x000e2400000e0000 */
[----:B0-----:R-:W-:-:S05]  /*b110*/  FADD.FTZ R8, R7, R8 ;  /* 0x0000000807087221 */ /* 0x001fca0000010000 */
[----:B------:R-:W-:Y:S04]  /*b120*/  @!P0 STS [R9+0x20], R8 ;  /* 0x0000200809008388 */ /* 0x000fe80000000800 */
[----:B------:R-:W-:Y:S01]  /*b130*/  BAR.SYNC.DEFER_BLOCKING 0x0 ;  /* 0x0000000000007b1d */ /* 0x000fe20000010000 */
[----:B----4-:R-:W-:-:S13]  /*b140*/  ISETP.NE.AND P0, PT, R14, RZ, PT ;  /* 0x000000ff0e00720c */ /* 0x010fda0003f05270 */
[----:B------:R-:W-:Y:S01]  /*b150*/  @P0 IMAD.MOV.U32 R6, RZ, RZ, c[0x0][0x268] ;  /* 0x00009a00ff060624 */ /* 0x000fe200078e00ff */
[----:B------:R-:W0:Y:S04]  /*b160*/  @!P3 LDS R8, [R10.X4+0x20] ;  /* 0x000020000a08b984 */ /* 0x000e280000004800 */
[----:B0-----:R-:W0:Y:S02]  /*b170*/  SHFL.BFLY PT, R5, R8, 0x4, 0x1f ;  /* 0x0c801f0008057f89 */ /* 0x001e2400000e0000 */
[----:B0-----:R-:W-:Y:S02]  /*b180*/  FADD.FTZ R5, R5, R8 ;  /* 0x0000000805057221 */ /* 0x001fe40000010000 */
[----:B------:R-:W-:-:S03]  /*b190*/  IMAD.U32 R8, RZ, RZ, UR5 ;  /* 0x00000005ff087e24 */ /* 0x000fc6000f8e00ff */
[----:B------:R-:W0:Y:S02]  /*b1a0*/  SHFL.BFLY PT, R4, R5, 0x2, 0x1f ;  /* 0x0c401f0005047f89 */ /* 0x000e2400000e0000 */
[----:B------:R-:W-:Y:S01]  /*b1b0*/  IADD3 R48, R8, 0x440, RZ ;  /* 0x0000044008307810 */ /* 0x000fe20007ffe0ff */
[----:B0-----:R-:W-:-:S05]  /*b1c0*/  FADD.FTZ R4, R5, R4 ;  /* 0x0000000405047221 */ /* 0x001fca0000010000 */
[----:B------:R-:W0:Y:S02]  /*b1d0*/  SHFL.BFLY PT, R7, R4, 0x1, 0x1f ;  /* 0x0c201f0004077f89 */ /* 0x000e2400000e0000 */
[----:B0-----:R-:W-:Y:S02]  /*b1e0*/  FADD.FTZ R7, R4, R7 ;  /* 0x0000000704077221 */ /* 0x001fe40000010000 */
[----:B------:R-:W-:-:S04]  /*b1f0*/  @P0 IMAD R4, R16, R6, c[0x0][0x1ec] ;  /* 0x00007b0010040624 */ /* 0x000fc800078e0206 */
[----:B------:R-:W-:Y:S01]  /*b200*/  @P0 IMAD R9, R4, c[0x0][0x1d4], RZ ;  /* 0x0000750004090a24 */ /* 0x000fe200078e02ff */
[----:B------:R-:W0:Y:S01]  /*b210*/  SHFL.IDX PT, R7, R7, RZ, 0x1f ;  /* 0x00001fff07077589 */ /* 0x000e2200000e0000 */
[----:B------:R-:W-:Y:S02]  /*b220*/  CS2R R4, SRZ ;  /* 0x0000000000047805 */ /* 0x000fe4000001ff00 */
[--C-:B------:R-:W-:Y:S01]  /*b230*/  @P0 IMAD.MOV.U32 R4, RZ, RZ, R9.reuse ;  /* 0x000000ffff040224 */ /* 0x100fe200078e0009 */
[----:B------:R-:W-:Y:S01]  /*b240*/  @P0 SHF.R.S32.HI R5, RZ, 0x1f, R9 ;  /* 0x0000001fff050819 */ /* 0x000fe20000011409 */
[----:B------:R-:W-:Y:S05]  /*b250*/  @P1 BRA `(.L_x_119) ;  /* 0x000003d000001947 */ /* 0x000fea0003800000 */
[----:B------:R-:W-:Y:S01]  /*b260*/  LOP3.LUT R9, RZ, R248, RZ, 0x33, !PT ;  /* 0x000000f8ff097212 */ /* 0x000fe200078e33ff */
[----:B0-----:R-:W-:Y:S01]  /*b270*/  FADD.FTZ R7, R7, 9.9999999747524270788e-07 ;  /* 0x358637bd07077421 */ /* 0x001fe20000010000 */
[----:B------:R-:W-:Y:S02]  /*b280*/  BSSY B1, `(.L_x_120) ;  /* 0x0000017000017945 */ /* 0x000fe40003800000 */
[----:B------:R-:W-:Y:S01]  /*b290*/  IADD3 R9, -R12, R250, R9 ;  /* 0x000000fa0c097210 */ /* 0x000fe20007ffe109 */
[----:B--2---:R0:W1:Y:S03]  /*b2a0*/  MUFU.RCP R15, R7 ;  /* 0x00000007000f7308 */ /* 0x0040660000001000 */
[----:B------:R-:W-:-:S02]  /*b2b0*/  LEA.HI R6, R9, 0x1, RZ, 0x18 ;  /* 0x0000000109067811 */ /* 0x000fc400078fc0ff */
[----:B------:R-:W-:Y:S01]  /*b2c0*/  ISETP.GE.U32.AND P1, PT, R9, 0x300, PT ;  /* 0x000003000900780c */ /* 0x000fe20003f26070 */
[----:B------:R-:W-:Y:S01]  /*b2d0*/  IMAD.IADD R9, R12, 0x1, R248 ;  /* 0x000000010c097824 */ /* 0x000fe200078e02f8 */
[----:B------:R-:W-:-:S13]  /*b2e0*/  LOP3.LUT P3, R10, R6, 0x3, RZ, 0xc0, !PT ;  /* 0x00000003060a7812 */ /* 0x000fda000786c0ff */
[----:B01----:R-:W-:Y:S05]  /*b2f0*/  @!P3 BRA `(.L_x_121) ;  /* 0x000000f00000b947 */ /* 0x003fea0003800000 */
.L_x_122:
[C---:B------:R-:W-:Y:S01]  /*b300*/  IMAD.IADD R17, R9.reuse, 0x1, -R248 ;  /* 0x0000000109117824 */ /* 0x040fe200078e0af8 */
[C---:B0-----:R-:W-:Y:S02]  /*b310*/  @P0 IADD3 R7, P3, R9.reuse, R4, RZ ;  /* 0x0000000409070210 */ /* 0x041fe40007f7e0ff */
[----:B------:R-:W-:Y:S02]  /*b320*/  IADD3 R10, R10, -0x1, RZ ;  /* 0xffffffff0a0a7810 */ /* 0x000fe40007ffe0ff */
[----:B------:R-:W0:Y:S01]  /*b330*/  LDS R6, [R17.X4+0x440] ;  /* 0x0004400011067984 */ /* 0x000e220000004800 */
[C---:B------:R-:W-:Y:S02]  /*b340*/  @P0 LEA.HI.X.SX32 R12, R9.reuse, R5, 0x1, P3 ;  /* 0x00000005090c0211 */ /* 0x040fe400018f0eff */
[----:B------:R-:W-:Y:S01]  /*b350*/  IADD3 R9, R9, 0x100, RZ ;  /* 0x0000010009097810 */ /* 0x000fe20007ffe0ff */
[----:B0-----:R-:W-:Y:S01]  /*b360*/  FMUL.FTZ R19, R6, R15 ;  /* 0x0000000f06137220 */ /* 0x001fe20000410000 */
[----:B------:R-:W-:-:S04]  /*b370*/  @P0 LEA R6, P3, R7, c[0x0][0x260], 0x2 ;  /* 0x0000980007060a11 */ /* 0x000fc800078610ff */
[----:B------:R-:W-:Y:S01]  /*b380*/  @P0 LEA.HI.X R7, R7, c[0x0][0x264], R12, 0x2, P3 ;  /* 0x0000990007070a11 */ /* 0x000fe200018f140c */
[----:B------:R-:W-:Y:S01]  /*b390*/  IMAD R12, R17, 0x2, R48 ;  /* 0x00000002110c7824 */ /* 0x000fe200078e0230 */
[----:B------:R-:W-:Y:S02]  /*b3a0*/  F2FP.PACK_AB R13, RZ, R19 ;  /* 0x00000013ff0d723e */ /* 0x000fe400000000ff */
[----:B------:R-:W-:Y:S01]  /*b3b0*/  ISETP.NE.AND P3, PT, R10, RZ, PT ;  /* 0x000000ff0a00720c */ /* 0x000fe20003f65270 */
[----:B------:R0:W-:Y:S04]  /*b3c0*/  @P0 STG.E [R6.64], R19 ;  /* 0x0000001306000986 */ /* 0x0001e8000c101924 */
[----:B------:R0:W-:Y:S08]  /*b3d0*/  STS.U16 [R12], R13 ;  /* 0x0000000d0c007388 */ /* 0x0001f00000000400 */
[----:B------:R-:W-:Y:S05]  /*b3e0*/  @P3 BRA `(.L_x_122) ;  /* 0xffffff1000003947 */ /* 0x000fea000383ffff */
.L_x_121:
[----:B------:R-:W-:Y:S05]  /*b3f0*/  BSYNC B1 ;  /* 0x0000000000017941 */ /* 0x000fea0003800000 */
.L_x_120:
[----:B------:R-:W-:Y:S05]  /*b400*/  @!P1 BRA `(.L_x_119) ;  /* 0x0000022000009947 */ /* 0x000fea0003800000 */
[----:B------:R-:W-:Y:S02]  /*b410*/  ISETP.NE.AND P1, PT, R14, RZ, PT ;  /* 0x000000ff0e00720c */ /* 0x000fe40003f25270 */
.L_x_123:
[----:B0-----:R-:W-:-:S04]  /*b420*/  IMAD.IADD R7, R9, 0x1, -R248 ;  /* 0x0000000109077824 */ /* 0x001fc800078e0af8 */
[C---:B------:R-:W-:Y:S01]  /*b430*/  IMAD R14, R7.reuse, 0x2, R48 ;  /* 0x00000002070e7824 */ /* 0x040fe200078e0230 */
[----:B------:R-:W0:Y:S01]  /*b440*/  LDS R6, [R7.X4+0x440] ;  /* 0x0004400007067984 */ /* 0x000e220000004800 */
[----:B------:R-:W-:Y:S01]  /*b450*/  LEA R12, R7, 0x440, 0x2 ;  /* 0x00000440070c7811 */ /* 0x000fe200078e10ff */
[----:B0-----:R-:W-:-:S05]  /*b460*/  FMUL.FTZ R17, R6, R15 ;  /* 0x0000000f06117220 */ /* 0x001fca0000410000 */
[----:B------:R-:W-:-:S04]  /*b470*/  F2FP.PACK_AB R6, RZ, R17 ;  /* 0x00000011ff06723e */ /* 0x000fc800000000ff */
[----:B------:R-:W-:-:S05]  /*b480*/  PRMT R10, R6, 0x7610, R10 ;  /* 0x00007610060a7816 */ /* 0x000fca000000000a */
[----:B------:R0:W-:Y:S04]  /*b490*/  STS.U16 [R14], R10 ;  /* 0x0000000a0e007388 */ /* 0x0001e80000000400 */
[----:B------:R-:W1:Y:S01]  /*b4a0*/  LDS R6, [R12+0x400] ;  /* 0x000400000c067984 */ /* 0x000e620000000800 */
[----:B0-----:R-:W-:-:S04]  /*b4b0*/  IADD3 R10, P0, R4, R9, RZ ;  /* 0x00000009040a7210 */ /* 0x001fc80007f1e0ff */
[C---:B------:R-:W-:Y:S02]  /*b4c0*/  LEA.HI.X.SX32 R13, R9.reuse, R5, 0x1, P0 ;  /* 0x00000005090d7211 */ /* 0x040fe400000f0eff */
[----:B------:R-:W-:Y:S01]  /*b4d0*/  IADD3 R9, R9, 0x400, RZ ;  /* 0x0000040009097810 */ /* 0x000fe20007ffe0ff */
[----:B-1----:R-:W-:-:S05]  /*b4e0*/  FMUL.FTZ R19, R6, R15 ;  /* 0x0000000f06137220 */ /* 0x002fca0000410000 */
[----:B------:R-:W-:-:S04]  /*b4f0*/  F2FP.PACK_AB R6, RZ, R19 ;  /* 0x00000013ff06723e */ /* 0x000fc800000000ff */
[----:B------:R-:W-:-:S05]  /*b500*/  PRMT R16, R6, 0x7610, R16 ;  /* 0x0000761006107816 */ /* 0x000fca0000000010 */
[----:B------:R-:W-:Y:S04]  /*b510*/  STS.U16 [R14+0x200], R16 ;  /* 0x000200100e007388 */ /* 0x000fe80000000400 */
[----:B------:R-:W0:Y:S02]  /*b520*/  LDS R6, [R12+0x800] ;  /* 0x000800000c067984 */ /* 0x000e240000000800 */
[----:B0-----:R-:W-:-:S05]  /*b530*/  FMUL.FTZ R21, R6, R15 ;  /* 0x0000000f06157220 */ /* 0x001fca0000410000 */
[----:B------:R-:W-:-:S04]  /*b540*/  F2FP.PACK_AB R6, RZ, R21 ;  /* 0x00000015ff06723e */ /* 0x000fc800000000ff */
[----:B------:R-:W-:Y:S02]  /*b550*/  PRMT R18, R6, 0x7610, R18 ;  /* 0x0000761006127816 */ /* 0x000fe40000000012 */
[----:B------:R-:W-:-:S03]  /*b560*/  LEA R6, P0, R10, c[0x0][0x260], 0x2 ;  /* 0x000098000a067a11 */ /* 0x000fc600078010ff */
[----:B------:R-:W-:Y:S04]  /*b570*/  STS.U16 [R14+0x400], R18 ;  /* 0x000400120e007388 */ /* 0x000fe80000000400 */
[----:B------:R-:W0:Y:S02]  /*b580*/  LDS R7, [R12+0xc00] ;  /* 0x000c00000c077984 */ /* 0x000e240000000800 */
[----:B0-----:R-:W-:Y:S01]  /*b590*/  FMUL.FTZ R23, R7, R15 ;  /* 0x0000000f07177220 */ /* 0x001fe20000410000 */
[----:B------:R-:W-:Y:S02]  /*b5a0*/  LEA.HI.X R7, R10, c[0x0][0x264], R13, 0x2, P0 ;  /* 0x000099000a077a11 */ /* 0x000fe400000f140d */
[----:B------:R-:W-:Y:S02]  /*b5b0*/  ISETP.GE.AND P0, PT, R9, R250, PT ;  /* 0x000000fa0900720c */ /* 0x000fe40003f06270 */
[----:B------:R-:W-:Y:S01]  /*b5c0*/  F2FP.PACK_AB R10, RZ, R23 ;  /* 0x00000017ff0a723e */ /* 0x000fe200000000ff */
[----:B------:R0:W-:Y:S04]  /*b5d0*/  @P1 STG.E [R6.64], R17 ;  /* 0x0000001106001986 */ /* 0x0001e8000c101924 */
[----:B------:R0:W-:Y:S04]  /*b5e0*/  @P1 STG.E [R6.64+0x400], R19 ;  /* 0x0004001306001986 */ /* 0x0001e8000c101924 */
[----:B------:R0:W-:Y:S04]  /*b5f0*/  @P1 STG.E [R6.64+0x800], R21 ;  /* 0x0008001506001986 */ /* 0x0001e8000c101924 */
[----:B------:R0:W-:Y:S04]  /*b600*/  @P1 STG.E [R6.64+0xc00], R23 ;  /* 0x000c001706001986 */ /* 0x0001e8000c101924 */
[----:B------:R0:W-:Y:S01]  /*b610*/  STS.U16 [R14+0x600], R10 ;  /* 0x0006000a0e007388 */ /* 0x0001e20000000400 */
[----:B------:R-:W-:Y:S05]  /*b620*/  @!P0 BRA `(.L_x_123) ;  /* 0xfffffdf000008947 */ /* 0x000fea000383ffff */
.L_x_119:
[----:B------:R-:W-:Y:S05]  /*b630*/  BSYNC B0 ;  /* 0x0000000000007941 */ /* 0x000fea0003800000 */
.L_x_118:
[----:B------:R-:W-:Y:S01]  /*b640*/  IADD3 R22, R250, -0x1, RZ ;  /* 0xfffffffffa167810 */ /* 0x000fe20007ffe0ff */
[----:B0-----:R-:W0:Y:S01]  /*b650*/  S2R R12, SR_CTAID.X ;  /* 0x00000000000c7919 */ /* 0x001e220000002500 */
[----:B------:R-:W-:Y:S01]  /*b660*/  SHF.R.S32.HI R11, RZ, 0x5, R11 ;  /* 0x00000005ff0b7819 */ /* 0x000fe2000001140b */
[C---:B------:R-:W-:Y:S01]  /*b670*/  IMAD.SHL.U32 R9, R3.reuse, 0x8, RZ ;  /* 0x0000000803097824 */ /* 0x040fe200078e00ff */
[----:B------:R-:W-:Y:S01]  /*b680*/  SHF.R.S32.HI R4, RZ, 0x1f, R22 ;  /* 0x0000001fff047819 */ /* 0x000fe20000011416 */
[----:B------:R-:W0:Y:S01]  /*b690*/  S2R R29, SR_CTAID.Y ;  /* 0x00000000001d7919 */ /* 0x000e220000002600 */
[----:B------:R-:W-:Y:S01]  /*b6a0*/  ISETP.GT.OR P1, PT, R3, 0x11, P2 ;  /* 0x000000110300780c */ /* 0x000fe20001724670 */
[----:B---3--:R-:W-:Y:S01]  /*b6b0*/  IMAD R24, R0, c[0x0][0x1d4], R9 ;  /* 0x0000750000187a24 */ /* 0x008fe200078e0209 */
[----:B------:R-:W-:Y:S01]  /*b6c0*/  LEA.HI R4, R4, R22, RZ, 0x3 ;  /* 0x0000001604047211 */ /* 0x000fe200078f18ff */
[----:B------:R-:W-:Y:S01]  /*b6d0*/  BSSY B0, `(.L_x_124) ;  /* 0x0000017000007945 */ /* 0x000fe20003800000 */
[----:B------:R-:W-:-:S02]  /*b6e0*/  CS2R R6, SRZ ;  /* 0x0000000000067805 */ /* 0x000fc4000001ff00 */
[----:B------:R-:W-:Y:S02]  /*b6f0*/  LOP3.LUT R4, R4, 0xfffffff8, RZ, 0xc0, !PT ;  /* 0xfffffff804047812 */ /* 0x000fe400078ec0ff */
[----:B------:R-:W-:-:S03]  /*b700*/  SHF.R.S32.HI R25, RZ, 0x1f, R24 ;  /* 0x0000001fff197819 */ /* 0x000fc60000011418 */
[----:B------:R-:W-:-:S05]  /*b710*/  IMAD.IADD R4, R22, 0x1, -R4 ;  /* 0x0000000116047824 */ /* 0x000fca00078e0a04 */
[CC--:B------:R-:W-:Y:S02]  /*b720*/  ISETP.NE.OR P3, PT, R11.reuse, R4.reuse, P1 ;  /* 0x000000040b00720c */ /* 0x0c0fe40000f65670 */
[----:B------:R-:W-:Y:S02]  /*b730*/  ISETP.NE.AND P0, PT, R11, R4, PT ;  /* 0x000000040b00720c */ /* 0x000fe40003f05270 */
[----:B------:R-:W-:Y:S01]  /*b740*/  ISETP.GT.AND P1, PT, R3, 0x11, PT ;  /* 0x000000110300780c */ /* 0x000fe20003f24270 */
[----:B0-----:R-:W-:-:S04]  /*b750*/  IMAD R10, R29, c[0x0][0x1d8], R12 ;  /* 0x000076001d0a7a24 */ /* 0x001fc800078e020c */
[----:B------:R-:W-:-:S04]  /*b760*/  IMAD R4, R10, 0x90, RZ ;  /* 0x000000900a047824 */ /* 0x000fc800078e02ff */
[----:B------:R-:W-:Y:S02]  /*b770*/  IMAD R13, R4, c[0x0][0x1d4], R9 ;  /* 0x00007500040d7a24 */ /* 0x000fe400078e0209 */
[----:B------:R-:W-:-:S03]  /*b780*/  CS2R R4, SRZ ;  /* 0x0000000000047805 */ /* 0x000fc6000001ff00 */
[----:B------:R-:W-:Y:S01]  /*b790*/  SHF.R.S32.HI R0, RZ, 0x1f, R13 ;  /* 0x0000001fff007819 */ /* 0x000fe2000001140d */
[----:B------:R-:W-:Y:S05]  /*b7a0*/  @P3 BRA `(.L_x_125) ;  /* 0x0000009000003947 */ /* 0x000fea0003800000 */
[----:B------:R-:W-:Y:S01]  /*b7b0*/  ISETP.NE.U32.AND P3, PT, RZ, c[0x0][0x190], PT ;  /* 0x00006400ff007a0c */ /* 0x000fe20003f65070 */
[----:B------:R-:W-:-:S03]  /*b7c0*/  IMAD.MOV.U32 R7, RZ, RZ, RZ ;  /* 0x000000ffff077224 */ /* 0x000fc600078e00ff */
[----:B------:R-:W-:-:S13]  /*b7d0*/  ISETP.NE.AND.EX P3, PT, RZ, c[0x0][0x194], PT, P3 ;  /* 0x00006500ff007a0c */ /* 0x000fda0003f65330 */
[----:B------:R-:W-:Y:S05]  /*b7e0*/  @!P3 BRA `(.L_x_126) ;  /* 0x000000400000b947 */ /* 0x000fea0003800000 */
[----:B------:R-:W-:Y:S02]  /*b7f0*/  IMAD.MOV.U32 R5, RZ, RZ, 0x2 ;  /* 0x00000002ff057424 */ /* 0x000fe400078e00ff */
[----:B------:R-:W-:-:S04]  /*b800*/  IMAD R4, R12, 0x90, R9 ;  /* 0x000000900c047824 */ /* 0x000fc800078e0209 */
[----:B------:R-:W-:-:S06]  /*b810*/  IMAD.WIDE R4, R4, R5, c[0x0][0x190] ;  /* 0x0000640004047625 */ /* 0x000fcc00078e0205 */
[----:B------:R-:W5:Y:S02]  /*b820*/  LDG.E.128 R4, [R4.64] ;  /* 0x0000002404047981 */ /* 0x000f64000c1e1d00 */
.L_x_126:
[----:B-----5:R0:W-:Y:S02]  /*b830*/  STS.128 [R3.X16+0x240], R4 ;  /* 0x0002400403007388 */ /* 0x0201e4000000cc00 */
.L_x_125:
[----:B------:R-:W-:Y:S05]  /*b840*/  BSYNC B0 ;  /* 0x0000000000007941 */ /* 0x000fea0003800000 */
.L_x_124:
[----:B------:R-:W-:Y:S01]  /*b850*/  BAR.SYNC.DEFER_BLOCKING 0x0 ;  /* 0x0000000000007b1d */ /* 0x000fe20000010000 */
[----:B------:R-:W-:Y:S01]  /*b860*/  CS2R R20, SRZ ;  /* 0x0000000000147805 */ /* 0x000fe2000001ff00 */
[----:B------:R-:W-:Y:S01]  /*b870*/  CS2R R18, SRZ ;  /* 0x0000000000127805 */ /* 0x000fe2000001ff00 */
[----:B------:R-:W-:Y:S01]  /*b880*/  CS2R R16, SRZ ;  /* 0x0000000000107805 */ /* 0x000fe2000001ff00 */
[----:B--2---:R-:W-:Y:S02]  /*b890*/  CS2R R14, SRZ ;  /* 0x00000000000e7805 */ /* 0x004fe4000001ff00 */
[----:B------:R-:W-:Y:S01]  /*b8a0*/  BSSY B0, `(.L_x_127) ;  /* 0x00001cb000007945 */ /* 0x000fe20003800000 */
[----:B------:R-:W-:Y:S05]  /*b8b0*/  @P1 BRA `(.L_x_128) ;  /* 0x00001c9000001947 */ /* 0x000fea0003800000 */
[C---:B------:R-:W-:Y:S01]  /*b8c0*/  IMAD.IADD R27, R11.reuse, 0x1, R248 ;  /* 0x000000010b1b7824 */ /* 0x040fe200078e02f8 */
[----:B------:R-:W-:Y:S01]  /*b8d0*/  IMNMX R26, R22, c[0x0][0x1d4], PT ;  /* 0x00007500161a7a17 */ /* 0x000fe20003800200 */
[----:B------:R-:W-:Y:S01]  /*b8e0*/  BSSY B1, `(.L_x_129) ;  /* 0x00000b5000017945 */ /* 0x000fe20003800000 */
[----:B------:R-:W-:-:S02]  /*b8f0*/  IMAD R38, R11, 0x2, R48 ;  /* 0x000000020b267824 */ /* 0x000fc400078e0230 */
[----:B------:R-:W-:-:S05]  /*b900*/  IMAD R21, R27, 0x90, RZ ;  /* 0x000000901b157824 */ /* 0x000fca00078e02ff */
[----:B------:R-:W-:-:S04]  /*b910*/  IADD3 R23, P3, R13, R21, RZ ;  /* 0x000000150d177210 */ /* 0x000fc80007f7e0ff */
[----:B------:R-:W-:Y:S01]  /*b920*/  LEA.HI.X.SX32 R28, R21, R0, 0x1, P3 ;  /* 0x00000000151c7211 */ /* 0x000fe200018f0eff */
[----:B------:R-:W-:Y:S01]  /*b930*/  IMAD.MOV.U32 R21, RZ, RZ, RZ ;  /* 0x000000ffff157224 */ /* 0x000fe200078e00ff */
[----:B------:R-:W-:Y:S02]  /*b940*/  ISETP.GE.AND P3, PT, R27, R26, PT ;  /* 0x0000001a1b00720c */ /* 0x000fe40003f66270 */
[----:B------:R-:W-:-:S04]  /*b950*/  LEA R22, P4, R23, c[0x0][0x1a0], 0x1 ;  /* 0x0000680017167a11 */ /* 0x000fc800078808ff */
[----:B------:R-:W-:-:S07]  /*b960*/  LEA.HI.X R23, R23, c[0x0][0x1a4], R28, 0x1, P4 ;  /* 0x0000690017177a11 */ /* 0x000fce00020f0c1c */
[----:B------:R-:W-:Y:S05]  /*b970*/  @P3 BRA `(.L_x_130) ;  /* 0x00000ab000003947 */ /* 0x000fea0003800000 */
[----:B------:R-:W-:Y:S01]  /*b980*/  ULDC UR4, c[0x0][0x1d4] ;  /* 0x0000750000047ab9 */ /* 0x000fe20000000800 */
[----:B------:R-:W-:Y:S01]  /*b990*/  IMAD.MOV R15, RZ, RZ, -R250 ;  /* 0x000000ffff0f7224 */ /* 0x000fe200078e0afa */
[----:B------:R-:W-:Y:S01]  /*b9a0*/  ULOP3.LUT UR4, URZ, UR4, URZ, 0x33, !UPT ;  /* 0x000000043f047292 */ /* 0x000fe2000f8e333f */
[----:B------:R-:W-:Y:S01]  /*b9b0*/  IADD3 R14, -R248, -0x2, -R11 ;  /* 0xfffffffef80e7810 */ /* 0x000fe20007ffe90b */
[----:B------:R-:W-:Y:S01]  /*b9c0*/  IMAD R32, R251, c[0x0][0x1d8], R12 ;  /* 0x00007600fb207a24 */ /* 0x000fe200078e020c */
[----:B------:R-:W-:Y:S01]  /*b9d0*/  BSSY B2, `(.L_x_131) ;  /* 0x000003f000027945 */ /* 0x000fe20003800000 */
[----:B------:R-:W-:Y:S01]  /*b9e0*/  IMAD.MOV.U32 R33, RZ, RZ, 0x2 ;  /* 0x00000002ff217424 */ /* 0x000fe200078e00ff */
[----:B------:R-:W-:Y:S01]  /*b9f0*/  CS2R R16, SRZ ;  /* 0x0000000000107805 */ /* 0x000fe2000001ff00 */
[----:B------:R-:W-:Y:S01]  /*ba00*/  IMNMX R15, R15, UR4, !PT ;  /* 0x000000040f0f7c17 */ /* 0x000fe2000f800200 */
[----:B------:R-:W-:Y:S01]  /*ba10*/  IMAD R32, R32, 0x90, R9 ;  /* 0x0000009020207824 */ /* 0x000fe200078e0209 */
[----:B------:R-:W-:Y:S01]  /*ba20*/  CS2R R18, SRZ ;  /* 0x0000000000127805 */ /* 0x000fe2000001ff00 */
[----:B------:R-:W-:Y:S01]  /*ba30*/  IMAD.MOV.U32 R39, RZ, RZ, R27 ;  /* 0x000000ffff277224 */ /* 0x000fe200078e001b */
[----:B------:R-:W-:Y:S01]  /*ba40*/  CS2R R20, SRZ ;  /* 0x0000000000147805 */ /* 0x000fe2000001ff00 */
[----:B------:R-:W-:-:S02]  /*ba50*/  IMAD.IADD R28, R14, 0x1, -R15 ;  /* 0x000000010e1c7824 */ /* 0x000fc400078e0a0f */
[----:B------:R-:W-:Y:S01]  /*ba60*/  CS2R R14, SRZ ;  /* 0x00000000000e7805 */ /* 0x000fe2000001ff00 */
[----:B------:R-:W-:Y:S02]  /*ba70*/  IMAD.WIDE R32, R32, R33, c[0x0][0x238] ;  /* 0x00008e0020207625 */ /* 0x000fe400078e0221 */
[----:B------:R-:W-:-:S13]  /*ba80*/  LOP3.LUT P3, RZ, R28, 0x8, RZ, 0xc0, !PT ;  /* 0x000000081cff7812 */ /* 0x000fda000786c0ff */
[----:B------:R-:W-:Y:S05]  /*ba90*/  @P3 BRA `(.L_x_132) ;  /* 0x0000032000003947 */ /* 0x000fea0003800000 */
[----:B------:R-:W-:Y:S01]  /*baa0*/  IMAD R16, R29, c[0x0][0x1d4], RZ ;  /* 0x000075001d107a24 */ /* 0x000fe200078e02ff */
[----:B------:R-:W-:Y:S01]  /*bab0*/  SHF.R.S32.HI R14, RZ, 0x1f, R27 ;  /* 0x0000001fff0e7819 */ /* 0x000fe2000001141b */
[----:B------:R-:W1:Y:S03]  /*bac0*/  LDS.U16 R20, [R38] ;  /* 0x0000000026147984 */ /* 0x000e660000000400 */
[----:B------:R-:W-:-:S04]  /*bad0*/  IADD3 R15, P2, R16, R27, RZ ;  /* 0x0000001b100f7210 */ /* 0x000fc80007f5e0ff */
[----:B------:R-:W-:Y:S02]  /*bae0*/  LEA.HI.X.SX32 R16, R16, R14, 0x1, P2 ;  /* 0x0000000e10107211 */ /* 0x000fe400010f0eff */
[----:B------:R-:W-:-:S04]  /*baf0*/  LEA R14, P2, R15, c[0x0][0x1a8], 0x2 ;  /* 0x00006a000f0e7a11 */ /* 0x000fc800078410ff */
[----:B------:R-:W-:-:S05]  /*bb00*/  LEA.HI.X R15, R15, c[0x0][0x1ac], R16, 0x2, P2 ;  /* 0x00006b000f0f7a11 */ /* 0x000fca00010f1410 */
[----:B------:R-:W2:Y:S02]  /*bb10*/  LDG.E R14, [R14.64] ;  /* 0x000000240e0e7981 */ /* 0x000ea4000c1e1900 */
[----:B--2---:R-:W-:-:S04]  /*bb20*/  IMAD R16, R14, c[0x0][0x1d8], RZ ;  /* 0x000076000e107a24 */ /* 0x004fc800078e02ff */
[----:B------:R-:W-:-:S04]  /*bb30*/  IMAD R16, R16, c[0x0][0x1d4], R27 ;  /* 0x0000750010107a24 */ /* 0x000fc800078e021b */
[----:B------:R-:W-:-:S05]  /*bb40*/  IMAD R16, R16, 0x90, RZ ;  /* 0x0000009010107824 */ /* 0x000fca00078e02ff */
[----:B------:R-:W-:-:S04]  /*bb50*/  IADD3 R17, P2, R24, R16, RZ ;  /* 0x0000001018117210 */ /* 0x000fc80007f5e0ff */
[----:B------:R-:W-:Y:S02]  /*bb60*/  LEA.HI.X.SX32 R18, R16, R25, 0x1, P2 ;  /* 0x0000001910127211 */ /* 0x000fe400010f0eff */
[----:B------:R-:W-:-:S04]  /*bb70*/  LEA R16, P2, R17, c[0x0][0x1a0], 0x1 ;  /* 0x0000680011107a11 */ /* 0x000fc800078408ff */
[----:B------:R-:W-:-:S06]  /*bb80*/  LEA.HI.X R17, R17, c[0x0][0x1a4], R18, 0x1, P2 ;  /* 0x0000690011117a11 */ /* 0x000fcc00010f0c12 */
[----:B------:R-:W5:Y:S01]  /*bb90*/  LDG.E.128 R16, [R16.64] ;  /* 0x0000002410107981 */ /* 0x000f62000c1e1d00 */
[----:B------:R-:W-:Y:S01]  /*bba0*/  ULDC UR4, c[0x0][0x1ec] ;  /* 0x00007b0000047ab9 */ /* 0x000fe20000000800 */
[----:B-1----:R-:W-:Y:S01]  /*bbb0*/  HADD2.F32 R21, -RZ, R20.H0_H0 ;  /* 0x20000014ff157230 */ /* 0x002fe20000004100 */
[----:B------:R-:W-:-:S06]  /*bbc0*/  UISETP.NE.AND UP0, UPT, URZ, UR4, UPT ;  /* 0x000000043f00728c */ /* 0x000fcc000bf05270 */
[----:B------:R-:W-:-:S13]  /*bbd0*/  PLOP3.LUT P2, PT, PT, PT, UP0, 0x80, 0x0 ;  /* 0x000000000000781c */ /* 0x000fda0003f4f008 */
[----:B------:R-:W-:Y:S05]  /*bbe0*/  @P2 BRA `(.L_x_133) ;  /* 0x000000c000002947 */ /* 0x000fea0003800000 */
[----:B------:R-:W-:Y:S01]  /*bbf0*/  ISETP.NE.AND P5, PT, R2, RZ, PT ;  /* 0x000000ff0200720c */ /* 0x000fe20003fa5270 */
[----:B------:R-:W1:-:S12]  /*bc00*/  LDS.128 R40, [R3.X16+0x240] ;  /* 0x0002400003287984 */ /* 0x000e58000000cc00 */
[----:B------:R-:W2:Y:S01]  /*bc10*/  @P5 LDG.E.128 R44, [R32.64] ;  /* 0x00000024202c5981 */ /* 0x000ea2000c1e1d00 */
[----:B-1---5:R-:W-:Y:S01]  /*bc20*/  HFMA2.MMA R16, R16, 1, 1, R40 ;  /* 0x3c003c0010107835 */ /* 0x022fe20000000028 */
[----:B------:R-:W-:Y:S01]  /*bc30*/  HADD2 R17, R17, R41 ;  /* 0x0000002911117230 */ /* 0x000fe20000000000 */
[----:B------:R-:W-:Y:S01]  /*bc40*/  HFMA2.MMA R18, R18, 1, 1, R42 ;  /* 0x3c003c0012127835 */ /* 0x000fe2000000002a */
[----:B------:R-:W-:-:S04]  /*bc50*/  HADD2 R19, R19, R43 ;  /* 0x0000002b13137230 */ /* 0x000fc80000000000 */
[----:B--2---:R-:W-:-:S03]  /*bc60*/  @P5 HFMA2.MMA R17, R17, R45, -RZ ;  /* 0x0000002d11115235 */ /* 0x004fc600001000ff */
[----:B------:R-:W-:Y:S01]  /*bc70*/  @P5 HMUL2 R16, R16, R44 ;  /* 0x0000002c10105232 */ /* 0x000fe20000000000 */
[----:B------:R-:W-:Y:S01]  /*bc80*/  @P5 HFMA2.MMA R19, R19, R47, -RZ ;  /* 0x0000002f13135235 */ /* 0x000fe200001000ff */
[----:B------:R-:W-:-:S06]  /*bc90*/  @P5 HMUL2 R18, R18, R46 ;  /* 0x0000002e12125232 */ /* 0x000fcc0000000000 */
[----:B------:R1:W-:Y:S04]  /*bca0*/  STG.E.128 [R22.64], R16 ;  /* 0x0000001016007986 */ /* 0x0003e8000c101d24 */
.L_x_133:
[--C-:B-----5:R-:W-:Y:S01]  /*bcb0*/  HADD2.F32 R14, -RZ, R16.reuse.H0_H0 ;  /* 0x20000010ff0e7230 */ /* 0x120fe20000004100 */
[----:B------:R-:W-:Y:S01]  /*bcc0*/  IADD3 R39, R27, 0x8, RZ ;  /* 0x000000081b277810 */ /* 0x000fe20007ffe0ff */
[----:B-1----:R-:W-:Y:S02]  /*bcd0*/  HADD2.F32 R16, -RZ, R16.H1_H1 ;  /* 0x30000010ff107230 */ /* 0x002fe40000004100 */
[--C-:B------:R-:W-:Y:S01]  /*bce0*/  HADD2.F32 R20, -RZ, R17.reuse.H0_H0 ;  /* 0x20000011ff147230 */ /* 0x100fe20000004100 */
[C---:B------:R-:W-:Y:S01]  /*bcf0*/  FFMA.FTZ R14, R21.reuse, R14, RZ ;  /* 0x0000000e150e7223 */ /* 0x040fe200000100ff */
[----:B------:R-:W-:Y:S01]  /*bd00*/  HADD2.F32 R30, -RZ, R17.H1_H1 ;  /* 0x30000011ff1e7230 */ /* 0x000fe20000004100 */
[C---:B------:R-:W-:Y:S01]  /*bd10*/  FFMA.FTZ R15, R21.reuse, R16, RZ ;  /* 0x00000010150f7223 */ /* 0x040fe200000100ff */
[--C-:B------:R-:W-:Y:S01]  /*bd20*/  HADD2.F32 R34, -RZ, R18.reuse.H0_H0 ;  /* 0x20000012ff227230 */ /* 0x100fe20000004100 */
[C---:B------:R-:W-:Y:S01]  /*bd30*/  FFMA.FTZ R16, R21.reuse, R20, RZ ;  /* 0x0000001415107223 */ /* 0x040fe200000100ff */
[----:B------:R-:W-:Y:S01]  /*bd40*/  HADD2.F32 R36, -RZ, R18.H1_H1 ;  /* 0x30000012ff247230 */ /* 0x000fe20000004100 */
[C---:B------:R-:W-:Y:S01]  /*bd50*/  FFMA.FTZ R17, R21.reuse, R30, RZ ;  /* 0x0000001e15117223 */ /* 0x040fe200000100ff */
[--C-:B------:R-:W-:Y:S01]  /*bd60*/  HADD2.F32 R40, -RZ, R19.reuse.H0_H0 ;  /* 0x20000013ff287230 */ /* 0x100fe20000004100 */
[C---:B------:R-:W-:Y:S01]  /*bd70*/  FFMA.FTZ R18, R21.reuse, R34, RZ ;  /* 0x0000002215127223 */ /* 0x040fe200000100ff */
[----:B------:R-:W-:Y:S01]  /*bd80*/  HADD2.F32 R42, -RZ, R19.H1_H1 ;  /* 0x30000013ff2a7230 */ /* 0x000fe20000004100 */
[----:B------:R-:W-:-:S02]  /*bd90*/  FFMA.FTZ R19, R21, R36, RZ ;  /* 0x0000002415137223 */ /* 0x000fc400000100ff */
[C---:B------:R-:W-:Y:S02]  /*bda0*/  FFMA.FTZ R20, R21.reuse, R40, RZ ;  /* 0x0000002815147223 */ /* 0x040fe400000100ff */
[----:B------:R-:W-:Y:S02]  /*bdb0*/  FFMA.FTZ R21, R21, R42, RZ ;  /* 0x0000002a15157223 */ /* 0x000fe400000100ff */
.L_x_132:
[----:B------:R-:W-:Y:S05]  /*bdc0*/  BSYNC B2 ;  /* 0x0000000000027941 */ /* 0x000fea0003800000 */
.L_x_131:
[----:B------:R-:W-:-:S13]  /*bdd0*/  LOP3.LUT P3, RZ, R28, 0xfffffff8, RZ, 0xc0, !PT ;  /* 0xfffffff81cff7812 */ /* 0x000fda000786c0ff */
[----:B------:R-:W-:Y:S05]  /*bde0*/  @!P3 BRA `(.L_x_130) ;  /* 0x000006400000b947 */ /* 0x000fea0003800000 */
[----:B------:R-:W-:Y:S01]  /*bdf0*/  ULDC UR4, c[0x0][0x1ec] ;  /* 0x00007b0000047ab9 */ /* 0x000fe20000000800 */
[----:B------:R-:W-:Y:S01]  /*be00*/  IMAD R50, R29, c[0x0][0x1d4], RZ ;  /* 0x000075001d327a24 */ /* 0x000fe200078e02ff */
[----:B------:R-:W-:-:S06]  /*be10*/  UISETP.NE.AND UP0, UPT, URZ, UR4, UPT ;  /* 0x000000043f00728c */ /* 0x000fcc000bf05270 */
[----:B------:R-:W-:Y:S02]  /*be20*/  PLOP3.LUT P2, PT, PT, PT, UP0, 0x80, 0x0 ;  /* 0x000000000000781c */ /* 0x000fe40003f4f008 */
.L_x_136:
[----:B------:R-:W-:Y:S02]  /*be30*/  SHF.R.S32.HI R28, RZ, 0x1f, R39 ;  /* 0x0000001fff1c7819 */ /* 0x000fe40000011427 */
[----:B------:R-:W-:Y:S02]  /*be40*/  IADD3 R29, P3, R50, R39, RZ ;  /* 0x00000027321d7210 */ /* 0x000fe40007f7e0ff */
[----:B------:R-:W-:Y:S02]  /*be50*/  ISETP.NE.AND P5, PT, R2, RZ, PT ;  /* 0x000000ff0200720c */ /* 0x000fe40003fa5270 */
[----:B------:R-:W-:Y:S02]  /*be60*/  LEA.HI.X.SX32 R28, R50, R28, 0x1, P3 ;  /* 0x0000001c321c7211 */ /* 0x000fe400018f0eff */
[----:B------:R-:W-:-:S04]  /*be70*/  LEA R34, P3, R29, c[0x0][0x1a8], 0x2 ;  /* 0x00006a001d227a11 */ /* 0x000fc800078610ff */
[----:B------:R-:W-:-:S05]  /*be80*/  LEA.HI.X R35, R29, c[0x0][0x1ac], R28, 0x2, P3 ;  /* 0x00006b001d237a11 */ /* 0x000fca00018f141c */
[----:B------:R-:W2:Y:S01]  /*be90*/  LDG.E R28, [R34.64] ;  /* 0x00000024221c7981 */ /* 0x000ea2000c1e1900 */
[----:B------:R-:W-:-:S05]  /*bea0*/  IMAD R29, R39, 0x90, RZ ;  /* 0x00000090271d7824 */ /* 0x000fca00078e02ff */
[----:B------:R-:W-:-:S04]  /*beb0*/  IADD3 R30, P4, R13, R29, RZ ;  /* 0x0000001d0d1e7210 */ /* 0x000fc80007f9e0ff */
[----:B------:R-:W-:Y:S02]  /*bec0*/  LEA.HI.X.SX32 R29, R29, R0, 0x1, P4 ;  /* 0x000000001d1d7211 */ /* 0x000fe400020f0eff */
[----:B------:R-:W-:-:S04]  /*bed0*/  LEA R36, P4, R30, c[0x0][0x1a0], 0x1 ;  /* 0x000068001e247a11 */ /* 0x000fc800078808ff */
[----:B------:R-:W-:Y:S01]  /*bee0*/  LEA.HI.X R37, R30, c[0x0][0x1a4], R29, 0x1, P4 ;  /* 0x000069001e257a11 */ /* 0x000fe200020f0c1d */
[----:B--2---:R-:W-:-:S04]  /*bef0*/  IMAD R28, R28, c[0x0][0x1d8], RZ ;  /* 0x000076001c1c7a24 */ /* 0x004fc800078e02ff */
[----:B------:R-:W-:-:S04]  /*bf00*/  IMAD R28, R28, c[0x0][0x1d4], R39 ;  /* 0x000075001c1c7a24 */ /* 0x000fc800078e0227 */
[----:B------:R-:W-:-:S05]  /*bf10*/  IMAD R28, R28, 0x90, RZ ;  /* 0x000000901c1c7824 */ /* 0x000fca00078e02ff */
[----:B------:R-:W-:-:S04]  /*bf20*/  IADD3 R31, P3, R24, R28, RZ ;  /* 0x0000001c181f7210 */ /* 0x000fc80007f7e0ff */
[----:B------:R-:W-:Y:S02]  /*bf30*/  LEA.HI.X.SX32 R40, R28, R25, 0x1, P3 ;  /* 0x000000191c287211 */ /* 0x000fe400018f0eff */
[----:B------:R-:W-:-:S04]  /*bf40*/  LEA R28, P3, R31, c[0x0][0x1a0], 0x1 ;  /* 0x000068001f1c7a11 */ /* 0x000fc800078608ff */
[----:B------:R-:W-:-:S05]  /*bf50*/  LEA.HI.X R29, R31, c[0x0][0x1a4], R40, 0x1, P3 ;  /* 0x000069001f1d7a11 */ /* 0x000fca00018f0c28 */
[----:B------:R1:W5:Y:S01]  /*bf60*/  LDG.E.128 R40, [R28.64] ;  /* 0x000000241c287981 */ /* 0x000362000c1e1d00 */
[----:B------:R-:W-:Y:S05]  /*bf70*/  @P2 BRA `(.L_x_134) ;  /* 0x000000b000002947 */ /* 0x000fea0003800000 */
[----:B------:R-:W2:Y:S04]  /*bf80*/  @P5 LDG.E.128 R44, [R32.64] ;  /* 0x00000024202c5981 */ /* 0x000ea8000c1e1d00 */
[----:B-1----:R-:W1:Y:S02]  /*bf90*/  LDS.128 R28, [R3.X16+0x240] ;  /* 0x00024000031c7984 */ /* 0x002e64000000cc00 */
        /* <DEDUP_REMOVED lines=9> */
.L_x_134:
[----:B------:R-:W2:Y:S01]  /*c030*/  LDG.E R34, [R34.64+0x20] ;  /* 0x0000202422227981 */ /* 0x000ea2000c1e1900 */
[----:B-1----:R-:W-:Y:S02]  /*c040*/  IMAD.MOV.U32 R29, RZ, RZ, 0x90 ;  /* 0x00000090ff1d7424 */ /* 0x002fe400078e00ff */
[----:B------:R-:W-:-:S04]  /*c050*/  IMAD.IADD R45, R39, 0x1, -R248 ;  /* 0x00000001272d7824 */ /* 0x000fc800078e0af8 */
[----:B------:R-:W-:Y:S02]  /*c060*/  IMAD R44, R45, 0x2, R8 ;  /* 0x000000022d2c7824 */ /* 0x000fe400078e0208 */
[----:B--2---:R-:W-:-:S03]  /*c070*/  IMAD R28, R34, c[0x0][0x1d8], RZ ;  /* 0x00007600221c7a24 */ /* 0x004fc600078e02ff */
[----:B------:R-:W1:Y:S01]  /*c080*/  LDS.U16 R34, [R44+0x440] ;  /* 0x000440002c227984 */ /* 0x000e620000000400 */
[----:B------:R-:W-:-:S04]  /*c090*/  IMAD R28, R28, c[0x0][0x1d4], R39 ;  /* 0x000075001c1c7a24 */ /* 0x000fc800078e0227 */
[----:B------:R-:W-:-:S05]  /*c0a0*/  IMAD R28, R28, R29, 0x480 ;  /* 0x000004801c1c7424 */ /* 0x000fca00078e021d */
[----:B------:R-:W-:-:S04]  /*c0b0*/  IADD3 R29, P3, R24, R28, RZ ;  /* 0x0000001c181d7210 */ /* 0x000fc80007f7e0ff */
[----:B------:R-:W-:Y:S02]  /*c0c0*/  LEA.HI.X.SX32 R30, R28, R25, 0x1, P3 ;  /* 0x000000191c1e7211 */ /* 0x000fe400018f0eff */
[----:B------:R-:W-:-:S04]  /*c0d0*/  LEA R28, P3, R29, c[0x0][0x1a0], 0x1 ;  /* 0x000068001d1c7a11 */ /* 0x000fc800078608ff */
[----:B------:R-:W-:-:S06]  /*c0e0*/  LEA.HI.X R29, R29, c[0x0][0x1a4], R30, 0x1, P3 ;  /* 0x000069001d1d7a11 */ /* 0x000fcc00018f0c1e */
[----:B------:R-:W5:Y:S02]  /*c0f0*/  LDG.E.128 R28, [R28.64] ;  /* 0x000000241c1c7981 */ /* 0x000f64000c1e1d00 */
[----:B-----5:R-:W-:Y:S02]  /*c100*/  HADD2.F32 R35, -RZ, R40.H0_H0 ;  /* 0x20000028ff237230 */ /* 0x020fe40000004100 */
[----:B------:R-:W-:Y:S02]  /*c110*/  HADD2.F32 R47, -RZ, R41.H0_H0 ;  /* 0x20000029ff2f7230 */ /* 0x000fe40000004100 */
[----:B------:R-:W-:Y:S02]  /*c120*/  HADD2.F32 R49, -RZ, R42.H0_H0 ;  /* 0x2000002aff317230 */ /* 0x000fe40000004100 */
[----:B------:R-:W-:Y:S02]  /*c130*/  HADD2.F32 R51, -RZ, R43.H0_H0 ;  /* 0x2000002bff337230 */ /* 0x000fe40000004100 */
[----:B------:R-:W-:-:S02]  /*c140*/  HADD2.F32 R40, -RZ, R40.H1_H1 ;  /* 0x30000028ff287230 */ /* 0x000fc40000004100 */
[----:B------:R-:W-:Y:S02]  /*c150*/  HADD2.F32 R41, -RZ, R41.H1_H1 ;  /* 0x30000029ff297230 */ /* 0x000fe40000004100 */
[----:B-1----:R-:W-:Y:S02]  /*c160*/  HADD2.F32 R34, -RZ, R34.H0_H0 ;  /* 0x20000022ff227230 */ /* 0x002fe40000004100 */
[----:B------:R-:W-:Y:S02]  /*c170*/  HADD2.F32 R42, -RZ, R42.H1_H1 ;  /* 0x3000002aff2a7230 */ /* 0x000fe40000004100 */
[----:B------:R-:W-:Y:S01]  /*c180*/  HADD2.F32 R43, -RZ, R43.H1_H1 ;  /* 0x3000002bff2b7230 */ /* 0x000fe20000004100 */
[C---:B------:R-:W-:Y:S02]  /*c190*/  FFMA.FTZ R35, R34.reuse, R35, R14 ;  /* 0x0000002322237223 */ /* 0x040fe4000001000e */
[C---:B------:R-:W-:Y:S02]  /*c1a0*/  FFMA.FTZ R15, R34.reuse, R40, R15 ;  /* 0x00000028220f7223 */ /* 0x040fe4000001000f */
[----:B------:R-:W-:-:S02]  /*c1b0*/  FFMA.FTZ R47, R34, R47, R16 ;  /* 0x0000002f222f7223 */ /* 0x000fc40000010010 */
[C---:B------:R-:W-:Y:S02]  /*c1c0*/  FFMA.FTZ R41, R34.reuse, R41, R17 ;  /* 0x0000002922297223 */ /* 0x040fe40000010011 */
[C---:B------:R-:W-:Y:S02]  /*c1d0*/  FFMA.FTZ R49, R34.reuse, R49, R18 ;  /* 0x0000003122317223 */ /* 0x040fe40000010012 */
[C---:B------:R-:W-:Y:S02]  /*c1e0*/  FFMA.FTZ R42, R34.reuse, R42, R19 ;  /* 0x0000002a222a7223 */ /* 0x040fe40000010013 */
[C---:B------:R-:W-:Y:S02]  /*c1f0*/  FFMA.FTZ R51, R34.reuse, R51, R20 ;  /* 0x0000003322337223 */ /* 0x040fe40000010014 */
[----:B------:R-:W-:Y:S02]  /*c200*/  FFMA.FTZ R43, R34, R43, R21 ;  /* 0x0000002b222b7223 */ /* 0x000fe40000010015 */
[----:B------:R-:W-:Y:S01]  /*c210*/  IMAD R14, R45, 0x2, R48 ;  /* 0x000000022d0e7824 */ /* 0x000fe200078e0230 */
[----:B------:R-:W-:Y:S05]  /*c220*/  @P2 BRA `(.L_x_135) ;  /* 0x000000b000002947 */ /* 0x000fea0003800000 */
[----:B------:R-:W2:Y:S04]  /*c230*/  @P5 LDG.E.128 R16, [R32.64] ;  /* 0x0000002420105981 */ /* 0x000ea8000c1e1d00 */
[----:B------:R-:W1:Y:S02]  /*c240*/  LDS.128 R52, [R3.X16+0x240] ;  /* 0x0002400003347984 */ /* 0x000e64000000cc00 */
[----:B-1----:R-:W-:Y:S01]  /*c250*/  HFMA2.MMA R28, R28, 1, 1, R52 ;  /* 0x3c003c001c1c7835 */ /* 0x002fe20000000034 */
[----:B------:R-:W-:Y:S01]  /*c260*/  HADD2 R29, R29, R53 ;  /* 0x000000351d1d7230 */ /* 0x000fe20000000000 */
[----:B------:R-:W-:Y:S01]  /*c270*/  HFMA2.MMA R30, R30, 1, 1, R54 ;  /* 0x3c003c001e1e7835 */ /* 0x000fe20000000036 */
[----:B------:R-:W-:-:S04]  /*c280*/  HADD2 R31, R31, R55 ;  /* 0x000000371f1f7230 */ /* 0x000fc80000000000 */
[----:B--2---:R-:W-:-:S03]  /*c290*/  @P5 HFMA2.MMA R29, R29, R17, -RZ ;  /* 0x000000111d1d5235 */ /* 0x004fc600001000ff */
[----:B------:R-:W-:Y:S01]  /*c2a0*/  @P5 HMUL2 R28, R28, R16 ;  /* 0x000000101c1c5232 */ /* 0x000fe20000000000 */
[----:B------:R-:W-:Y:S01]  /*c2b0*/  @P5 HFMA2.MMA R31, R31, R19, -RZ ;  /* 0x000000131f1f5235 */ /* 0x000fe200001000ff */
[----:B------:R-:W-:-:S06]  /*c2c0*/  @P5 HMUL2 R30, R30, R18 ;  /* 0x000000121e1e5232 */ /* 0x000fcc0000000000 */
[----:B------:R1:W-:Y:S04]  /*c2d0*/  STG.E.128 [R36.64+0x900], R28 ;  /* 0x0009001c24007986 */ /* 0x0003e8000c101d24 */
.L_x_135:
[----:B------:R-:W2:Y:S01]  /*c2e0*/  LDS.U16 R14, [R14+0x10] ;  /* 0x000010000e0e7984 */ /* 0x000ea20000000400 */
[----:B------:R-:W-:Y:S01]  /*c2f0*/  IADD3 R39, R39, 0x10, RZ ;  /* 0x0000001027277810 */ /* 0x000fe20007ffe0ff */
[----:B------:R-:W-:Y:S02]  /*c300*/  HADD2.F32 R16, -RZ, R28.H0_H0 ;  /* 0x2000001cff107230 */ /* 0x000fe40000004100 */
[--C-:B------:R-:W-:Y:S01]  /*c310*/  HADD2.F32 R18, -RZ, R29.reuse.H0_H0 ;  /* 0x2000001dff127230 */ /* 0x100fe20000004100 */
[----:B------:R-:W-:Y:S01]  /*c320*/  ISETP.GE.AND P3, PT, R39, R26, PT ;  /* 0x0000001a2700720c */ /* 0x000fe20003f66270 */
[----:B------:R-:W-:Y:S02]  /*c330*/  HADD2.F32 R20, -RZ, R29.H1_H1 ;  /* 0x3000001dff147230 */ /* 0x000fe40000004100 */
[----:B------:R-:W-:Y:S02]  /*c340*/  HADD2.F32 R34, -RZ, R30.H0_H0 ;  /* 0x2000001eff227230 */ /* 0x000fe40000004100 */
[----:B-1----:R-:W-:-:S02]  /*c350*/  HADD2.F32 R28, -RZ, R28.H1_H1 ;  /* 0x3000001cff1c7230 */ /* 0x002fc40000004100 */
[----:B------:R-:W-:Y:S02]  /*c360*/  HADD2.F32 R30, -RZ, R30.H1_H1 ;  /* 0x3000001eff1e7230 */ /* 0x000fe40000004100 */
[--C-:B------:R-:W-:Y:S02]  /*c370*/  HADD2.F32 R36, -RZ, R31.reuse.H0_H0 ;  /* 0x2000001fff247230 */ /* 0x100fe40000004100 */
[----:B------:R-:W-:Y:S02]  /*c380*/  HADD2.F32 R40, -RZ, R31.H1_H1 ;  /* 0x3000001fff287230 */ /* 0x000fe40000004100 */
[----:B--2---:R-:W-:-:S05]  /*c390*/  HADD2.F32 R21, -RZ, R14.H0_H0 ;  /* 0x2000000eff157230 */ /* 0x004fca0000004100 */
[C---:B------:R-:W-:Y:S02]  /*c3a0*/  FFMA.FTZ R14, R21.reuse, R16, R35 ;  /* 0x00000010150e7223 */ /* 0x040fe40000010023 */
[C---:B------:R-:W-:Y:S02]  /*c3b0*/  FFMA.FTZ R16, R21.reuse, R18, R47 ;  /* 0x0000001215107223 */ /* 0x040fe4000001002f */
[C---:B------:R-:W-:Y:S02]  /*c3c0*/  FFMA.FTZ R17, R21.reuse, R20, R41 ;  /* 0x0000001415117223 */ /* 0x040fe40000010029 */
[C---:B------:R-:W-:Y:S02]  /*c3d0*/  FFMA.FTZ R15, R21.reuse, R28, R15 ;  /* 0x0000001c150f7223 */ /* 0x040fe4000001000f */
[C---:B------:R-:W-:Y:S02]  /*c3e0*/  FFMA.FTZ R18, R21.reuse, R34, R49 ;  /* 0x0000002215127223 */ /* 0x040fe40000010031 */
[----:B------:R-:W-:-:S02]  /*c3f0*/  FFMA.FTZ R19, R21, R30, R42 ;  /* 0x0000001e15137223 */ /* 0x000fc4000001002a */
[C---:B------:R-:W-:Y:S02]  /*c400*/  FFMA.FTZ R20, R21.reuse, R36, R51 ;  /* 0x0000002415147223 */ /* 0x040fe40000010033 */
[----:B------:R-:W-:Y:S01]  /*c410*/  FFMA.FTZ R21, R21, R40, R43 ;  /* 0x0000002815157223 */ /* 0x000fe2000001002b */
[----:B------:R-:W-:Y:S05]  /*c420*/  @!P3 BRA `(.L_x_136) ;  /* 0xfffffa000000b947 */ /* 0x000fea000383ffff */
.L_x_130:
[----:B------:R-:W-:Y:S05]  /*c430*/  BSYNC B1 ;  /* 0x0000000000017941 */ /* 0x000fea0003800000 */
.L_x_129:
[----:B------:R-:W-:-:S04]  /*c440*/  IADD3 R28, R250, -0x1, RZ ;  /* 0xfffffffffa1c7810 */ /* 0x000fc80007ffe0ff */
[----:B------:R-:W-:-:S13]  /*c450*/  ISETP.GE.AND P3, PT, R27, R28, PT ;  /* 0x0000001c1b00720c */ /* 0x000fda0003f66270 */
[----:B------:R-:W-:Y:S05]  /*c460*/  @P3 BRA `(.L_x_128) ;  /* 0x000010e000003947 */ /* 0x000fea0003800000 */
[----:B------:R-:W-:Y:S01]  /*c470*/  IADD3 R29, -R11, -0x2, R250 ;  /* 0xfffffffe0b1d7810 */ /* 0x000fe20007ffe1fa */
[----:B------:R-:W-:Y:S01]  /*c480*/  IMAD R28, R251, c[0x0][0x1d8], R12 ;  /* 0x00007600fb1c7a24 */ /* 0x000fe200078e020c */
[----:B------:R-:W-:Y:S03]  /*c490*/  BSSY B1, `(.L_x_137) ;  /* 0x0000055000017945 */ /* 0x000fe60003800000 */
[----:B------:R-:W-:Y:S02]  /*c4a0*/  IMAD.IADD R26, R29, 0x1, -R248 ;  /* 0x000000011d1a7824 */ /* 0x000fe400078e0af8 */
[----:B------:R-:W-:Y:S02]  /*c4b0*/  IMAD.MOV.U32 R29, RZ, RZ, 0x2 ;  /* 0x00000002ff1d7424 */ /* 0x000fe400078e00ff */
[----:B------:R-:W-:Y:S01]  /*c4c0*/  IMAD R28, R28, 0x90, R9 ;  /* 0x000000901c1c7824 */ /* 0x000fe200078e0209 */
[----:B------:R-:W-:-:S03]  /*c4d0*/  LOP3.LUT P3, RZ, R26, 0x8, RZ, 0xc0, !PT ;  /* 0x000000081aff7812 */ /* 0x000fc6000786c0ff */
[----:B------:R-:W-:-:S10]  /*c4e0*/  IMAD.WIDE R28, R28, R29, c[0x0][0x238] ;  /* 0x00008e001c1c7625 */ /* 0x000fd400078e021d */
[----:B------:R-:W-:Y:S05]  /*c4f0*/  @P3 BRA `(.L_x_138) ;  /* 0x000004e000003947 */ /* 0x000fea0003800000 */
[----:B------:R-:W-:Y:S01]  /*c500*/  ISETP.GE.AND P3, PT, R27, c[0x0][0x1d4], PT ;  /* 0x000075001b007a0c */ /* 0x000fe20003f66270 */
[----:B------:R-:W-:-:S12]  /*c510*/  BSSY B2, `(.L_x_139) ;  /* 0x000004b000027945 */ /* 0x000fd80003800000 */
[----:B------:R-:W-:Y:S05]  /*c520*/  @!P3 BRA `(.L_x_140) ;  /* 0x000004900000b947 */ /* 0x000fea0003800000 */
[----:B------:R-:W-:Y:S01]  /*c530*/  IABS R33, c[0x0][0x1d4] ;  /* 0x0000750000217a13 */ /* 0x000fe20000000000 */
[----:B------:R-:W1:Y:S01]  /*c540*/  S2R R37, SR_CTAID.Y ;  /* 0x0000000000257919 */ /* 0x000e620000002600 */
[----:B------:R-:W-:Y:S02]  /*c550*/  IABS R36, R27 ;  /* 0x0000001b00247213 */ /* 0x000fe40000000000 */
[----:B------:R-:W2:Y:S01]  /*c560*/  I2F.RP R32, R33 ;  /* 0x0000002100207306 */ /* 0x000ea20000209400 */
[----:B------:R-:W-:Y:S01]  /*c570*/  ISETP.GE.AND P3, PT, R27, RZ, PT ;  /* 0x000000ff1b00720c */ /* 0x000fe20003f66270 */
[----:B------:R-:W3:Y:S01]  /*c580*/  LDS.U16 R38, [R38] ;  /* 0x0000000026267984 */ /* 0x000ee20000000400 */
[----:B------:R-:W-:-:S05]  /*c590*/  ISETP.NE.AND P4, PT, RZ, c[0x0][0x1d4], PT ;  /* 0x00007500ff007a0c */ /* 0x000fca0003f85270 */
[----:B--2---:R-:W2:Y:S02]  /*c5a0*/  MUFU.RCP R32, R32 ;  /* 0x0000002000207308 */ /* 0x004ea40000001000 */
[----:B--2---:R-:W-:-:S06]  /*c5b0*/  IADD3 R34, R32, 0xffffffe, RZ ;  /* 0x0ffffffe20227810 */ /* 0x004fcc0007ffe0ff */
[----:B------:R-:W2:Y:S02]  /*c5c0*/  F2I.FTZ.U32.TRUNC.NTZ R31, R34 ;  /* 0x00000022001f7305 */ /* 0x000ea4000021f000 */
[----:B--2---:R-:W-:-:S04]  /*c5d0*/  IMAD.MOV R30, RZ, RZ, -R31 ;  /* 0x000000ffff1e7224 */ /* 0x004fc800078e0a1f */
[----:B------:R-:W-:Y:S02]  /*c5e0*/  IMAD R35, R30, R33, RZ ;  /* 0x000000211e237224 */ /* 0x000fe400078e02ff */
[----:B------:R-:W-:-:S04]  /*c5f0*/  IMAD.MOV.U32 R30, RZ, RZ, RZ ;  /* 0x000000ffff1e7224 */ /* 0x000fc800078e00ff */
[----:B------:R-:W-:-:S04]  /*c600*/  IMAD.HI.U32 R30, R31, R35, R30 ;  /* 0x000000231f1e7227 */ /* 0x000fc800078e001e */
[----:B------:R-:W-:-:S04]  /*c610*/  IMAD.MOV.U32 R31, RZ, RZ, R36 ;  /* 0x000000ffff1f7224 */ /* 0x000fc800078e0024 */
[----:B------:R-:W-:-:S04]  /*c620*/  IMAD.HI.U32 R30, R30, R31, RZ ;  /* 0x0000001f1e1e7227 */ /* 0x000fc800078e00ff */
[----:B------:R-:W-:-:S04]  /*c630*/  IMAD.MOV R30, RZ, RZ, -R30 ;  /* 0x000000ffff1e7224 */ /* 0x000fc800078e0a1e */
[----:B------:R-:W-:-:S05]  /*c640*/  IMAD R30, R33, R30, R31 ;  /* 0x0000001e211e7224 */ /* 0x000fca00078e021f */
[----:B------:R-:W-:-:S13]  /*c650*/  ISETP.GT.U32.AND P2, PT, R33, R30, PT ;  /* 0x0000001e2100720c */ /* 0x000fda0003f44070 */
[----:B------:R-:W-:-:S05]  /*c660*/  @!P2 IMAD.IADD R30, R30, 0x1, -R33 ;  /* 0x000000011e1ea824 */ /* 0x000fca00078e0a21 */
[----:B------:R-:W-:-:S13]  /*c670*/  ISETP.GT.U32.AND P2, PT, R33, R30, PT ;  /* 0x0000001e2100720c */ /* 0x000fda0003f44070 */
[----:B------:R-:W-:Y:S02]  /*c680*/  @!P2 IMAD.IADD R30, R30, 0x1, -R33 ;  /* 0x000000011e1ea824 */ /* 0x000fe400078e0a21 */
[----:B-1----:R-:W-:Y:S02]  /*c690*/  IMAD R33, R37, c[0x0][0x1d4], RZ ;  /* 0x0000750025217a24 */ /* 0x002fe400078e02ff */
[----:B------:R-:W-:-:S04]  /*c6a0*/  IMAD.MOV.U32 R32, RZ, RZ, R30 ;  /* 0x000000ffff207224 */ /* 0x000fc800078e001e */
[----:B------:R-:W-:Y:S01]  /*c6b0*/  @!P3 IMAD.MOV R32, RZ, RZ, -R32 ;  /* 0x000000ffff20b224 */ /* 0x000fe200078e0a20 */
[----:B------:R-:W-:-:S04]  /*c6c0*/  @!P4 LOP3.LUT R32, RZ, c[0x0][0x1d4], RZ, 0x33, !PT ;  /* 0x00007500ff20ca12 */ /* 0x000fc800078e33ff */
[----:B------:R-:W-:Y:S02]  /*c6d0*/  SHF.R.S32.HI R30, RZ, 0x1f, R32 ;  /* 0x0000001fff1e7819 */ /* 0x000fe40000011420 */
        /* <DEDUP_REMOVED lines=14> */
[----:B---3--:R-:W-:Y:S01]  /*c7c0*/  HADD2.F32 R30, -RZ, R38.H0_H0 ;  /* 0x20000026ff1e7230 */ /* 0x008fe20000004100 */
        /* <DEDUP_REMOVED lines=15> */
.L_x_141:
[----:B-1---5:R-:W-:Y:S02]  /*c8c0*/  HADD2.F32 R23, -RZ, R32.H0_H0 ;  /* 0x20000020ff177230 */ /* 0x022fe40000004100 */
[----:B------:R-:W-:Y:S02]  /*c8d0*/  HADD2.F32 R31, -RZ, R33.H0_H0 ;  /* 0x20000021ff1f7230 */ /* 0x000fe40000004100 */
[----:B------:R-:W-:Y:S01]  /*c8e0*/  HADD2.F32 R37, -RZ, R34.H0_H0 ;  /* 0x20000022ff257230 */ /* 0x000fe20000004100 */
[C---:B------:R-:W-:Y:S01]  /*c8f0*/  FFMA.FTZ R14, R30.reuse, R23, R14 ;  /* 0x000000171e0e7223 */ /* 0x040fe2000001000e */
[----:B------:R-:W-:Y:S01]  /*c900*/  HADD2.F32 R39, -RZ, R35.H0_H0 ;  /* 0x20000023ff277230 */ /* 0x000fe20000004100 */
[C---:B------:R-:W-:Y:S01]  /*c910*/  FFMA.FTZ R16, R30.reuse, R31, R16 ;  /* 0x0000001f1e107223 */ /* 0x040fe20000010010 */
[----:B------:R-:W-:Y:S01]  /*c920*/  HADD2.F32 R32, -RZ, R32.H1_H1 ;  /* 0x30000020ff207230 */ /* 0x000fe20000004100 */
[C---:B------:R-:W-:Y:S01]  /*c930*/  FFMA.FTZ R18, R30.reuse, R37, R18 ;  /* 0x000000251e127223 */ /* 0x040fe20000010012 */
[----:B------:R-:W-:Y:S01]  /*c940*/  HADD2.F32 R33, -RZ, R33.H1_H1 ;  /* 0x30000021ff217230 */ /* 0x000fe20000004100 */
[C---:B------:R-:W-:Y:S01]  /*c950*/  FFMA.FTZ R20, R30.reuse, R39, R20 ;  /* 0x000000271e147223 */ /* 0x040fe20000010014 */
[----:B------:R-:W-:Y:S01]  /*c960*/  HADD2.F32 R34, -RZ, R34.H1_H1 ;  /* 0x30000022ff227230 */ /* 0x000fe20000004100 */
[C---:B------:R-:W-:Y:S01]  /*c970*/  FFMA.FTZ R15, R30.reuse, R32, R15 ;  /* 0x000000201e0f7223 */ /* 0x040fe2000001000f */
[----:B------:R-:W-:Y:S01]  /*c980*/  HADD2.F32 R35, -RZ, R35.H1_H1 ;  /* 0x30000023ff237230 */ /* 0x000fe20000004100 */
[----:B------:R-:W-:-:S02]  /*c990*/  FFMA.FTZ R17, R30, R33, R17 ;  /* 0x000000211e117223 */ /* 0x000fc40000010011 */
[C---:B------:R-:W-:Y:S02]  /*c9a0*/  FFMA.FTZ R19, R30.reuse, R34, R19 ;  /* 0x000000221e137223 */ /* 0x040fe40000010013 */
[----:B------:R-:W-:Y:S02]  /*c9b0*/  FFMA.FTZ R21, R30, R35, R21 ;  /* 0x000000231e157223 */ /* 0x000fe40000010015 */
.L_x_140:
[----:B------:R-:W-:Y:S05]  /*c9c0*/  BSYNC B2 ;  /* 0x0000000000027941 */ /* 0x000fea0003800000 */
.L_x_139:
[----:B------:R-:W-:Y:S02]  /*c9d0*/  IADD3 R27, R27, 0x8, RZ ;  /* 0x000000081b1b7810 */ /* 0x000fe40007ffe0ff */
.L_x_138:
[----:B------:R-:W-:Y:S05]  /*c9e0*/  BSYNC B1 ;  /* 0x0000000000017941 */ /* 0x000fea0003800000 */
.L_x_137:
[----:B------:R-:W-:-:S13]  /*c9f0*/  LOP3.LUT P3, RZ, R26, 0xfffffff8, RZ, 0xc0, !PT ;  /* 0xfffffff81aff7812 */ /* 0x000fda000786c0ff */
[----:B------:R-:W-:Y:S05]  /*ca00*/  @!P3 BRA `(.L_x_128) ;  /* 0x00000b400000b947 */ /* 0x000fea0003800000 */
[----:B------:R-:W-:Y:S01]  /*ca10*/  UMOV UR4, 0x4 ;  /* 0x0000000400047882 */ /* 0x000fe20000000000 */
[----:B------:R-:W-:Y:S01]  /*ca20*/  IMAD.MOV.U32 R26, RZ, RZ, 0x90 ;  /* 0x00000090ff1a7424 */ /* 0x000fe200078e00ff */
[----:B------:R-:W-:Y:S01]  /*ca30*/  ULDC UR5, c[0x0][0x1d4] ;  /* 0x0000750000057ab9 */ /* 0x000fe20000000800 */
[----:B------:R-:W-:Y:S01]  /*ca40*/  IMAD.MOV.U32 R34, RZ, RZ, RZ ;  /* 0x000000ffff227224 */ /* 0x000fe200078e00ff */
[----:B------:R-:W-:Y:S01]  /*ca50*/  UIADD3 UR4, UR4, UR5, URZ ;  /* 0x0000000504047290 */ /* 0x000fe2000fffe03f */
[----:B------:R-:W-:-:S03]  /*ca60*/  IMAD R26, R27, R26, 0x480 ;  /* 0x000004801b1a7424 */ /* 0x000fc600078e021a */
[----:B------:R-:W-:-:S04]  /*ca70*/  USHF.R.S32.HI UR5, URZ, 0x1f, UR4 ;  /* 0x0000001f3f057899 */ /* 0x000fc80008011404 */
[----:B------:R-:W-:-:S04]  /*ca80*/  ULEA.HI UR5, UR5, UR4, URZ, 0x2 ;  /* 0x0000000405057291 */ /* 0x000fc8000f8f103f */
[----:B------:R-:W-:-:S04]  /*ca90*/  USHF.L.U32 UR5, UR5, 0x2, URZ ;  /* 0x0000000205057899 */ /* 0x000fc8000800063f */
[----:B------:R-:W-:-:S06]  /*caa0*/  ULOP3.LUT UR5, UR5, 0xfffffff0, URZ, 0xc0, !UPT ;  /* 0xfffffff005057892 */ /* 0x000fcc000f8ec03f */
[----:B------:R-:W-:-:S04]  /*cab0*/  IMAD.U32 R8, RZ, RZ, UR5 ;  /* 0x00000005ff087e24 */ /* 0x000fc8000f8e00ff */
[----:B------:R-:W-:-:S04]  /*cac0*/  IMAD R23, R27, 0x2, R8 ;  /* 0x000000021b177824 */ /* 0x000fc800078e0208 */
[----:B------:R-:W-:Y:S02]  /*cad0*/  IMAD R49, R248, -0x2, R23 ;  /* 0xfffffffef8317824 */ /* 0x000fe400078e0217 */
.L_x_148:
[----:B------:R-:W-:Y:S01]  /*cae0*/  IADD3 R22, R26, -0x480, RZ ;  /* 0xfffffb801a167810 */ /* 0x000fe20007ffe0ff */
[----:B------:R-:W-:Y:S01]  /*caf0*/  BSSY B1, `(.L_x_142) ;  /* 0x0000051000017945 */ /* 0x000fe20003800000 */
[----:B------:R-:W-:Y:S02]  /*cb00*/  IMAD.IADD R48, R49, 0x1, R34 ;  /* 0x0000000131307824 */ /* 0x000fe400078e0222 */
[----:B------:R-:W-:-:S04]  /*cb10*/  IADD3 R23, P3, R13, R22, RZ ;  /* 0x000000160d177210 */ /* 0x000fc80007f7e0ff */
[----:B------:R-:W-:Y:S02]  /*cb20*/  LEA.HI.X.SX32 R22, R22, R0, 0x1, P3 ;  /* 0x0000000016167211 */ /* 0x000fe400018f0eff */
[----:B------:R-:W-:Y:S02]  /*cb30*/  ISETP.GE.AND P3, PT, R27, c[0x0][0x1d4], PT ;  /* 0x000075001b007a0c */ /* 0x000fe40003f66270 */
[----:B------:R-:W-:-:S04]  /*cb40*/  LEA R32, P4, R23, c[0x0][0x1a0], 0x1 ;  /* 0x0000680017207a11 */ /* 0x000fc800078808ff */
[----:B------:R-:W-:-:S07]  /*cb50*/  LEA.HI.X R33, R23, c[0x0][0x1a4], R22, 0x1, P4 ;  /* 0x0000690017217a11 */ /* 0x000fce00020f0c16 */
[----:B------:R-:W-:Y:S05]  /*cb60*/  @!P3 BRA `(.L_x_143) ;  /* 0x000004900000b947 */ /* 0x000fea0003800000 */
[----:B------:R-:W-:Y:S01]  /*cb70*/  IABS R31, c[0x0][0x1d4] ;  /* 0x00007500001f7a13 */ /* 0x000fe20000000000 */
[----:B------:R-:W1:Y:S01]  /*cb80*/  S2R R38, SR_CTAID.Y ;  /* 0x0000000000267919 */ /* 0x000e620000002600 */
[----:B------:R-:W-:Y:S02]  /*cb90*/  IABS R36, R27 ;  /* 0x0000001b00247213 */ /* 0x000fe40000000000 */
[----:B------:R-:W2:Y:S01]  /*cba0*/  I2F.RP R30, R31 ;  /* 0x0000001f001e7306 */ /* 0x000ea20000209400 */
[----:B------:R-:W-:Y:S02]  /*cbb0*/  ISETP.GE.AND P3, PT, R27, RZ, PT ;  /* 0x000000ff1b00720c */ /* 0x000fe40003f66270 */
        /* <DEDUP_REMOVED lines=32> */
[----:B------:R-:W-:Y:S02]  /*cdc0*/  LEA.HI.X R31, R35, c[0x0][0x1a4], R36, 0x1, P2 ;  /* 0x00006900231f7a11 */ /* 0x000fe400010f0c24 */
[----:B------:R-:W1:Y:S04]  /*cdd0*/  LDS.U16 R35, [R48+0x440] ;  /* 0x0004400030237984 */ /* 0x000e680000000400 */
[----:B------:R2:W5:Y:S01]  /*cde0*/  LDG.E.128 R36, [R30.64] ;  /* 0x000000241e247981 */ /* 0x000562000c1e1d00 */
[----:B------:R-:W-:Y:S02]  /*cdf0*/  ULDC UR4, c[0x0][0x1ec] ;  /* 0x00007b0000047ab9 */ /* 0x000fe40000000800 */
[----:B------:R-:W-:-:S06]  /*ce00*/  UISETP.NE.AND UP0, UPT, URZ, UR4, UPT ;  /* 0x000000043f00728c */ /* 0x000fcc000bf05270 */
[----:B------:R-:W-:Y:S01]  /*ce10*/  PLOP3.LUT P2, PT, PT, PT, UP0, 0x80, 0x0 ;  /* 0x000000000000781c */ /* 0x000fe20003f4f008 */
[----:B-1----:R-:W-:-:S12]  /*ce20*/  HADD2.F32 R35, -RZ, R35.H0_H0 ;  /* 0x20000023ff237230 */ /* 0x002fd80000004100 */
[----:B------:R-:W-:Y:S05]  /*ce30*/  @P2 BRA `(.L_x_144) ;  /* 0x000000c000002947 */ /* 0x000fea0003800000 */
[----:B--2---:R-:W-:Y:S01]  /*ce40*/  ISETP.NE.AND P5, PT, R2, RZ, PT ;  /* 0x000000ff0200720c */ /* 0x004fe20003fa5270 */
        /* <DEDUP_REMOVED lines=11> */
.L_x_144:
[----:B--2--5:R-:W-:Y:S02]  /*cf00*/  HADD2.F32 R22, -RZ, R36.H0_H0 ;  /* 0x20000024ff167230 */ /* 0x024fe40000004100 */
[--C-:B------:R-:W-:Y:S02]  /*cf10*/  HADD2.F32 R23, -RZ, R37.reuse.H0_H0 ;  /* 0x20000025ff177230 */ /* 0x100fe40000004100 */
[----:B------:R-:W-:Y:S01]  /*cf20*/  HADD2.F32 R30, -RZ, R37.H1_H1 ;  /* 0x30000025ff1e7230 */ /* 0x000fe20000004100 */
[C---:B------:R-:W-:Y:S01]  /*cf30*/  FFMA.FTZ R14, R35.reuse, R22, R14 ;  /* 0x00000016230e7223 */ /* 0x040fe2000001000e */
[----:B------:R-:W-:Y:S01]  /*cf40*/  HADD2.F32 R31, -RZ, R38.H0_H0 ;  /* 0x20000026ff1f7230 */ /* 0x000fe20000004100 */
[C---:B------:R-:W-:Y:S01]  /*cf50*/  FFMA.FTZ R16, R35.reuse, R23, R16 ;  /* 0x0000001723107223 */ /* 0x040fe20000010010 */
[----:B-1----:R-:W-:Y:S01]  /*cf60*/  HADD2.F32 R36, -RZ, R36.H1_H1 ;  /* 0x30000024ff247230 */ /* 0x002fe20000004100 */
[C---:B------:R-:W-:Y:S01]  /*cf70*/  FFMA.FTZ R17, R35.reuse, R30, R17 ;  /* 0x0000001e23117223 */ /* 0x040fe20000010011 */
[----:B------:R-:W-:Y:S01]  /*cf80*/  HADD2.F32 R38, -RZ, R38.H1_H1 ;  /* 0x30000026ff267230 */ /* 0x000fe20000004100 */
[C---:B------:R-:W-:Y:S01]  /*cf90*/  FFMA.FTZ R18, R35.reuse, R31, R18 ;  /* 0x0000001f23127223 */ /* 0x040fe20000010012 */
[--C-:B------:R-:W-:Y:S01]  /*cfa0*/  HADD2.F32 R37, -RZ, R39.reuse.H0_H0 ;  /* 0x20000027ff257230 */ /* 0x100fe20000004100 */
[C---:B------:R-:W-:Y:S01]  /*cfb0*/  FFMA.FTZ R15, R35.reuse, R36, R15 ;  /* 0x00000024230f7223 */ /* 0x040fe2000001000f */
[----:B------:R-:W-:Y:S01]  /*cfc0*/  HADD2.F32 R40, -RZ, R39.H1_H1 ;  /* 0x30000027ff287230 */ /* 0x000fe20000004100 */
[----:B------:R-:W-:-:S02]  /*cfd0*/  FFMA.FTZ R19, R35, R38, R19 ;  /* 0x0000002623137223 */ /* 0x000fc40000010013 */
[C---:B------:R-:W-:Y:S02]  /*cfe0*/  FFMA.FTZ R20, R35.reuse, R37, R20 ;  /* 0x0000002523147223 */ /* 0x040fe40000010014 */
[----:B------:R-:W-:Y:S02]  /*cff0*/  FFMA.FTZ R21, R35, R40, R21 ;  /* 0x0000002823157223 */ /* 0x000fe40000010015 */
.L_x_143:
[----:B------:R-:W-:Y:S05]  /*d000*/  BSYNC B1 ;  /* 0x0000000000017941 */ /* 0x000fea0003800000 */
.L_x_142:
[----:B------:R-:W-:Y:S01]  /*d010*/  IADD3 R38, R27, 0x8, RZ ;  /* 0x000000081b267810 */ /* 0x000fe20007ffe0ff */
[----:B------:R-:W-:Y:S03]  /*d020*/  BSSY B1, `(.L_x_145) ;  /* 0x000004c000017945 */ /* 0x000fe60003800000 */
[----:B------:R-:W-:-:S13]  /*d030*/  ISETP.GE.AND P3, PT, R38, c[0x0][0x1d4], PT ;  /* 0x0000750026007a0c */ /* 0x000fda0003f66270 */
        /* <DEDUP_REMOVED lines=58> */
.L_x_147:
[----:B--2--5:R-:W-:Y:S02]  /*d3e0*/  HADD2.F32 R22, -RZ, R36.H0_H0 ;  /* 0x20000024ff167230 */ /* 0x024fe40000004100 */
[----:B------:R-:W-:Y:S02]  /*d3f0*/  HADD2.F32 R31, -RZ, R38.H0_H0 ;  /* 0x20000026ff1f7230 */ /* 0x000fe40000004100 */
[----:B-1----:R-:W-:Y:S01]  /*d400*/  HADD2.F32 R36, -RZ, R36.H1_H1 ;  /* 0x30000024ff247230 */ /* 0x002fe20000004100 */
[C---:B------:R-:W-:Y:S01]  /*d410*/  FFMA.FTZ R14, R35.reuse, R22, R14 ;  /* 0x00000016230e7223 */ /* 0x040fe2000001000e */
[--C-:B------:R-:W-:Y:S01]  /*d420*/  HADD2.F32 R23, -RZ, R37.reuse.H0_H0 ;  /* 0x20000025ff177230 */ /* 0x100fe20000004100 */
[C---:B------:R-:W-:Y:S01]  /*d430*/  FFMA.FTZ R18, R35.reuse, R31, R18 ;  /* 0x0000001f23127223 */ /* 0x040fe20000010012 */
[----:B------:R-:W-:Y:S01]  /*d440*/  HADD2.F32 R30, -RZ, R37.H1_H1 ;  /* 0x30000025ff1e7230 */ /* 0x000fe20000004100 */
        /* <DEDUP_REMOVED lines=9> */
.L_x_146:
[----:B------:R-:W-:Y:S05]  /*d4e0*/  BSYNC B1 ;  /* 0x0000000000017941 */ /* 0x000fea0003800000 */
.L_x_145:
[----:B------:R-:W-:Y:S02]  /*d4f0*/  IADD3 R22, R250, -0x1, RZ ;  /* 0xfffffffffa167810 */ /* 0x000fe40007ffe0ff */
[----:B------:R-:W-:Y:S02]  /*d500*/  IADD3 R27, R27, 0x10, RZ ;  /* 0x000000101b1b7810 */ /* 0x000fe40007ffe0ff */
[----:B------:R-:W-:Y:S02]  /*d510*/  IADD3 R34, R34, 0x20, RZ ;  /* 0x0000002022227810 */ /* 0x000fe40007ffe0ff */
[----:B------:R-:W-:Y:S02]  /*d520*/  ISETP.GE.AND P3, PT, R27, R22, PT ;  /* 0x000000161b00720c */ /* 0x000fe40003f66270 */
[----:B------:R-:W-:-:S11]  /*d530*/  IADD3 R26, R26, 0x900, RZ ;  /* 0x000009001a1a7810 */ /* 0x000fd60007ffe0ff */
[----:B------:R-:W-:Y:S05]  /*d540*/  @!P3 BRA `(.L_x_148) ;  /* 0xfffff5900000b947 */ /* 0x000fea000383ffff */
.L_x_128:
[----:B------:R-:W-:Y:S05]  /*d550*/  BSYNC B0 ;  /* 0x0000000000007941 */ /* 0x000fea0003800000 */
.L_x_127:
[----:B------:R-:W-:Y:S01]  /*d560*/  ISETP.GT.OR P0, PT, R3, 0x11, P0 ;  /* 0x000000110300780c */ /* 0x000fe20000704670 */
[----:B------:R-:W-:-:S12]  /*d570*/  BSSY B0, `(.L_x_149) ;  /* 0x0000037000007945 */ /* 0x000fd80003800000 */
[----:B------:R-:W-:Y:S05]  /*d580*/  @P0 BRA `(.L_x_150) ;  /* 0x0000035000000947 */ /* 0x000fea0003800000 */
[----:B0-----:R-:W-:Y:S01]  /*d590*/  IMAD.MOV.U32 R3, RZ, RZ, 0x90 ;  /* 0x00000090ff037424 */ /* 0x001fe200078e00ff */
[----:B------:R-:W-:-:S03]  /*d5a0*/  IADD3 R22, R250, -0x1, RZ ;  /* 0xfffffffffa167810 */ /* 0x000fc60007ffe0ff */
[----:B------:R-:W-:Y:S02]  /*d5b0*/  IMAD R250, R250, R3, -0x90 ;  /* 0xffffff70fafa7424 */ /* 0x000fe400078e0203 */
[----:B------:R-:W-:-:S03]  /*d5c0*/  IMAD.MOV.U32 R30, RZ, RZ, R22 ;  /* 0x000000ffff1e7224 */ /* 0x000fc600078e0016 */
[----:B------:R-:W-:-:S04]  /*d5d0*/  IADD3 R3, P0, R13, R250, RZ ;  /* 0x000000fa0d037210 */ /* 0x000fc80007f1e0ff */
[----:B------:R-:W-:Y:S02]  /*d5e0*/  LEA.HI.X.SX32 R250, R250, R0, 0x1, P0 ;  /* 0x00000000fafa7211 */ /* 0x000fe400000f0eff */
[----:B------:R-:W-:-:S04]  /*d5f0*/  LEA R22, P0, R3, c[0x0][0x1a0], 0x1 ;  /* 0x0000680003167a11 */ /* 0x000fc800078008ff */
[----:B------:R-:W-:-:S05]  /*d600*/  LEA.HI.X R23, R3, c[0x0][0x1a4], R250, 0x1, P0 ;  /* 0x0000690003177a11 */ /* 0x000fca00000f0cfa */
[----:B------:R0:W5:Y:S01]  /*d610*/  LDG.E.128 R24, [R22.64] ;  /* 0x0000002416187981 */ /* 0x000162000c1e1d00 */
[----:B------:R-:W-:Y:S01]  /*d620*/  IMAD.IADD R3, R30, 0x1, -R248 ;  /* 0x000000011e037824 */ /* 0x000fe200078e0af8 */
[----:B------:R-:W-:Y:S03]  /*d630*/  BSSY B1, `(.L_x_151) ;  /* 0x000001a000017945 */ /* 0x000fe60003800000 */
[----:B------:R-:W-:-:S06]  /*d640*/  IMAD R3, R3, 0x2, R8 ;  /* 0x0000000203037824 */ /* 0x000fcc00078e0208 */
[----:B------:R-:W1:Y:S02]  /*d650*/  LDS.U16 R3, [R3+0x440] ;  /* 0x0004400003037984 */ /* 0x000e640000000400 */
[----:B-1----:R-:W-:Y:S01]  /*d660*/  HADD2.F32 R8, -RZ, R3.H0_H0 ;  /* 0x20000003ff087230 */ /* 0x002fe20000004100 */
[----:B------:R-:W-:Y:S05]  /*d670*/  @P2 BRA `(.L_x_152) ;  /* 0x0000015000002947 */ /* 0x000fea0003800000 */
[----:B0-----:R-:W-:Y:S01]  /*d680*/  ISETP.NE.AND P3, PT, R2, RZ, PT ;  /* 0x000000ff0200720c */ /* 0x001fe20003f65270 */
[----:B------:R-:W2:-:S12]  /*d690*/  LDL.LU R32, [R1+0x26c] ;  /* 0x00026c0001207983 */ /* 0x000e980000300800 */
[----:B------:R-:W-:Y:S02]  /*d6a0*/  @P3 IMAD R12, R251, c[0x0][0x1d8], R12 ;  /* 0x00007600fb0c3a24 */ /* 0x000fe400078e020c */
[----:B------:R-:W-:Y:S02]  /*d6b0*/  @P3 IMAD.MOV.U32 R23, RZ, RZ, 0x2 ;  /* 0x00000002ff173424 */ /* 0x000fe400078e00ff */
[----:B------:R-:W-:-:S04]  /*d6c0*/  @P3 IMAD R12, R12, 0x90, R9 ;  /* 0x000000900c0c3824 */ /* 0x000fc800078e0209 */
[----:B------:R-:W-:-:S05]  /*d6d0*/  @P3 IMAD.WIDE R22, R12, R23, c[0x0][0x238] ;  /* 0x00008e000c163625 */ /* 0x000fca00078e0217 */
[----:B------:R-:W3:Y:S01]  /*d6e0*/  @P3 LDG.E.128 R28, [R22.64] ;  /* 0x00000024161c3981 */ /* 0x000ee2000c1e1d00 */
[----:B-----5:R-:W-:Y:S01]  /*d6f0*/  HFMA2.MMA R24, R24, 1, 1, R4 ;  /* 0x3c003c0018187835 */ /* 0x020fe20000000004 */
[----:B------:R-:W-:Y:S01]  /*d700*/  HADD2 R25, R25, R5 ;  /* 0x0000000519197230 */ /* 0x000fe20000000000 */
[----:B------:R-:W-:Y:S01]  /*d710*/  HFMA2.MMA R26, R26, 1, 1, R6 ;  /* 0x3c003c001a1a7835 */ /* 0x000fe20000000006 */
[----:B------:R-:W-:Y:S01]  /*d720*/  HADD2 R27, R27, R7 ;  /* 0x000000071b1b7230 */ /* 0x000fe20000000000 */
[----:B--2---:R-:W-:-:S05]  /*d730*/  IMAD R2, R32, 0x90, RZ ;  /* 0x0000009020027824 */ /* 0x004fca00078e02ff */
[----:B------:R-:W-:-:S04]  /*d740*/  IADD3 R13, P0, R13, R2, RZ ;  /* 0x000000020d0d7210 */ /* 0x000fc80007f1e0ff */
[----:B------:R-:W-:Y:S02]  /*d750*/  LEA.HI.X.SX32 R0, R2, R0, 0x1, P0 ;  /* 0x0000000002007211 */ /* 0x000fe400000f0eff */
[----:B------:R-:W-:-:S04]  /*d760*/  LEA R2, P0, R13, c[0x0][0x1a0], 0x1 ;  /* 0x000068000d027a11 */ /* 0x000fc800078008ff */
[----:B------:R-:W-:Y:S01]  /*d770*/  LEA.HI.X R3, R13, c[0x0][0x1a4], R0, 0x1, P0 ;  /* 0x000069000d037a11 */ /* 0x000fe200000f0c00 */
[----:B---3--:R-:W-:Y:S01]  /*d780*/  @P3 HFMA2.MMA R25, R25, R29, -RZ ;  /* 0x0000001d19193235 */ /* 0x008fe200001000ff */
[----:B------:R-:W-:Y:S01]  /*d790*/  @P3 HMUL2 R24, R24, R28 ;  /* 0x0000001c18183232 */ /* 0x000fe20000000000 */
[----:B------:R-:W-:Y:S01]  /*d7a0*/  @P3 HFMA2.MMA R27, R27, R31, -RZ ;  /* 0x0000001f1b1b3235 */ /* 0x000fe200001000ff */
[----:B------:R-:W-:-:S06]  /*d7b0*/  @P3 HMUL2 R26, R26, R30 ;  /* 0x0000001e1a1a3232 */ /* 0x000fcc0000000000 */
[----:B------:R0:W-:Y:S04]  /*d7c0*/  STG.E.128 [R2.64], R24 ;  /* 0x0000001802007986 */ /* 0x0001e8000c101d24 */
.L_x_152:
[----:B0-----:R-:W-:Y:S05]  /*d7d0*/  BSYNC B1 ;  /* 0x0000000000017941 */ /* 0x001fea0003800000 */
.L_x_151:
[----:B-----5:R-:W-:Y:S02]  /*d7e0*/  HADD2.F32 R3, -RZ, R24.H0_H0 ;  /* 0x20000018ff037230 */ /* 0x020fe40000004100 */
        /* <DEDUP_REMOVED lines=15> */
.L_x_150:
[----:B------:R-:W-:Y:S05]  /*d8e0*/  BSYNC B0 ;  /* 0x0000000000007941 */ /* 0x000fea0003800000 */
.L_x_149:
[----:B------:R-:W1:Y:S04]  /*d8f0*/  S2R R8, SR_TID.X ;  /* 0x0000000000087919 */ /* 0x000e680000002100 */
[----:B------:R-:W-:Y:S06]  /*d900*/  BAR.SYNC.DEFER_BLOCKING 0x0 ;  /* 0x0000000000007b1d */ /* 0x000fec0000010000 */
[----:B------:R-:W-:Y:S05]  /*d910*/  @P1 BRA `(.L_x_153) ;  /* 0x0000064000001947 */ /* 0x000fea0003800000 */
[C---:B-1----:R-:W-:Y:S01]  /*d920*/  LOP3.LUT R0, R8.reuse, 0xffffff80, RZ, 0xc0, !PT ;  /* 0xffffff8008007812 */ /* 0x042fe200078ec0ff */
[----:B------:R-:W-:Y:S01]  /*d930*/  IMAD R11, R11, 0x90, R9 ;  /* 0x000000900b0b7824 */ /* 0x000fe200078e0209 */
[----:B------:R-:W-:-:S02]  /*d940*/  LOP3.LUT R2, R8, 0xffffffc0, RZ, 0xc0, !PT ;  /* 0xffffffc008027812 */ /* 0x000fc400078ec0ff */
[----:B------:R-:W-:Y:S02]  /*d950*/  ISETP.NE.AND P0, PT, R0, 0x80, PT ;  /* 0x000000800000780c */ /* 0x000fe40003f05270 */
[----:B0-----:R-:W-:Y:S02]  /*d960*/  LOP3.LUT R3, R8, 0xffffffe0, RZ, 0xc0, !PT ;  /* 0xffffffe008037812 */ /* 0x001fe400078ec0ff */
[----:B------:R-:W-:Y:S02]  /*d970*/  ISETP.NE.AND P3, PT, R2, 0x40, PT ;  /* 0x000000400200780c */ /* 0x000fe40003f65270 */
[----:B------:R-:W-:Y:S02]  /*d980*/  ISETP.NE.AND P5, PT, R3, 0x20, PT ;  /* 0x000000200300780c */ /* 0x000fe40003fa5270 */
[C---:B------:R-:W-:Y:S02]  /*d990*/  ISETP.GT.AND P2, PT, R8.reuse, 0x7f, PT ;  /* 0x0000007f0800780c */ /* 0x040fe40003f44270 */
[----:B------:R-:W-:-:S02]  /*d9a0*/  ISETP.GT.AND P4, PT, R8, 0x3f, PT ;  /* 0x0000003f0800780c */ /* 0x000fc40003f84270 */
[----:B------:R-:W-:Y:S02]  /*d9b0*/  ISETP.GT.AND P6, PT, R8, 0x1f, PT ;  /* 0x0000001f0800780c */ /* 0x000fe40003fc4270 */
[----:B------:R-:W-:Y:S01]  /*d9c0*/  LEA R11, R11, 0x440, 0x1 ;  /* 0x000004400b0b7811 */ /* 0x000fe200078e08ff */
[----:B------:R-:W-:Y:S05]  /*d9d0*/  @P0 BRA `(.L_x_154) ;  /* 0x0000005000000947 */ /* 0x000fea0003800000 */
[----:B------:R-:W-:Y:S02]  /*d9e0*/  F2FP.PACK_AB R4, R15, R14 ;  /* 0x0000000e0f04723e */ /* 0x000fe400000000ff */
[----:B------:R-:W-:Y:S02]  /*d9f0*/  F2FP.PACK_AB R5, R17, R16 ;  /* 0x000000101105723e */ /* 0x000fe400000000ff */
[----:B------:R-:W-:Y:S02]  /*da00*/  F2FP.PACK_AB R6, R19, R18 ;  /* 0x000000121306723e */ /* 0x000fe400000000ff */
[----:B------:R-:W-:-:S05]  /*da10*/  F2FP.PACK_AB R7, R21, R20 ;  /* 0x000000141507723e */ /* 0x000fca00000000ff */
[----:B------:R0:W-:Y:S02]  /*da20*/  STS.128 [R11+-0x480], R4 ;  /* 0xfffb80040b007388 */ /* 0x0001e40000000c00 */
.L_x_154:
[----:B------:R-:W-:Y:S01]  /*da30*/  WARPSYNC 0xffffffff ;  /* 0xffffffff00007948 */ /* 0x000fe20003800000 */
[----:B------:R-:W-:Y:S06]  /*da40*/  BAR.SYNC.DEFER_BLOCKING 0x0 ;  /* 0x0000000000007b1d */ /* 0x000fec0000010000 */
[----:B------:R-:W-:Y:S01]  /*da50*/  BSSY B0, `(.L_x_155) ;  /* 0x0000013000007945 */ /* 0x000fe20003800000 */
[----:B------:R-:W-:Y:S05]  /*da60*/  @P2 BRA `(.L_x_156) ;  /* 0x0000011000002947 */ /* 0x000fea0003800000 */
[----:B0-----:R-:W0:Y:S02]  /*da70*/  LDS.128 R4, [R11] ;  /* 0x000000000b047984 */ /* 0x001e240000000c00 */
[----:B0-----:R-:W-:-:S02]  /*da80*/  HADD2.F32 R13, -RZ, R5.H0_H0 ;  /* 0x20000005ff0d7230 */ /* 0x001fc40000004100 */
[----:B------:R-:W-:Y:S02]  /*da90*/  HADD2.F32 R0, -RZ, R5.H1_H1 ;  /* 0x30000005ff007230 */ /* 0x000fe40000004100 */
[----:B------:R-:W-:Y:S01]  /*daa0*/  HADD2.F32 R3, -RZ, R4.H0_H0 ;  /* 0x20000004ff037230 */ /* 0x000fe20000004100 */
[----:B------:R-:W-:Y:S01]  /*dab0*/  FADD.FTZ R16, R16, R13 ;  /* 0x0000000d10107221 */ /* 0x000fe20000010000 */
[----:B------:R-:W-:Y:S01]  /*dac0*/  HADD2.F32 R5, -RZ, R6.H0_H0 ;  /* 0x20000006ff057230 */ /* 0x000fe20000004100 */
[----:B------:R-:W-:Y:S01]  /*dad0*/  FADD.FTZ R17, R17, R0 ;  /* 0x0000000011117221 */ /* 0x000fe20000010000 */
[----:B------:R-:W-:Y:S01]  /*dae0*/  HADD2.F32 R4, -RZ, R4.H1_H1 ;  /* 0x30000004ff047230 */ /* 0x000fe20000004100 */
[----:B------:R-:W-:Y:S01]  /*daf0*/  FADD.FTZ R14, R14, R3 ;  /* 0x000000030e0e7221 */ /* 0x000fe20000010000 */
[----:B------:R-:W-:Y:S01]  /*db00*/  HADD2.F32 R6, -RZ, R6.H1_H1 ;  /* 0x30000006ff067230 */ /* 0x000fe20000004100 */
[----:B------:R-:W-:Y:S01]  /*db10*/  FADD.FTZ R18, R18, R5 ;  /* 0x0000000512127221 */ /* 0x000fe20000010000 */
[--C-:B------:R-:W-:Y:S01]  /*db20*/  HADD2.F32 R23, -RZ, R7.reuse.H0_H0 ;  /* 0x20000007ff177230 */ /* 0x100fe20000004100 */
[----:B------:R-:W-:Y:S01]  /*db30*/  FADD.FTZ R15, R15, R4 ;  /* 0x000000040f0f7221 */ /* 0x000fe20000010000 */
[----:B------:R-:W-:Y:S01]  /*db40*/  HADD2.F32 R2, -RZ, R7.H1_H1 ;  /* 0x30000007ff027230 */ /* 0x000fe20000004100 */
[----:B------:R-:W-:-:S02]  /*db50*/  FADD.FTZ R19, R19, R6 ;  /* 0x0000000613137221 */ /* 0x000fc40000010000 */
[----:B------:R-:W-:Y:S02]  /*db60*/  FADD.FTZ R20, R20, R23 ;  /* 0x0000001714147221 */ /* 0x000fe40000010000 */
[----:B------:R-:W-:Y:S02]  /*db70*/  FADD.FTZ R21, R21, R2 ;  /* 0x0000000215157221 */ /* 0x000fe40000010000 */
.L_x_156:
[----:B------:R-:W-:Y:S05]  /*db80*/  BSYNC B0 ;  /* 0x0000000000007941 */ /* 0x000fea0003800000 */
.L_x_155:
[----:B------:R-:W-:Y:S06]  /*db90*/  BAR.SYNC.DEFER_BLOCKING 0x0 ;  /* 0x0000000000007b1d */ /* 0x000fec0000010000 */
[----:B------:R-:W-:Y:S01]  /*dba0*/  BSSY B0, `(.L_x_157) ;  /* 0x0000007000007945 */ /* 0x000fe20003800000 */
[----:B------:R-:W-:Y:S05]  /*dbb0*/  @P3 BRA `(.L_x_158) ;  /* 0x0000005000003947 */ /* 0x000fea0003800000 */
[----:B0-----:R-:W-:Y:S02]  /*dbc0*/  F2FP.PACK_AB R4, R15, R14 ;  /* 0x0000000e0f04723e */ /* 0x001fe400000000ff */
[----:B------:R-:W-:-:S02]  /*dbd0*/  F2FP.PACK_AB R5, R17, R16 ;  /* 0x000000101105723e */ /* 0x000fc400000000ff */
[----:B------:R-:W-:Y:S02]  /*dbe0*/  F2FP.PACK_AB R6, R19, R18 ;  /* 0x000000121306723e */ /* 0x000fe400000000ff */
[----:B------:R-:W-:-:S05]  /*dbf0*/  F2FP.PACK_AB R7, R21, R20 ;  /* 0x000000141507723e */ /* 0x000fca00000000ff */
[----:B------:R0:W-:Y:S02]  /*dc00*/  STS.128 [R11+-0x240], R4 ;  /* 0xfffdc0040b007388 */ /* 0x0001e40000000c00 */
.L_x_158:
[----:B------:R-:W-:Y:S05]  /*dc10*/  BSYNC B0 ;  /* 0x0000000000007941 */ /* 0x000fea0003800000 */
.L_x_157:
[----:B------:R-:W-:Y:S06]  /*dc20*/  BAR.SYNC.DEFER_BLOCKING 0x0 ;  /* 0x0000000000007b1d */ /* 0x000fec0000010000 */
[----:B------:R-:W-:Y:S01]  /*dc30*/  BSSY B0, `(.L_x_159) ;  /* 0x0000013000007945 */ /* 0x000fe20003800000 */
[----:B------:R-:W-:Y:S05]  /*dc40*/  @P4 BRA `(.L_x_160) ;  /* 0x0000011000004947 */ /* 0x000fea0003800000 */
[----:B0-----:R-:W0:Y:S02]  /*dc50*/  LDS.128 R4, [R11] ;  /* 0x000000000b047984 */ /* 0x001e240000000c00 */
[--C-:B0-----:R-:W-:Y:S02]  /*dc60*/  HADD2.F32 R13, -RZ, R5.reuse.H0_H0 ;  /* 0x20000005ff0d7230 */ /* 0x101fe40000004100 */
[----:B------:R-:W-:-:S02]  /*dc70*/  HADD2.F32 R0, -RZ, R5.H1_H1 ;  /* 0x30000005ff007230 */ /* 0x000fc40000004100 */
        /* <DEDUP_REMOVED lines=14> */
.L_x_160:
[----:B------:R-:W-:Y:S05]  /*dd60*/  BSYNC B0 ;  /* 0x0000000000007941 */ /* 0x000fea0003800000 */
.L_x_159:
        /* <DEDUP_REMOVED lines=8> */
.L_x_162:
[----:B------:R-:W-:Y:S05]  /*ddf0*/  BSYNC B0 ;  /* 0x0000000000007941 */ /* 0x000fea0003800000 */
.L_x_161:
        /* <DEDUP_REMOVED lines=20> */
.L_x_164:
[----:B------:R-:W-:Y:S05]  /*df40*/  BSYNC B0 ;  /* 0x0000000000007941 */ /* 0x000fea0003800000 */
.L_x_163:
[----:B------:R-:W-:Y:S06]  /*df50*/  BAR.SYNC.DEFER_BLOCKING 0x0 ;  /* 0x0000000000007b1d */ /* 0x000fec0000010000 */
.L_x_153:
[----:B-1----:R-:W-:-:S04]  /*df60*/  IADD3 R0, R8, 0x1f, RZ ;  /* 0x0000001f08007810 */ /* 0x002fc80007ffe0ff */
[----:B------:R-:W-:-:S13]  /*df70*/  ISETP.GT.U32.OR P1, PT, R0, 0x3e, P1 ;  /* 0x0000003e0000780c */ /* 0x000fda0000f24470 */
[----:B------:R-:W-:Y:S05]  /*df80*/  @P1 EXIT ;  /* 0x000000000000194d */ /* 0x000fea0003800000 */
[----:B0-----:R-:W-:-:S05]  /*df90*/  IMAD.MOV.U32 R3, RZ, RZ, 0x2 ;  /* 0x00000002ff037424 */ /* 0x001fca00078e00ff */
[----:B------:R-:W-:-:S13]  /*dfa0*/  ISETP.NE.AND P0, PT, R3, c[0x0][0x258], PT ;  /* 0x0000960003007a0c */ /* 0x000fda0003f05270 */
[----:B------:R-:W-:Y:S05]  /*dfb0*/  @!P0 BRA `(.L_x_165) ;  /* 0x000000b000008947 */ /* 0x000fea0003800000 */
[----:B------:R-:W-:Y:S01]  /*dfc0*/  IMAD R2, R10, 0x90, R9 ;  /* 0x000000900a027824 */ /* 0x000fe200078e0209 */
[----:B------:R-:W-:Y:S02]  /*dfd0*/  F2FP.PACK_AB R15, R15, R14 ;  /* 0x0000000e0f0f723e */ /* 0x000fe400000000ff */
[----:B------:R-:W-:Y:S01]  /*dfe0*/  F2FP.PACK_AB R17, R17, R16 ;  /* 0x000000101111723e */ /* 0x000fe200000000ff */
[----:B------:R-:W-:Y:S01]  /*dff0*/  IMAD.WIDE R2, R2, R3, c[0x0][0x160] ;  /* 0x0000580002027625 */ /* 0x000fe200078e0203 */
[----:B------:R-:W-:Y:S02]  /*e000*/  F2FP.PACK_AB R19, R19, R18 ;  /* 0x000000121313723e */ /* 0x000fe400000000ff */
[----:B------:R-:W-:Y:S02]  /*e010*/  F2FP.PACK_AB R21, R21, R20 ;  /* 0x000000141515723e */ /* 0x000fe400000000ff */
[----:B------:R-:W-:Y:S04]  /*e020*/  STG.E [R2.64], R15 ;  /* 0x0000000f02007986 */ /* 0x000fe8000c101924 */
[----:B------:R-:W-:Y:S04]  /*e030*/  STG.E [R2.64+0x4], R17 ;  /* 0x0000041102007986 */ /* 0x000fe8000c101924 */
[----:B------:R-:W-:Y:S04]  /*e040*/  STG.E [R2.64+0x8], R19 ;  /* 0x0000081302007986 */ /* 0x000fe8000c101924 */
[----:B------:R-:W-:Y:S01]  /*e050*/  STG.E [R2.64+0xc], R21 ;  /* 0x00000c1502007986 */ /* 0x000fe2000c101924 */
[----:B------:R-:W-:Y:S05]  /*e060*/  EXIT ;  /* 0x000000000000794d */ /* 0x000fea0003800000 */
.L_x_165:
[----:B------:R-:W-:Y:S02]  /*e070*/  IMAD.MOV.U32 R2, RZ, RZ, c[0x0][0x250] ;  /* 0x00009400ff027624 */ /* 0x000fe400078e00ff */
[----:B------:R-:W-:-:S05]  /*e080*/  IMAD.MOV.U32 R3, RZ, RZ, c[0x0][0x254] ;  /* 0x00009500ff037624 */ /* 0x000fca00078e00ff */
[----:B------:R-:W2:Y:S01]  /*e090*/  LDG.E R2, [R2.64] ;  /* 0x0000002402027981 */ /* 0x000ea2000c1e1900 */
[----:B------:R-:W-:Y:S02]  /*e0a0*/  IMAD R9, R10, 0x90, R9 ;  /* 0x000000900a097824 */ /* 0x000fe400078e0209 */
[C---:B--2---:R-:W-:Y:S02]  /*e0b0*/  FMUL.FTZ R15, R2.reuse, R15 ;  /* 0x0000000f020f7220 */ /* 0x044fe40000410000 */
[C---:B------:R-:W-:Y:S02]  /*e0c0*/  FMUL.FTZ R16, R2.reuse, R16 ;  /* 0x0000001002107220 */ /* 0x040fe40000410000 */
[C---:B------:R-:W-:Y:S02]  /*e0d0*/  FMUL.FTZ R17, R2.reuse, R17 ;  /* 0x0000001102117220 */ /* 0x040fe40000410000 */
[----:B------:R-:W0:Y:S01]  /*e0e0*/  F2I.S8.NTZ R15, R15 ;  /* 0x0000000f000f7305 */ /* 0x000e220000202100 */
[----:B------:R-:W-:-:S02]  /*e0f0*/  FMUL.FTZ R18, R2, R18 ;  /* 0x0000001202127220 */ /* 0x000fc40000410000 */
[C---:B------:R-:W-:Y:S02]  /*e100*/  FMUL.FTZ R19, R2.reuse, R19 ;  /* 0x0000001302137220 */ /* 0x040fe40000410000 */
[C---:B------:R-:W-:Y:S02]  /*e110*/  FMUL.FTZ R14, R2.reuse, R14 ;  /* 0x0000000e020e7220 */ /* 0x040fe40000410000 */
[C---:B------:R-:W-:Y:S01]  /*e120*/  FMUL.FTZ R20, R2.reuse, R20 ;  /* 0x0000001402147220 */ /* 0x040fe20000410000 */
[----:B------:R-:W1:Y:S01]  /*e130*/  F2I.S8.NTZ R16, R16 ;  /* 0x0000001000107305 */ /* 0x000e620000202100 */
[----:B------:R-:W-:-:S07]  /*e140*/  FMUL.FTZ R2, R2, R21 ;  /* 0x0000001502027220 */ /* 0x000fce0000410000 */
[----:B------:R-:W2:Y:S01]  /*e150*/  F2I.S8.NTZ R17, R17 ;  /* 0x0000001100117305 */ /* 0x000ea20000202100 */
[----:B0-----:R-:W-:-:S04]  /*e160*/  PRMT R0, R15, 0x8880, RZ ;  /* 0x000088800f007816 */ /* 0x001fc800000000ff */
[----:B------:R-:W-:-:S03]  /*e170*/  PRMT R0, R0, 0x7710, RZ ;  /* 0x0000771000007816 */ /* 0x000fc600000000ff */
[----:B------:R-:W0:Y:S01]  /*e180*/  F2I.S8.NTZ R18, R18 ;  /* 0x0000001200127305 */ /* 0x000e220000202100 */
[----:B-1----:R-:W-:Y:S02]  /*e190*/  PRMT R3, R16, 0x8880, RZ ;  /* 0x0000888010037816 */ /* 0x002fe400000000ff */
[----:B------:R-:W-:Y:S02]  /*e1a0*/  LOP3.LUT R11, R0, 0xff, RZ, 0xc0, !PT ;  /* 0x000000ff000b7812 */ /* 0x000fe400078ec0ff */
[----:B------:R-:W-:Y:S02]  /*e1b0*/  PRMT R3, R3, 0x7710, RZ ;  /* 0x0000771003037816 */ /* 0x000fe400000000ff */
[----:B--2---:R-:W-:Y:S01]  /*e1c0*/  PRMT R4, R17, 0x8880, RZ ;  /* 0x0000888011047816 */ /* 0x004fe200000000ff */
[----:B------:R-:W1:Y:S01]  /*e1d0*/  F2I.S8.NTZ R19, R19 ;  /* 0x0000001300137305 */ /* 0x000e620000202100 */
[----:B------:R-:W-:Y:S02]  /*e1e0*/  LOP3.LUT R7, R3, 0xff, RZ, 0xc0, !PT ;  /* 0x000000ff03077812 */ /* 0x000fe400078ec0ff */
[----:B------:R-:W-:-:S02]  /*e1f0*/  PRMT R4, R4, 0x7710, RZ ;  /* 0x0000771004047816 */ /* 0x000fc400000000ff */
[----:B------:R-:W-:Y:S02]  /*e200*/  SHF.L.U64.HI R3, R11, 0x8, RZ ;  /* 0x000000080b037819 */ /* 0x000fe400000102ff */
[----:B------:R-:W-:Y:S01]  /*e210*/  LOP3.LUT R6, R4, 0xff, RZ, 0xc0, !PT ;  /* 0x000000ff04067812 */ /* 0x000fe200078ec0ff */
[----:B------:R-:W2:Y:S01]  /*e220*/  F2I.S8.NTZ R14, R14 ;  /* 0x0000000e000e7305 */ /* 0x000ea20000202100 */
[----:B0-----:R-:W-:Y:S02]  /*e230*/  PRMT R0, R18, 0x8880, RZ ;  /* 0x0000888012007816 */ /* 0x001fe400000000ff */
[----:B------:R-:W-:Y:S02]  /*e240*/  SHF.L.U64.HI R4, R7, 0x10, RZ ;  /* 0x0000001007047819 */ /* 0x000fe400000102ff */
[----:B------:R-:W-:Y:S02]  /*e250*/  SHF.L.U64.HI R5, R6, 0x18, RZ ;  /* 0x0000001806057819 */ /* 0x000fe400000102ff */
[----:B------:R-:W-:Y:S01]  /*e260*/  PRMT R0, R0, 0x7710, RZ ;  /* 0x0000771000007816 */ /* 0x000fe200000000ff */
[----:B------:R-:W0:Y:S01]  /*e270*/  F2I.S8.NTZ R20, R20 ;  /* 0x0000001400147305 */ /* 0x000e220000202100 */
[----:B------:R-:W-:-:S02]  /*e280*/  LOP3.LUT R5, R5, R4, R3, 0xfe, !PT ;  /* 0x0000000405057212 */ /* 0x000fc400078efe03 */
[----:B-1----:R-:W-:Y:S02]  /*e290*/  PRMT R3, R19, 0x8880, RZ ;  /* 0x0000888013037816 */ /* 0x002fe400000000ff */
[----:B------:R-:W-:Y:S02]  /*e2a0*/  LOP3.LUT R0, R0, 0xff, RZ, 0xc0, !PT ;  /* 0x000000ff00007812 */ /* 0x000fe400078ec0ff */
[----:B------:R-:W-:Y:S01]  /*e2b0*/  PRMT R3, R3, 0x7710, RZ ;  /* 0x0000771003037816 */ /* 0x000fe200000000ff */
[----:B------:R-:W1:Y:S01]  /*e2c0*/  F2I.S8.NTZ R2, R2 ;  /* 0x0000000200027305 */ /* 0x000e620000202100 */
[----:B--2---:R-:W-:Y:S02]  /*e2d0*/  PRMT R14, R14, 0x8880, RZ ;  /* 0x000088800e0e7816 */ /* 0x004fe400000000ff */
[----:B------:R-:W-:Y:S02]  /*e2e0*/  LOP3.LUT R5, R0, 0xffffff00, R5, 0xf8, !PT ;  /* 0xffffff0000057812 */ /* 0x000fe400078ef805 */
[----:B------:R-:W-:-:S02]  /*e2f0*/  PRMT R0, R14, 0x7710, RZ ;  /* 0x000077100e007816 */ /* 0x000fc400000000ff */
[----:B------:R-:W-:Y:S02]  /*e300*/  PRMT R4, R3, 0x7604, RZ ;  /* 0x0000760403047816 */ /* 0x000fe400000000ff */
[----:B0-----:R-:W-:Y:S02]  /*e310*/  PRMT R20, R20, 0x8880, RZ ;  /* 0x0000888014147816 */ /* 0x001fe400000000ff */
[----:B------:R-:W-:Y:S02]  /*e320*/  PRMT R8, R0, 0x6540, R11 ;  /* 0x0000654000087816 */ /* 0x000fe4000000000b */
[----:B------:R-:W-:Y:S02]  /*e330*/  PRMT R3, R20, 0x7710, RZ ;  /* 0x0000771014037816 */ /* 0x000fe400000000ff */
[----:B------:R-:W-:Y:S01]  /*e340*/  LOP3.LUT R0, R4, 0xffff00ff, R5, 0xf8, !PT ;  /* 0xffff00ff04007812 */ /* 0x000fe200078ef805 */
[----:B------:R-:W-:Y:S01]  /*e350*/  IMAD.U32 R5, R7, 0x10000, RZ ;  /* 0x0001000007057824 */ /* 0x000fe200078e00ff */
[----:B------:R-:W-:-:S02]  /*e360*/  PRMT R3, R3, 0x7054, RZ ;  /* 0x0000705403037816 */ /* 0x000fc400000000ff */
[----:B-1----:R-:W-:Y:S02]  /*e370*/  PRMT R2, R2, 0x8880, RZ ;  /* 0x0000888002027816 */ /* 0x002fe400000000ff */
[----:B------:R-:W-:Y:S02]  /*e380*/  LOP3.LUT R5, R5, 0xff00ffff, R8, 0xf8, !PT ;  /* 0xff00ffff05057812 */ /* 0x000fe400078ef808 */
[----:B------:R-:W-:Y:S02]  /*e390*/  LOP3.LUT R3, R3, 0xff00ffff, R0, 0xf8, !PT ;  /* 0xff00ffff03037812 */ /* 0x000fe400078ef800 */
[----:B------:R-:W-:Y:S02]  /*e3a0*/  IADD3 R4, P0, R9, c[0x0][0x160], RZ ;  /* 0x0000580009047a10 */ /* 0x000fe40007f1e0ff */
[----:B------:R-:W-:Y:S02]  /*e3b0*/  PRMT R0, R2, 0x7710, RZ ;  /* 0x0000771002007816 */ /* 0x000fe400000000ff */
[----:B------:R-:W-:-:S02]  /*e3c0*/  PRMT R2, R5, 0x4210, R6 ;  /* 0x0000421005027816 */ /* 0x000fc40000000006 */
[----:B------:R-:W-:Y:S02]  /*e3d0*/  LEA.HI.X.SX32 R5, R9, c[0x0][0x164], 0x1, P0 ;  /* 0x0000590009057a11 */ /* 0x000fe400000f0eff */
[----:B------:R-:W-:-:S05]  /*e3e0*/  PRMT R3, R3, 0x4210, R0 ;  /* 0x0000421003037816 */ /* 0x000fca0000000000 */
[----:B------:R-:W-:Y:S01]  /*e3f0*/  STG.E.64 [R4.64], R2 ;  /* 0x0000000204007986 */ /* 0x000fe2000c101b24 */
[----:B------:R-:W-:Y:S05]  /*e400*/  EXIT ;  /* 0x000000000000794d */ /* 0x000fea0003800000 */
.L_x_23:
[----:B------:R-:W-:Y:S01]  /*e410*/  IMAD.MOV.U32 R3, RZ, RZ, 0x10 ;  /* 0x00000010ff037424 */ /* 0x000fe200078e00ff */
[----:B0-----:R-:W-:Y:S01]  /*e420*/  MOV R4, 0xe460 ;  /* 0x0000e46000047802 */ /* 0x001fe20000000f00 */
[----:B------:R-:W-:Y:S02]  /*e430*/  IMAD.MOV.U32 R0, RZ, RZ, 0x1f ;  /* 0x0000001fff007424 */ /* 0x000fe400078e00ff */
[----:B------:R-:W-:Y:S02]  /*e440*/  IMAD.MOV.U32 R7, RZ, RZ, -0x1 ;  /* 0xffffffffff077424 */ /* 0x000fe400078e00ff */
[----:B-1----:R-:W-:Y:S05]  /*e450*/  CALL.REL.NOINC `($__internal_0_$__cuda_sm70_shflsync_bfly_p) ;  /* 0x000001b000007944 */ /* 0x002fea0003c00000 */
[----:B01----:R-:W-:Y:S05]  /*e460*/  BRA `(.L_x_166) ;  /* 0xffff47c000007947 */ /* 0x003fea000383ffff */
.L_x_24:
[----:B--2---:R-:W-:Y:S01]  /*e470*/  IMAD.MOV.U32 R6, RZ, RZ, R9 ;  /* 0x000000ffff067224 */ /* 0x004fe200078e0009 */
[----:B0-----:R-:W-:Y:S01]  /*e480*/  MOV R4, 0xe4d0 ;  /* 0x0000e4d000047802 */ /* 0x001fe20000000f00 */
[----:B------:R-:W-:Y:S02]  /*e490*/  IMAD.MOV.U32 R3, RZ, RZ, 0x8 ;  /* 0x00000008ff037424 */ /* 0x000fe400078e00ff */
[----:B------:R-:W-:Y:S02]  /*e4a0*/  IMAD.MOV.U32 R0, RZ, RZ, 0x1f ;  /* 0x0000001fff007424 */ /* 0x000fe400078e00ff */
[----:B------:R-:W-:-:S02]  /*e4b0*/  IMAD.MOV.U32 R7, RZ, RZ, -0x1 ;  /* 0xffffffffff077424 */ /* 0x000fc400078e00ff */
[----:B-1----:R-:W-:Y:S05]  /*e4c0*/  CALL.REL.NOINC `($__internal_0_$__cuda_sm70_shflsync_bfly_p) ;  /* 0x0000014000007944 */ /* 0x002fea0003c00000 */
[----:B01----:R-:W-:Y:S01]  /*e4d0*/  FADD.FTZ R6, R9, R0 ;  /* 0x0000000009067221 */ /* 0x003fe20000010000 */
[----:B------:R-:W-:Y:S01]  /*e4e0*/  MOV R4, 0xe530 ;  /* 0x0000e53000047802 */ /* 0x000fe20000000f00 */
[----:B------:R-:W-:-:S02]  /*e4f0*/  IMAD.MOV.U32 R3, RZ, RZ, 0x4 ;  /* 0x00000004ff037424 */ /* 0x000fc400078e00ff */
[----:B------:R-:W-:Y:S02]  /*e500*/  IMAD.MOV.U32 R0, RZ, RZ, 0x1f ;  /* 0x0000001fff007424 */ /* 0x000fe400078e00ff */
[----:B------:R-:W-:Y:S02]  /*e510*/  IMAD.MOV.U32 R7, RZ, RZ, -0x1 ;  /* 0xffffffffff077424 */ /* 0x000fe400078e00ff */
[----:B------:R-:W-:Y:S05]  /*e520*/  CALL.REL.NOINC `($__internal_0_$__cuda_sm70_shflsync_bfly_p) ;  /* 0x000000e000007944 */ /* 0x000fea0003c00000 */
[----:B01----:R-:W-:Y:S01]  /*e530*/  FADD.FTZ R6, R6, R0 ;  /* 0x0000000006067221 */ /* 0x003fe20000010000 */
[----:B------:R-:W-:Y:S01]  /*e540*/  MOV R4, 0xe590 ;  /* 0x0000e59000047802 */ /* 0x000fe20000000f00 */
[----:B------:R-:W-:Y:S02]  /*e550*/  IMAD.MOV.U32 R3, RZ, RZ, 0x2 ;  /* 0x00000002ff037424 */ /* 0x000fe400078e00ff */
[----:B------:R-:W-:Y:S02]  /*e560*/  IMAD.MOV.U32 R0, RZ, RZ, 0x1f ;  /* 0x0000001fff007424 */ /* 0x000fe400078e00ff */
[----:B------:R-:W-:Y:S02]  /*e570*/  IMAD.MOV.U32 R7, RZ, RZ, -0x1 ;  /* 0xffffffffff077424 */ /* 0x000fe400078e00ff */
[----:B------:R-:W-:Y:S05]  /*e580*/  CALL.REL.NOINC `($__internal_0_$__cuda_sm70_shflsync_bfly_p) ;  /* 0x0000008000007944 */ /* 0x000fea0003c00000 */
[----:B01----:R-:W-:Y:S01]  /*e590*/  FADD.FTZ R6, R6, R0 ;  /* 0x0000000006067221 */ /* 0x003fe20000010000 */
[----:B------:R-:W-:Y:S01]  /*e5a0*/  MOV R4, 0xe5f0 ;  /* 0x0000e5f000047802 */ /* 0x000fe20000000f00 */
[----:B------:R-:W-:-:S02]  /*e5b0*/  IMAD.MOV.U32 R3, RZ, RZ, 0x1 ;  /* 0x00000001ff037424 */ /* 0x000fc400078e00ff */
[----:B------:R-:W-:Y:S02]  /*e5c0*/  IMAD.MOV.U32 R0, RZ, RZ, 0x1f ;  /* 0x0000001fff007424 */ /* 0x000fe400078e00ff */
[----:B------:R-:W-:Y:S02]  /*e5d0*/  IMAD.MOV.U32 R7, RZ, RZ, -0x1 ;  /* 0xffffffffff077424 */ /* 0x000fe400078e00ff */
[----:B------:R-:W-:Y:S05]  /*e5e0*/  CALL.REL.NOINC `($__internal_0_$__cuda_sm70_shflsync_bfly_p) ;  /* 0x0000002000007944 */ /* 0x000fea0003c00000 */
[----:B-1----:R-:W-:Y:S01]  /*e5f0*/  IMAD.MOV.U32 R5, RZ, RZ, R0 ;  /* 0x000000ffff057224 */ /* 0x002fe200078e0000 */
[----:B0-----:R-:W-:Y:S05]  /*e600*/  BRA `(.L_x_167) ;  /* 0xffff46b000007947 */ /* 0x001fea000383ffff */
        .weak           $__internal_0_$__cuda_sm70_shflsync_bfly_p
        .type           $__internal_0_$__cuda_sm70_shflsync_bfly_p,@function
        .size           $__internal_0_$__cuda_sm70_shflsync_bfly_p,(.L_x_4306 - $__internal_0_$__cuda_sm70_shflsync_bfly_p)
$__internal_0_$__cuda_sm70_shflsync_bfly_p:
[----:B------:R-:W-:Y:S01]  /*e610*/  IMAD.MOV.U32 R5, RZ, RZ, 0x0 ;  /* 0x00000000ff057424 */ /* 0x000fe200078e00ff */
[----:B------:R-:W-:Y:S04]  /*e620*/  WARPSYNC R7 ;  /* 0x0000000700007348 */ /* 0x000fe80003800000 */
[----:B------:R0:W1:Y:S01]  /*e630*/  SHFL.BFLY PT, R0, R6, R3, R0 ;  /* 0x0c00000306007389 */ /* 0x00006200000e0000 */
[----:B------:R-:W-:Y:S05]  /*e640*/  RET.REL.NODEC R4 `(_ZN4mmha33masked_multihead_attention_kernelItLi144ELi256ELi1ELi32ELi256ELb1ELb1EEEv26Multihead_attention_paramsIT_XT5_EE) ;  /* 0xffff19b004007950 */ /* 0x000fea0003c3ffff */
.L_x_168:
[----:B------:R-:W-:-:S00]  /*e650*/  BRA `(.L_x_168) ;  /* 0xfffffff000007947 */ /* 0x000fc0000383ffff */
[----:B------:R-:W-:-:S00]  /*e660*/  NOP ;  /* 0x0000000000007918 */ /* 0x000fc00000000000 */
        /* <DEDUP_REMOVED lines=9> */
.L_x_4306:


//--------------------- .text._ZN4mmha33masked_multihead_attention_kernelItLi144ELi256ELi2ELi32ELi128ELb1ELb1EEEv26Multihead_attention_paramsIT_XT5_EE --------------------------
	.section	.text._ZN4mmha33masked_multihead_attention_kernelItLi144ELi256ELi2ELi32ELi128ELb1ELb1EEEv26Multihead_attention_paramsIT_XT5_EE,"ax",@progbits
	.sectioninfo	@"SHI_REGISTERS=231"
	.align	128
        .global         _ZN4mmha33masked_multihead_attention_kernelItLi144ELi256ELi2ELi32ELi128ELb1ELb1EEEv26Multihead_attention_paramsIT_XT5_EE
        .type           _ZN4mmha33masked_multihead_attention_kernelItLi144ELi256ELi2ELi32ELi128ELb1ELb1EEEv26Multihead_attention_paramsIT_XT5_EE,@function
        .size           _ZN4mmha33masked_multihead_attention_kernelItLi144ELi256ELi2ELi32ELi128ELb1ELb1EEEv26Multihead_attention_paramsIT_XT5_EE,(.L_x_4307 - _ZN4mmha33masked_multihead_attention_kernelItLi144ELi256ELi2ELi32ELi128ELb1ELb1EEEv26Multihead_attention_paramsIT_XT5_EE)
        .other          _ZN4mmha33masked_multihead_attention_kernelItLi144ELi256ELi2ELi32ELi128ELb1ELb1EEEv26Multihead_attention_paramsIT_XT5_EE,@"STO_CUDA_ENTRY STV_DEFAULT"
_ZN4mmha33masked_multihead_attention_kernelItLi144ELi256ELi2ELi32ELi128ELb1ELb1EEEv26Multihead_attention_paramsIT_XT5_EE:
.text._ZN4mmha33masked_multihead_attention_kernelItLi144ELi256ELi2ELi32ELi128ELb1ELb1EEEv26Multihead_attention_paramsIT_XT5_EE:
[----:B------:R-:W-:Y:S02]  /*0000*/  IMAD.MOV.U32 R1, RZ, RZ, c[0x0][0x28] ;  /* 0x00000a00ff017624 */ /* 0x000fe400078e00ff */
[----:B------:R-:W0:Y:S01]  /*0010*/  S2R R27, SR_CTAID.Y ;  /* 0x00000000001b7919 */ /* 0x000e220000002600 */
[----:B------:R-:W-:Y:S01]  /*0020*/  ISETP.NE.U32.AND P0, PT, RZ, c[0x0][0x270], PT ;  /* 0x00009c00ff007a0c */ /* 0x000fe20003f05070 */
[----:B------:R-:W-:-:S03]  /*0030*/  ULDC.64 UR36, c[0x0][0x118] ;  /* 0x0000460000247ab9 */ /* 0x000fc60000000a00 */
[----:B------:R-:W-:-:S13]  /*0040*/  ISETP.NE.AND.EX P0, PT, RZ, c[0x0][0x274], PT, P0 ;  /* 0x00009d00ff007a0c */ /* 0x000fda0003f05300 */
[----:B------:R-:W-:Y:S05]  /*0050*/  @!P0 BRA `(.L_x_169) ;  /* 0x0000005000008947 */ /* 0x000fea0003800000 */
[----:B0-----:R-:W-:-:S04]  /*0060*/  IADD3 R2, P0, R27, c[0x0][0x270], RZ ;  /* 0x00009c001b027a10 */ /* 0x001fc80007f1e0ff */
[----:B------:R-:W-:-:S05]  /*0070*/  LEA.HI.X.SX32 R3, R27, c[0x0][0x274], 0x1, P0 ;  /* 0x00009d001b037a11 */ /* 0x000fca00000f0eff */
[----:B------:R-:W2:Y:S02]  /*0080*/  LDG.E.U8 R2, [R2.64] ;  /* 0x0000002402027981 */ /* 0x000ea4000c1e1100 */
[----:B--2---:R-:W-:-:S13]  /*0090*/  ISETP.NE.AND P0, PT, R2, 0x1, PT ;  /* 0x000000010200780c */ /* 0x004fda0003f05270 */
[----:B------:R-:W-:Y:S05]  /*00a0*/  @!P0 EXIT ;  /* 0x000000000000894d */ /* 0x000fea0003800000 */
.L_x_169:
[----:B------:R-:W-:Y:S02]  /*00b0*/  IABS R5, c[0x0][0x1d0] ;  /* 0x0000740000057a13 */ /* 0x000fe40000000000 */
[----:B------:R-:W-:Y:S02]  /*00c0*/  ISETP.NE.U32.AND P0, PT, RZ, c[0x0][0x240], PT ;  /* 0x00009000ff007a0c */ /* 0x000fe40003f05070 */
[----:B------:R-:W1:Y:S02]  /*00d0*/  I2F.RP R0, R5 ;  /* 0x0000000500007306 */ /* 0x000e640000209400 */
[----:B------:R-:W-:-:S04]  /*00e0*/  ISETP.NE.AND.EX P0, PT, RZ, c[0x0][0x244], PT, P0 ;  /* 0x00009100ff007a0c */ /* 0x000fc80003f05300 */
[----:B------:R-:W-:Y:S01]  /*00f0*/  ISETP.EQ.AND P4, PT, RZ, c[0x0][0x1ec], P0 ;  /* 0x00007b00ff007a0c */ /* 0x000fe20000782270 */
[----:B------:R-:W-:Y:S01]  /*0100*/  IMAD.MOV.U32 R23, RZ, RZ, RZ ;  /* 0x000000ffff177224 */ /* 0x000fe200078e00ff */
[----:B------:R-:W2:Y:S04]  /*0110*/  S2R R22, SR_TID.X ;  /* 0x0000000000167919 */ /* 0x000ea80000002100 */
[----:B------:R-:W3:Y:S01]  /*0120*/  S2R R18, SR_CTAID.X ;  /* 0x0000000000127919 */ /* 0x000ee20000002500 */
[----:B------:R-:W-:Y:S01]  /*0130*/  P2R R222, PR, RZ, 0x10 ;  /* 0x00000010ffde7803 */ /* 0x000fe20000000000 */
[----:B-1----:R-:W1:Y:S02]  /*0140*/  MUFU.RCP R0, R0 ;  /* 0x0000000000007308 */ /* 0x002e640000001000 */
[----:B-1----:R-:W-:-:S06]  /*0150*/  IADD3 R2, R0, 0xffffffe, RZ ;  /* 0x0ffffffe00027810 */ /* 0x002fcc0007ffe0ff */
[----:B------:R1:W4:Y:S02]  /*0160*/  F2I.FTZ.U32.TRUNC.NTZ R3, R2 ;  /* 0x0000000200037305 */ /* 0x000324000021f000 */
[----:B-1----:R-:W-:Y:S02]  /*0170*/  IMAD.MOV.U32 R2, RZ, RZ, RZ ;  /* 0x000000ffff027224 */ /* 0x002fe400078e00ff */
[----:B----4-:R-:W-:-:S04]  /*0180*/  IMAD.MOV R4, RZ, RZ, -R3 ;  /* 0x000000ffff047224 */ /* 0x010fc800078e0a03 */
[----:B------:R-:W-:Y:S01]  /*0190*/  IMAD R7, R4, R5, RZ ;  /* 0x0000000504077224 */ /* 0x000fe200078e02ff */
[----:B0-----:R-:W-:-:S03]  /*01a0*/  IABS R4, R27 ;  /* 0x0000001b00047213 */ /* 0x001fc60000000000 */
[----:B------:R-:W-:-:S06]  /*01b0*/  IMAD.HI.U32 R3, R3, R7, R2 ;  /* 0x0000000703037227 */ /* 0x000fcc00078e0002 */
[----:B------:R-:W-:-:S04]  /*01c0*/  IMAD.HI.U32 R24, R3, R4, RZ ;  /* 0x0000000403187227 */ /* 0x000fc800078e00ff */
[----:B------:R-:W-:-:S04]  /*01d0*/  IMAD.MOV R0, RZ, RZ, -R24 ;  /* 0x000000ffff007224 */ /* 0x000fc800078e0a18 */
[----:B------:R-:W-:Y:S02]  /*01e0*/  IMAD R0, R5, R0, R4 ;  /* 0x0000000005007224 */ /* 0x000fe400078e0204 */
[----:B------:R-:W-:-:S03]  /*01f0*/  IMAD.MOV.U32 R4, RZ, RZ, 0x4 ;  /* 0x00000004ff047424 */ /* 0x000fc600078e00ff */
[----:B------:R-:W-:Y:S01]  /*0200*/  ISETP.GT.U32.AND P2, PT, R5, R0, PT ;  /* 0x000000000500720c */ /* 0x000fe20003f44070 */
[----:B------:R-:W-:-:S05]  /*0210*/  IMAD.WIDE R2, R27, R4, c[0x0][0x278] ;  /* 0x00009e001b027625 */ /* 0x000fca00078e0204 */
[----:B------:R-:W4:Y:S07]  /*0220*/  LDG.E R25, [R2.64] ;  /* 0x0000002402197981 */ /* 0x000f2e000c1e1900 */
[----:B------:R-:W-:Y:S01]  /*0230*/  @!P2 IMAD.IADD R0, R0, 0x1, -R5 ;  /* 0x000000010000a824 */ /* 0x000fe200078e0a05 */
[----:B------:R-:W-:Y:S02]  /*0240*/  @!P2 IADD3 R24, R24, 0x1, RZ ;  /* 0x000000011818a810 */ /* 0x000fe40007ffe0ff */
[----:B------:R-:W-:-:S02]  /*0250*/  ISETP.NE.AND P2, PT, RZ, c[0x0][0x1d0], PT ;  /* 0x00007400ff007a0c */ /* 0x000fc40003f45270 */
[----:B------:R-:W-:Y:S02]  /*0260*/  ISETP.GE.U32.AND P1, PT, R0, R5, PT ;  /* 0x000000050000720c */ /* 0x000fe40003f26070 */
[----:B------:R-:W-:-:S04]  /*0270*/  LOP3.LUT R0, R27, c[0x0][0x1d0], RZ, 0x3c, !PT ;  /* 0x000074001b007a12 */ /* 0x000fc800078e3cff */
[----:B------:R-:W-:-:S07]  /*0280*/  ISETP.GE.AND P3, PT, R0, RZ, PT ;  /* 0x000000ff0000720c */ /* 0x000fce0003f66270 */
[----:B------:R-:W-:-:S06]  /*0290*/  @P1 IADD3 R24, R24, 0x1, RZ ;  /* 0x0000000118181810 */ /* 0x000fcc0007ffe0ff */
[----:B------:R-:W-:Y:S01]  /*02a0*/  @!P3 IMAD.MOV R24, RZ, RZ, -R24 ;  /* 0x000000ffff18b224 */ /* 0x000fe200078e0a18 */
[----:B------:R-:W-:-:S05]  /*02b0*/  @!P2 LOP3.LUT R24, RZ, c[0x0][0x1d0], RZ, 0x33, !PT ;  /* 0x00007400ff18aa12 */ /* 0x000fca00078e33ff */
[----:B------:R-:W-:-:S05]  /*02c0*/  @P4 IMAD.WIDE R4, R24, R4, c[0x0][0x240] ;  /* 0x0000900018044625 */ /* 0x000fca00078e0204 */
[----:B------:R-:W4:Y:S01]  /*02d0*/  @P4 LDG.E R23, [R4.64] ;  /* 0x0000002404174981 */ /* 0x000f22000c1e1900 */
[----:B------:R-:W-:Y:S02]  /*02e0*/  ISETP.NE.U32.AND P3, PT, RZ, c[0x0][0x1f8], PT ;  /* 0x00007e00ff007a0c */ /* 0x000fe40003f65070 */
[C---:B--2---:R-:W-:Y:S02]  /*02f0*/  ISETP.LT.AND P2, PT, R22.reuse, 0x20, P4 ;  /* 0x000000201600780c */ /* 0x044fe40002741270 */
[----:B------:R-:W-:Y:S02]  /*0300*/  ISETP.NE.AND.EX P3, PT, RZ, c[0x0][0x1fc], PT, P3 ;  /* 0x00007f00ff007a0c */ /* 0x000fe40003f65330 */
[C---:B------:R-:W-:Y:S01]  /*0310*/  ISETP.GT.AND P0, PT, R22.reuse, 0x11, PT ;  /* 0x000000111600780c */ /* 0x040fe20003f04270 */
[----:B---3--:R-:W-:Y:S01]  /*0320*/  IMAD R17, R27, c[0x0][0x1d8], R18 ;  /* 0x000076001b117a24 */ /* 0x008fe200078e0212 */
[----:B------:R-:W-:Y:S01]  /*0330*/  SHF.R.S32.HI R8, RZ, 0x1f, R27 ;  /* 0x0000001fff087819 */ /* 0x000fe2000001141b */
[----:B------:R-:W-:-:S02]  /*0340*/  IMAD.SHL.U32 R41, R22, 0x8, RZ ;  /* 0x0000000816297824 */ /* 0x000fc400078e00ff */
[----:B------:R-:W-:-:S06]  /*0350*/  IMAD R212, R17, 0x90, RZ ;  /* 0x0000009011d47824 */ /* 0x000fcc00078e02ff */
[----:B------:R-:W-:Y:S01]  /*0360*/  @P3 LEA R14, P4, R27, c[0x0][0x1f8], 0x2 ;  /* 0x00007e001b0e3a11 */ /* 0x000fe200078810ff */
[----:B------:R-:W-:-:S03]  /*0370*/  @P2 IMAD.MOV.U32 R9, RZ, RZ, 0x2 ;  /* 0x00000002ff092424 */ /* 0x000fc600078e00ff */
[----:B------:R-:W-:Y:S01]  /*0380*/  @P3 LEA.HI.X R15, R27, c[0x0][0x1fc], R8, 0x2, P4 ;  /* 0x00007f001b0f3a11 */ /* 0x000fe200020f1408 */
[----:B------:R-:W-:Y:S02]  /*0390*/  IMAD.IADD R40, R212, 0x1, R41 ;  /* 0x00000001d4287824 */ /* 0x000fe400078e0229 */
[----:B------:R-:W-:Y:S01]  /*03a0*/  @!P0 IMAD.MOV.U32 R10, RZ, RZ, 0x2 ;  /* 0x00000002ff0a8424 */ /* 0x000fe200078e00ff */
[----:B------:R-:W-:-:S04]  /*03b0*/  IABS R35, c[0x0][0x1d4] ;  /* 0x0000750000237a13 */ /* 0x000fc80000000000 */
[----:B------:R-:W0:Y:S01]  /*03c0*/  I2F.RP R26, R35 ;  /* 0x00000023001a7306 */ /* 0x000e220000209400 */
[----:B----4-:R-:W-:-:S05]  /*03d0*/  IADD3 R16, R25, -0x1, RZ ;  /* 0xffffffff19107810 */ /* 0x010fca0007ffe0ff */
[----:B------:R-:W-:-:S04]  /*03e0*/  @!P0 IMAD.SHL.U32 R3, R16, 0x8, RZ ;  /* 0x0000000810038824 */ /* 0x000fc800078e00ff */
[----:B------:R-:W-:Y:S02]  /*03f0*/  @!P0 IMAD R3, R40, c[0x0][0x1d4], R3 ;  /* 0x0000750028038a24 */ /* 0x000fe400078e0203 */
[----:B------:R-:W-:-:S04]  /*0400*/  @P2 IMAD R2, R23, c[0x0][0x1d8], R18 ;  /* 0x0000760017022a24 */ /* 0x000fc800078e0212 */
[----:B------:R-:W-:-:S04]  /*0410*/  @P2 IMAD R8, R2, 0x90, R41 ;  /* 0x0000009002082824 */ /* 0x000fc800078e0229 */
[----:B------:R-:W-:-:S04]  /*0420*/  @P2 IMAD.WIDE R8, R8, R9, c[0x0][0x230] ;  /* 0x00008c0008082625 */ /* 0x000fc800078e0209 */
[----:B------:R-:W-:Y:S02]  /*0430*/  @!P0 IMAD.WIDE R2, R3, R10, c[0x0][0x198] ;  /* 0x0000660003028625 */ /* 0x000fe400078e020a */
[----:B------:R-:W5:Y:S01]  /*0440*/  @P2 LDG.E.128 R8, [R8.64] ;  /* 0x0000002408082981 */ /* 0x000f62000c1e1d00 */
[----:B0-----:R-:W0:Y:S01]  /*0450*/  MUFU.RCP R26, R26 ;  /* 0x0000001a001a7308 */ /* 0x001e220000001000 */
[----:B------:R-:W-:-:S04]  /*0460*/  ISETP.EQ.U32.AND P1, PT, RZ, c[0x0][0x170], PT ;  /* 0x00005c00ff007a0c */ /* 0x000fc80003f22070 */
[----:B------:R-:W-:Y:S01]  /*0470*/  ISETP.EQ.OR.EX P1, PT, RZ, c[0x0][0x174], P0, P1 ;  /* 0x00005d00ff007a0c */ /* 0x000fe20000722710 */
[----:B------:R-:W-:Y:S01]  /*0480*/  IMAD R0, R18, 0x90, RZ ;  /* 0x0000009012007824 */ /* 0x000fe200078e02ff */
[----:B0-----:R-:W-:-:S04]  /*0490*/  IADD3 R20, R26, 0xffffffe, RZ ;  /* 0x0ffffffe1a147810 */ /* 0x001fc80007ffe0ff */
[----:B------:R0:W1:Y:S01]  /*04a0*/  F2I.FTZ.U32.TRUNC.NTZ R21, R20 ;  /* 0x0000001400157305 */ /* 0x000062000021f000 */
[----:B------:R-:W-:Y:S02]  /*04b0*/  IMAD.MOV.U32 R19, RZ, RZ, RZ ;  /* 0x000000ffff137224 */ /* 0x000fe400078e00ff */
[----:B------:R-:W-:-:S04]  /*04c0*/  IMAD.IADD R36, R0, 0x1, R41 ;  /* 0x0000000100247824 */ /* 0x000fc800078e0229 */
[----:B------:R-:W-:Y:S01]  /*04d0*/  @!P1 IMAD.MOV.U32 R13, RZ, RZ, 0x2 ;  /* 0x00000002ff0d9424 */ /* 0x000fe200078e00ff */
[----:B------:R-:W-:Y:S01]  /*04e0*/  CS2R R4, SRZ ;  /* 0x0000000000047805 */ /* 0x000fe2000001ff00 */
[----:B------:R-:W-:Y:S01]  /*04f0*/  CS2R R6, SRZ ;  /* 0x0000000000067805 */ /* 0x000fe2000001ff00 */
[----:B------:R1:W5:Y:S01]  /*0500*/  @P3 LDG.E R19, [R14.64] ;  /* 0x000000240e133981 */ /* 0x000362000c1e1900 */
[----:B------:R-:W-:Y:S01]  /*0510*/  @!P1 IMAD.WIDE R12, R36, R13, c[0x0][0x170] ;  /* 0x00005c00240c9625 */ /* 0x000fe200078e020d */
[----:B------:R-:W-:Y:S01]  /*0520*/  CS2R R28, SRZ ;  /* 0x00000000001c7805 */ /* 0x000fe2000001ff00 */
[----:B------:R-:W-:Y:S02]  /*0530*/  CS2R R30, SRZ ;  /* 0x00000000001e7805 */ /* 0x000fe4000001ff00 */
[----:B0-----:R-:W-:Y:S01]  /*0540*/  IMAD.MOV.U32 R20, RZ, RZ, RZ ;  /* 0x000000ffff147224 */ /* 0x001fe200078e00ff */
[----:B------:R0:W5:Y:S01]  /*0550*/  @!P1 LDG.E.128 R4, [R12.64] ;  /* 0x000000240c049981 */ /* 0x000162000c1e1d00 */
[----:B-1----:R-:W-:-:S03]  /*0560*/  IMAD.MOV R14, RZ, RZ, -R21 ;  /* 0x000000ffff0e7224 */ /* 0x002fc600078e0a15 */
[----:B------:R1:W5:Y:S01]  /*0570*/  @!P0 LDG.E.128 R28, [R2.64] ;  /* 0x00000024021c8981 */ /* 0x000362000c1e1d00 */
[----:B0-----:R-:W-:-:S04]  /*0580*/  IMAD R13, R14, R35, RZ ;  /* 0x000000230e0d7224 */ /* 0x001fc800078e02ff */
[----:B------:R-:W-:Y:S01]  /*0590*/  IMAD.HI.U32 R21, R21, R13, R20 ;  /* 0x0000000d15157227 */ /* 0x000fe200078e0014 */
[----:B-1----:R-:W-:-:S05]  /*05a0*/  IABS R2, R16 ;  /* 0x0000001000027213 */ /* 0x002fca0000000000 */
[----:B------:R-:W-:-:S04]  /*05b0*/  IMAD.HI.U32 R21, R21, R2, RZ ;  /* 0x0000000215157227 */ /* 0x000fc800078e00ff */
[----:B------:R-:W-:-:S04]  /*05c0*/  IMAD.MOV R21, RZ, RZ, -R21 ;  /* 0x000000ffff157224 */ /* 0x000fc800078e0a15 */
[----:B------:R-:W-:-:S05]  /*05d0*/  IMAD R26, R35, R21, R2 ;  /* 0x00000015231a7224 */ /* 0x000fca00078e0202 */
[----:B------:R-:W-:Y:S01]  /*05e0*/  ISETP.GT.U32.AND P3, PT, R35, R26, PT ;  /* 0x0000001a2300720c */ /* 0x000fe20003f64070 */
[----:B------:R-:W-:Y:S01]  /*05f0*/  IMAD R3, R27, c[0x0][0x1c8], R0 ;  /* 0x000072001b037a24 */ /* 0x000fe200078e0200 */
[----:B------:R-:W-:Y:S01]  /*0600*/  ISETP.NE.AND P1, PT, RZ, c[0x0][0x1c8], PT ;  /* 0x00007200ff007a0c */ /* 0x000fe20003f25270 */
[----:B------:R-:W-:Y:S01]  /*0610*/  BSSY B0, `(.L_x_170) ;  /* 0x0000032000007945 */ /* 0x000fe20003800000 */
[----:B------:R-:W-:Y:S01]  /*0620*/  ISETP.NE.AND P5, PT, RZ, c[0x0][0x1ec], PT ;  /* 0x00007b00ff007a0c */ /* 0x000fe20003fa5270 */
[----:B------:R-:W-:Y:S01]  /*0630*/  CS2R R14, SRZ ;  /* 0x00000000000e7805 */ /* 0x000fe2000001ff00 */
[----:B------:R-:W-:Y:S01]  /*0640*/  SEL R3, R212, R3, !P1 ;  /* 0x00000003d4037207 */ /* 0x000fe20004800000 */
[----:B------:R-:W-:Y:S01]  /*0650*/  CS2R R12, SRZ ;  /* 0x00000000000c7805 */ /* 0x000fe2000001ff00 */
[----:B------:R-:W-:-:S05]  /*0660*/  ISETP.GE.AND P1, PT, R16, RZ, PT ;  /* 0x000000ff1000720c */ /* 0x000fca0003f26270 */
[----:B------:R-:W-:-:S05]  /*0670*/  @!P3 IMAD.IADD R26, R26, 0x1, -R35 ;  /* 0x000000011a1ab824 */ /* 0x000fca00078e0a23 */
[----:B------:R-:W-:Y:S01]  /*0680*/  ISETP.GT.U32.AND P3, PT, R35, R26, PT ;  /* 0x0000001a2300720c */ /* 0x000fe20003f64070 */
[----:B------:R-:W-:Y:S07]  /*0690*/  @P0 BRA `(.L_x_171) ;  /* 0x0000029000000947 */ /* 0x000fee0003800000 */
[----:B------:R-:W-:Y:S02]  /*06a0*/  IMAD.MOV.U32 R13, RZ, RZ, 0x2 ;  /* 0x00000002ff0d7424 */ /* 0x000fe400078e00ff */
[----:B------:R-:W-:-:S03]  /*06b0*/  IMAD.IADD R0, R3, 0x1, R41 ;  /* 0x0000000103007824 */ /* 0x000fc600078e0229 */
[----:B------:R-:W-:-:S13]  /*06c0*/  ISETP.NE.AND P4, PT, R13, c[0x0][0x258], PT ;  /* 0x000096000d007a0c */ /* 0x000fda0003f85270 */
[----:B------:R-:W-:-:S05]  /*06d0*/  @P4 IMAD.WIDE R2, R0, R13, c[0x0][0x168] ;  /* 0x00005a0000024625 */ /* 0x000fca00078e020d */
[----:B------:R0:W5:Y:S01]  /*06e0*/  @P4 LDG.E.128 R12, [R2.64] ;  /* 0x00000024020c4981 */ /* 0x000162000c1e1d00 */
[----:B------:R-:W-:Y:S05]  /*06f0*/  @P4 BRA `(.L_x_171) ;  /* 0x0000023000004947 */ /* 0x000fea0003800000 */
[----:B-----5:R-:W-:-:S04]  /*0700*/  IADD3 R12, P4, R0, c[0x0][0x168], RZ ;  /* 0x00005a00000c7a10 */ /* 0x020fc80007f9e0ff */
[----:B------:R-:W-:-:S05]  /*0710*/  LEA.HI.X.SX32 R13, R0, c[0x0][0x16c], 0x1, P4 ;  /* 0x00005b00000d7a11 */ /* 0x000fca00020f0eff */
[----:B------:R-:W2:Y:S01]  /*0720*/  LDG.E.64 R38, [R12.64] ;  /* 0x000000240c267981 */ /* 0x000ea2000c1e1b00 */
[----:B0-----:R-:W-:Y:S02]  /*0730*/  IMAD.MOV.U32 R2, RZ, RZ, c[0x0][0x248] ;  /* 0x00009200ff027624 */ /* 0x001fe400078e00ff */
        /* <DEDUP_REMOVED lines=8> */
[----:B------:R-:W0:Y:S01]  /*07c0*/  I2F.S8 R12, R32 ;  /* 0x00000020000c7306 */ /* 0x000e220000001400 */
        /* <DEDUP_REMOVED lines=16> */
[----:B-1----:R-:W-:-:S05]  /*08d0*/  FMUL.FTZ R13, R0, R33 ;  /* 0x00000021000d7220 */ /* 0x002fca0000410000 */
[----:B------:R-:W-:Y:S01]  /*08e0*/  F2FP.PACK_AB R12, R13, R14 ;  /* 0x0000000e0d0c723e */ /* 0x000fe200000000ff */
[----:B--2---:R-:W-:-:S05]  /*08f0*/  FMUL.FTZ R21, R3, R33 ;  /* 0x0000002103157220 */ /* 0x004fca0000410000 */
[----:B------:R-:W-:Y:S01]  /*0900*/  F2FP.PACK_AB R14, R21, R34 ;  /* 0x00000022150e723e */ /* 0x000fe200000000ff */
[----:B0-----:R-:W-:-:S05]  /*0910*/  FMUL.FTZ R33, R2, R33 ;  /* 0x0000002102217220 */ /* 0x001fca0000410000 */
[----:B------:R-:W-:Y:S02]  /*0920*/  F2FP.PACK_AB R13, R33, R32 ;  /* 0x00000020210d723e */ /* 0x000fe400000000ff */
.L_x_171:
[----:B------:R-:W-:Y:S05]  /*0930*/  BSYNC B0 ;  /* 0x0000000000007941 */ /* 0x000fea0003800000 */
.L_x_170:
[----:B------:R-:W-:Y:S01]  /*0940*/  @!P3 IMAD.IADD R26, R26, 0x1, -R35 ;  /* 0x000000011a1ab824 */ /* 0x000fe200078e0a23 */
[----:B------:R-:W-:Y:S01]  /*0950*/  CS2R R32, SRZ ;  /* 0x0000000000207805 */ /* 0x000fe2000001ff00 */
[----:B------:R-:W-:Y:S01]  /*0960*/  CS2R R34, SRZ ;  /* 0x0000000000227805 */ /* 0x000fe2000001ff00 */
        /* <DEDUP_REMOVED lines=10> */
.L_x_173:
[----:B------:R-:W-:Y:S05]  /*0a10*/  BSYNC B0 ;  /* 0x0000000000007941 */ /* 0x000fea0003800000 */
.L_x_172:
[----:B-----5:R-:W-:Y:S01]  /*0a20*/  HFMA2.MMA R36, R12, 1, 1, R4 ;  /* 0x3c003c000c247835 */ /* 0x020fe20000000004 */
[----:B------:R-:W-:Y:S01]  /*0a30*/  ISETP.NE.AND P0, PT, RZ, c[0x0][0x1d4], PT ;  /* 0x00007500ff007a0c */ /* 0x000fe20003f05270 */
[----:B------:R-:W-:Y:S01]  /*0a40*/  HFMA2.MMA R38, R14, 1, 1, R6 ;  /* 0x3c003c000e267835 */ /* 0x000fe20000000006 */
[----:B------:R-:W-:Y:S01]  /*0a50*/  @!P1 IMAD.MOV R26, RZ, RZ, -R26 ;  /* 0x000000ffff1a9224 */ /* 0x000fe200078e0a1a */
[----:B------:R-:W-:Y:S01]  /*0a60*/  ISETP.LT.AND P3, PT, RZ, c[0x0][0x1e0], PT ;  /* 0x00007800ff007a0c */ /* 0x000fe20003f61270 */
[----:B------:R-:W-:Y:S01]  /*0a70*/  HADD2 R37, R13, R5 ;  /* 0x000000050d257230 */ /* 0x000fe20000000000 */
[----:B------:R-:W-:Y:S05]  /*0a80*/  @P5 BRA `(.L_x_174) ;  /* 0x0000004000005947 */ /* 0x000fea0003800000 */
[----:B------:R-:W-:Y:S01]  /*0a90*/  HFMA2.MMA R29, R29, 1, 1, R33 ;  /* 0x3c003c001d1d7835 */ /* 0x000fe20000000021 */
[----:B------:R-:W-:Y:S01]  /*0aa0*/  HADD2 R28, R28, R32 ;  /* 0x000000201c1c7230 */ /* 0x000fe20000000000 */
[----:B------:R-:W-:Y:S01]  /*0ab0*/  HFMA2.MMA R31, R31, 1, 1, R35 ;  /* 0x3c003c001f1f7835 */ /* 0x000fe20000000023 */
[----:B------:R-:W-:-:S03]  /*0ac0*/  HADD2 R30, R30, R34 ;  /* 0x000000221e1e7230 */ /* 0x000fc60000000000 */
.L_x_174:
[----:B------:R-:W-:Y:S01]  /*0ad0*/  ULDC.U8 UR4, c[0x0][0x1e4] ;  /* 0x0000790000047ab9 */ /* 0x000fe20000000000 */
[----:B------:R-:W-:Y:S01]  /*0ae0*/  @P2 HFMA2.MMA R29, R29, R9, -RZ ;  /* 0x000000091d1d2235 */ /* 0x000fe200001000ff */
[----:B------:R-:W-:Y:S01]  /*0af0*/  ISETP.NE.AND P1, PT, RZ, UR4, PT ;  /* 0x00000004ff007c0c */ /* 0x000fe2000bf25270 */
[----:B------:R-:W-:Y:S01]  /*0b00*/  @P2 HFMA2.MMA R31, R31, R11, -RZ ;  /* 0x0000000b1f1f2235 */ /* 0x000fe200001000ff */
[----:B------:R-:W-:Y:S01]  /*0b10*/  @!P0 LOP3.LUT R26, RZ, c[0x0][0x1d4], RZ, 0x33, !PT ;  /* 0x00007500ff1a8a12 */ /* 0x000fe200078e33ff */
[----:B------:R-:W-:Y:S01]  /*0b20*/  HADD2 R39, R15, R7 ;  /* 0x000000070f277230 */ /* 0x000fe20000000000 */
[----:B------:R-:W-:Y:S01]  /*0b30*/  ISETP.GE.AND P0, PT, R22, 0x20, PT ;  /* 0x000000201600780c */ /* 0x000fe20003f06270 */
[----:B------:R-:W-:Y:S01]  /*0b40*/  @P2 HMUL2 R28, R28, R8 ;  /* 0x000000081c1c2232 */ /* 0x000fe20000000000 */
[----:B------:R-:W-:Y:S01]  /*0b50*/  IMAD R143, R24, c[0x0][0x1d8], RZ ;  /* 0x00007600188f7a24 */ /* 0x000fe200078e02ff */
[----:B------:R-:W-:-:S06]  /*0b60*/  @P2 HMUL2 R30, R30, R10 ;  /* 0x0000000a1e1e2232 */ /* 0x000fcc0000000000 */
[----:B------:R-:W-:Y:S05]  /*0b70*/  @!P1 BRA P3, `(.L_x_175) ;  /* 0x0000143000009947 */ /* 0x000fea0001800000 */
[----:B------:R-:W-:-:S05]  /*0b80*/  IMAD.MOV.U32 R0, RZ, RZ, c[0x0][0x1e0] ;  /* 0x00007800ff007624 */ /* 0x000fca00078e00ff */
[----:B------:R-:W-:-:S13]  /*0b90*/  ISETP.LT.OR P1, PT, R0, 0x1, !P1 ;  /* 0x000000010000780c */ /* 0x000fda0004f21670 */
[----:B------:R-:W-:Y:S05]  /*0ba0*/  @P1 BRA `(.L_x_176) ;  /* 0x00001ea000001947 */ /* 0x000fea0003800000 */
[----:B------:R-:W-:Y:S02]  /*0bb0*/  LEA.HI R0, R0, c[0x0][0x1e0], RZ, 0x1 ;  /* 0x0000780000007a11 */ /* 0x000fe400078f08ff */
[----:B------:R-:W-:Y:S02]  /*0bc0*/  IABS R6, R41 ;  /* 0x0000002900067213 */ /* 0x000fe40000000000 */
[----:B------:R-:W-:-:S04]  /*0bd0*/  SHF.R.S32.HI R42, RZ, 0x1, R0 ;  /* 0x00000001ff2a7819 */ /* 0x000fc80000011400 */
[-C--:B------:R-:W-:Y:S02]  /*0be0*/  IABS R5, R42.reuse ;  /* 0x0000002a00057213 */ /* 0x080fe40000000000 */
[----:B------:R-:W-:Y:S02]  /*0bf0*/  IABS R8, R42 ;  /* 0x0000002a00087213 */ /* 0x000fe40000000000 */
[----:B------:R-:W1:Y:S08]  /*0c00*/  I2F.RP R0, R5 ;  /* 0x0000000500007306 */ /* 0x000e700000209400 */
[----:B-1----:R-:W1:Y:S02]  /*0c10*/  MUFU.RCP R0, R0 ;  /* 0x0000000000007308 */ /* 0x002e640000001000 */
[----:B01----:R-:W-:Y:S01]  /*0c20*/  IADD3 R2, R0, 0xffffffe, RZ ;  /* 0x0ffffffe00027810 */ /* 0x003fe20007ffe0ff */
[----:B------:R-:W-:-:S05]  /*0c30*/  IMAD.MOV R0, RZ, RZ, -R8 ;  /* 0x000000ffff007224 */ /* 0x000fca00078e0a08 */
[----:B------:R0:W1:Y:S02]  /*0c40*/  F2I.FTZ.U32.TRUNC.NTZ R3, R2 ;  /* 0x0000000200037305 */ /* 0x000064000021f000 */
[----:B0-----:R-:W-:Y:S02]  /*0c50*/  IMAD.MOV.U32 R2, RZ, RZ, RZ ;  /* 0x000000ffff027224 */ /* 0x001fe400078e00ff */
[----:B-1----:R-:W-:-:S04]  /*0c60*/  IMAD.MOV R4, RZ, RZ, -R3 ;  /* 0x000000ffff047224 */ /* 0x002fc800078e0a03 */
        /* <DEDUP_REMOVED lines=25> */
[----:B------:R0:W1:Y:S01]  /*0e00*/  LDC.64 R2, c[0x4][R0] ;  /* 0x0100000000027b82 */ /* 0x0000620000000a00 */
        /* <DEDUP_REMOVED lines=14> */
[----:B-1----:R-:W-:Y:S05]  /*0ef0*/  CALL.ABS.NOINC R2 ;  /* 0x0000000002007343 */ /* 0x002fea0003c00000 */
.L_x_177:
        /* <DEDUP_REMOVED lines=9> */
.L_x_178:
        /* <DEDUP_REMOVED lines=16> */
[----:B------:R-:W1:Y:S04]  /*1090*/  LDS.64 R12, [R3+0x420] ;  /* 0x00042000030c7984 */ /* 0x000e680000000a00 */
[----:B------:R-:W2:Y:S01]  /*10a0*/  LDS.64 R14, [R43] ;  /* 0x000000002b0e7984 */ /* 0x000ea20000000a00 */
[----:B-1----:R-:W-:-:S02]  /*10b0*/  SHF.R.U64 R6, R12, 0x10, R13 ;  /* 0x000000100c067819 */ /* 0x002fc4000000120d */
[----:B------:R-:W-:Y:S02]  /*10c0*/  SHF.R.U32.HI R4, RZ, 0x10, R13 ;  /* 0x00000010ff047819 */ /* 0x000fe4000001160d */
[--C-:B0-2---:R-:W-:Y:S02]  /*10d0*/  SHF.R.U64 R37, R14, 0x10, R15.reuse ;  /* 0x000000100e257819 */ /* 0x105fe4000000120f */
        /* <DEDUP_REMOVED lines=20> */
[----:B------:R-:W1:Y:S08]  /*1220*/  I2F R5, R7 ;  /* 0x0000000700057306 */ /* 0x000e700000201400 */
[----:B------:R-:W2:Y:S01]  /*1230*/  I2F R10, R10 ;  /* 0x0000000a000a7306 */ /* 0x000ea20000201400 */
[----:B0-----:R-:W-:-:S04]  /*1240*/  FMUL.FTZ R4, R8, R11 ;  /* 0x0000000b08047220 */ /* 0x001fc80000410000 */
[----:B------:R-:W-:-:S03]  /*1250*/  FMUL.FTZ R9, R4, 13.28771209716796875 ;  /* 0x41549a7804097820 */ /* 0x000fc60000410000 */
[----:B------:R-:W0:Y:S01]  /*1260*/  I2F R6, R6 ;  /* 0x0000000600067306 */ /* 0x000e220000201400 */
[----:B-1----:R-:W-:-:S04]  /*1270*/  FMUL.FTZ R5, R5, R11 ;  /* 0x0000000b05057220 */ /* 0x002fc80000410000 */
[----:B------:R-:W-:Y:S02]  /*1280*/  FMUL.FTZ R5, R5, 13.28771209716796875 ;  /* 0x41549a7805057820 */ /* 0x000fe40000410000 */
[-C--:B--2---:R-:W-:Y:S01]  /*1290*/  FMUL.FTZ R4, R10, R11.reuse ;  /* 0x0000000b0a047220 */ /* 0x084fe20000410000 */
[----:B------:R-:W-:Y:S03]  /*12a0*/  I2F R3, c[0x0][0x1ec] ;  /* 0x00007b0000037b06 */ /* 0x000fe60000201400 */
[----:B------:R-:W-:Y:S02]  /*12b0*/  FMUL.FTZ R10, R4, 13.28771209716796875 ;  /* 0x41549a78040a7820 */ /* 0x000fe40000410000 */
[----:B0-----:R-:W-:-:S03]  /*12c0*/  FMUL.FTZ R7, R6, R11 ;  /* 0x0000000b06077220 */ /* 0x001fc60000410000 */
[----:B------:R-:W0:Y:S01]  /*12d0*/  MUFU.EX2 R12, -R5 ;  /* 0x80000005000c7308 */ /* 0x000e220000000800 */
[----:B------:R-:W-:-:S07]  /*12e0*/  FMUL.FTZ R7, R7, 13.28771209716796875 ;  /* 0x41549a7807077820 */ /* 0x000fce0000410000 */
[----:B------:R-:W1:Y:S08]  /*12f0*/  MUFU.EX2 R6, -R7 ;  /* 0x8000000700067308 */ /* 0x000e700000000800 */
[----:B------:R2:W3:Y:S01]  /*1300*/  MUFU.EX2 R8, -R9 ;  /* 0x8000000900087308 */ /* 0x0004e20000000800 */
[----:B0-----:R-:W-:-:S04]  /*1310*/  FMUL.FTZ R4, R3, R12 ;  /* 0x0000000c03047220 */ /* 0x001fc80000410000 */
[----:B------:R-:W-:-:S03]  /*1320*/  FMUL.RZ R13, R4, 0.15915493667125701904 ;  /* 0x3e22f983040d7820 */ /* 0x000fc6000040c000 */
[----:B------:R-:W0:Y:S01]  /*1330*/  MUFU.EX2 R10, -R10 ;  /* 0x8000000a000a7308 */ /* 0x000e220000000800 */
[C---:B-1----:R-:W-:Y:S01]  /*1340*/  FMUL.FTZ R6, R3.reuse, R6 ;  /* 0x0000000603067220 */ /* 0x042fe20000410000 */
[--C-:B--2---:R-:W-:Y:S02]  /*1350*/  HADD2.F32 R9, -RZ, R37.reuse.H1_H1 ;  /* 0x30000025ff097230 */ /* 0x104fe40000004100 */
[----:B------:R-:W-:Y:S01]  /*1360*/  HADD2.F32 R37, -RZ, R37.H0_H0 ;  /* 0x20000025ff257230 */ /* 0x000fe20000004100 */
[----:B------:R-:W-:Y:S02]  /*1370*/  FMUL.RZ R14, R6, 0.15915493667125701904 ;  /* 0x3e22f983060e7820 */ /* 0x000fe4000040c000 */
[----:B---3--:R-:W-:Y:S01]  /*1380*/  FMUL.FTZ R7, R3, R8 ;  /* 0x0000000803077220 */ /* 0x008fe20000410000 */
[----:B------:R-:W-:Y:S03]  /*1390*/  MUFU.SIN R5, R13 ;  /* 0x0000000d00057308 */ /* 0x000fe60000000400 */
[----:B------:R-:W-:-:S02]  /*13a0*/  FMUL.RZ R7, R7, 0.15915493667125701904 ;  /* 0x3e22f98307077820 */ /* 0x000fc4000040c000 */
[----:B0-----:R-:W-:-:S03]  /*13b0*/  FMUL.FTZ R3, R3, R10 ;  /* 0x0000000a03037220 */ /* 0x001fc60000410000 */
[----:B------:R0:W-:Y:S01]  /*13c0*/  MUFU.COS R4, R13 ;  /* 0x0000000d00047308 */ /* 0x0001e20000000000 */
[----:B------:R-:W-:Y:S01]  /*13d0*/  FMUL.RZ R21, R3, 0.15915493667125701904 ;  /* 0x3e22f98303157820 */ /* 0x000fe2000040c000 */
[--C-:B------:R-:W-:Y:S02]  /*13e0*/  HADD2.F32 R3, -RZ, R36.reuse.H1_H1 ;  /* 0x30000024ff037230 */ /* 0x100fe40000004100 */
[----:B------:R-:W-:-:S04]  /*13f0*/  HADD2.F32 R36, -RZ, R36.H0_H0 ;  /* 0x20000024ff247230 */ /* 0x000fc80000004100 */
[----:B------:R-:W-:Y:S01]  /*1400*/  MUFU.COS R6, R14 ;  /* 0x0000000e00067308 */ /* 0x000fe20000000000 */
[--C-:B0-----:R-:W-:Y:S02]  /*1410*/  HADD2.F32 R13, -RZ, R38.reuse.H1_H1 ;  /* 0x30000026ff0d7230 */ /* 0x101fe40000004100 */
[----:B------:R-:W-:-:S05]  /*1420*/  HADD2.F32 R38, -RZ, R38.H0_H0 ;  /* 0x20000026ff267230 */ /* 0x000fca0000004100 */
[----:B------:R-:W0:Y:S08]  /*1430*/  MUFU.SIN R8, R14 ;  /* 0x0000000e00087308 */ /* 0x000e300000000400 */
[----:B------:R-:W1:Y:S08]  /*1440*/  MUFU.SIN R12, R7 ;  /* 0x00000007000c7308 */ /* 0x000e700000000400 */
[----:B------:R-:W2:Y:S01]  /*1450*/  MUFU.SIN R15, R21 ;  /* 0x00000015000f7308 */ /* 0x000ea20000000400 */
[----:B0-----:R-:W-:-:S02]  /*1460*/  FMUL.FTZ R10, R8, R9 ;  /* 0x00000009080a7220 */ /* 0x001fc40000410000 */
[C---:B------:R-:W-:Y:S02]  /*1470*/  FMUL.FTZ R9, R6.reuse, R9 ;  /* 0x0000000906097220 */ /* 0x040fe40000410000 */
[-C--:B------:R-:W-:Y:S02]  /*1480*/  FFMA.FTZ R10, R6, R37.reuse, -R10 ;  /* 0x00000025060a7223 */ /* 0x080fe4000001080a */
[----:B------:R-:W-:Y:S01]  /*1490*/  FFMA.FTZ R37, R8, R37, R9 ;  /* 0x0000002508257223 */ /* 0x000fe20000010009 */
[----:B------:R0:W3:Y:S04]  /*14a0*/  MUFU.COS R11, R7 ;  /* 0x00000007000b7308 */ /* 0x0000e80000000000 */
[----:B------:R-:W-:-:S04]  /*14b0*/  F2FP.PACK_AB R37, R37, R10 ;  /* 0x0000000a2525723e */ /* 0x000fc800000000ff */
[----:B------:R-:W4:Y:S01]  /*14c0*/  MUFU.COS R14, R21 ;  /* 0x00000015000e7308 */ /* 0x000f220000000000 */
[CC--:B0-----:R-:W-:Y:S02]  /*14d0*/  FMUL.FTZ R7, R5.reuse, R3.reuse ;  /* 0x0000000305077220 */ /* 0x0c1fe40000410000 */
[C---:B------:R-:W-:Y:S02]  /*14e0*/  FMUL.FTZ R3, R4.reuse, R3 ;  /* 0x0000000304037220 */ /* 0x040fe40000410000 */
[-C--:B------:R-:W-:Y:S02]  /*14f0*/  FFMA.FTZ R7, R4, R36.reuse, -R7 ;  /* 0x0000002404077223 */ /* 0x080fe40000010807 */
[----:B------:R-:W-:Y:S02]  /*1500*/  FFMA.FTZ R36, R5, R36, R3 ;  /* 0x0000002405247223 */ /* 0x000fe40000010003 */
[----:B-1----:R-:W-:Y:S02]  /*1510*/  FMUL.FTZ R3, R12, R13 ;  /* 0x0000000d0c037220 */ /* 0x002fe40000410000 */
[----:B--2---:R-:W-:Y:S01]  /*1520*/  FMUL.FTZ R4, R15, R20 ;  /* 0x000000140f047220 */ /* 0x004fe20000410000 */
[----:B------:R-:W-:Y:S01]  /*1530*/  F2FP.PACK_AB R36, R36, R7 ;  /* 0x000000072424723e */ /* 0x000fe200000000ff */
[----:B---3--:R-:W-:-:S02]  /*1540*/  FMUL.FTZ R13, R11, R13 ;  /* 0x0000000d0b0d7220 */ /* 0x008fc40000410000 */
[----:B------:R-:W-:Y:S02]  /*1550*/  FFMA.FTZ R3, R11, R38, -R3 ;  /* 0x000000260b037223 */ /* 0x000fe40000010803 */
[C---:B----4-:R-:W-:Y:S02]  /*1560*/  FMUL.FTZ R20, R14.reuse, R20 ;  /* 0x000000140e147220 */ /* 0x050fe40000410000 */
[-C--:B------:R-:W-:Y:S02]  /*1570*/  FFMA.FTZ R4, R14, R39.reuse, -R4 ;  /* 0x000000270e047223 */ /* 0x080fe40000010804 */
[----:B------:R-:W-:Y:S02]  /*1580*/  FFMA.FTZ R38, R12, R38, R13 ;  /* 0x000000260c267223 */ /* 0x000fe4000001000d */
[----:B------:R-:W-:-:S03]  /*1590*/  FFMA.FTZ R39, R15, R39, R20 ;  /* 0x000000270f277223 */ /* 0x000fc60000010014 */
[----:B------:R-:W-:Y:S02]  /*15a0*/  F2FP.PACK_AB R38, R38, R3 ;  /* 0x000000032626723e */ /* 0x000fe400000000ff */
[----:B------:R-:W-:Y:S01]  /*15b0*/  F2FP.PACK_AB R39, R39, R4 ;  /* 0x000000042727723e */ /* 0x000fe200000000ff */
[----:B------:R-:W-:Y:S05]  /*15c0*/  BRA `(.L_x_183) ;  /* 0x0000083000007947 */ /* 0x000fea0003800000 */
.L_x_182:
[C---:B------:R-:W-:Y:S01]  /*15d0*/  IMAD R45, R10.reuse, 0x2, R41 ;  /* 0x000000020a2d7824 */ /* 0x040fe200078e0229 */
[----:B------:R-:W-:Y:S01]  /*15e0*/  SHF.R.S32.HI R3, RZ, 0x1f, R8 ;  /* 0x0000001fff037819 */ /* 0x000fe20000011408 */
[----:B------:R-:W-:Y:S01]  /*15f0*/  IMAD R47, R10, 0x2, R43 ;  /* 0x000000020a2f7824 */ /* 0x000fe200078e022b */
[----:B------:R-:W-:Y:S02]  /*1600*/  BSSY B2, `(.L_x_184) ;  /* 0x000006f000027945 */ /* 0x000fe40003800000 */
[----:B------:R-:W0:Y:S01]  /*1610*/  LDS.64 R10, [R45] ;  /* 0x000000002d0a7984 */ /* 0x000e220000000a00 */
[----:B------:R-:W-:-:S03]  /*1620*/  LEA.HI R3, R3, R8, RZ, 0x2 ;  /* 0x0000000803037211 */ /* 0x000fc600078f10ff */
[----:B------:R-:W1:Y:S02]  /*1630*/  LDS.64 R12, [R47] ;  /* 0x000000002f0c7984 */ /* 0x000e640000000a00 */
[----:B------:R-:W-:-:S05]  /*1640*/  IMAD.SHL.U32 R3, R3, 0x2, RZ ;  /* 0x0000000203037824 */ /* 0x000fca00078e00ff */
[----:B------:R-:W-:-:S04]  /*1650*/  LOP3.LUT R9, R3, 0xfffffff8, RZ, 0xc0, !PT ;  /* 0xfffffff803097812 */ /* 0x000fc800078ec0ff */
[----:B------:R-:W-:Y:S02]  /*1660*/  ISETP.GE.AND P0, PT, R9, c[0x0][0x1e0], PT ;  /* 0x0000780009007a0c */ /* 0x000fe40003f06270 */
[--C-:B0-----:R-:W-:Y:S02]  /*1670*/  SHF.R.U64 R6, R10, 0x10, R11.reuse ;  /* 0x000000100a067819 */ /* 0x101fe4000000120b */
[----:B------:R-:W-:Y:S02]  /*1680*/  SHF.R.U32.HI R4, RZ, 0x10, R11 ;  /* 0x00000010ff047819 */ /* 0x000fe4000001160b */
[--C-:B-1----:R-:W-:Y:S02]  /*1690*/  SHF.R.U64 R29, R12, 0x10, R13.reuse ;  /* 0x000000100c1d7819 */ /* 0x102fe4000000120d */
        /* <DEDUP_REMOVED lines=10> */
[--C-:B------:R-:W-:Y:S01]  /*1740*/  HADD2.F32 R49, -RZ, R37.reuse.H1_H1 ;  /* 0x30000025ff317230 */ /* 0x100fe20000004100 */
[----:B------:R-:W-:Y:S01]  /*1750*/  IADD3 R8, R9, 0x6, RZ ;  /* 0x0000000609087810 */ /* 0x000fe20007ffe0ff */
[----:B------:R-:W-:Y:S01]  /*1760*/  HADD2.F32 R44, -RZ, R37.H0_H0 ;  /* 0x20000025ff2c7230 */ /* 0x000fe20000004100 */
        /* <DEDUP_REMOVED lines=11> */
[----:B------:R-:W1:Y:S01]  /*1820*/  I2F R5, R5 ;  /* 0x0000000500057306 */ /* 0x000e620000201400 */
[----:B------:R-:W-:Y:S01]  /*1830*/  HADD2.F32 R31, -RZ, R31.H0_H0 ;  /* 0x2000001fff1f7230 */ /* 0x000fe20000004100 */
[----:B0-----:R-:W-:-:S06]  /*1840*/  FMUL.FTZ R4, R4, R10 ;  /* 0x0000000a04047220 */ /* 0x001fcc0000410000 */
[----:B------:R-:W0:Y:S01]  /*1850*/  I2F R7, R7 ;  /* 0x0000000700077306 */ /* 0x000e220000201400 */
[----:B------:R-:W-:Y:S02]  /*1860*/  FMUL.FTZ R4, R4, 13.28771209716796875 ;  /* 0x41549a7804047820 */ /* 0x000fe40000410000 */
[----:B-1----:R-:W-:-:S05]  /*1870*/  FMUL.FTZ R6, R5, R10 ;  /* 0x0000000a05067220 */ /* 0x002fca0000410000 */
[----:B------:R-:W1:Y:S01]  /*1880*/  I2F R8, R8 ;  /* 0x0000000800087306 */ /* 0x000e620000201400 */
[----:B------:R-:W-:-:S07]  /*1890*/  FMUL.FTZ R6, R6, 13.28771209716796875 ;  /* 0x41549a7806067820 */ /* 0x000fce0000410000 */
[----:B------:R-:W-:Y:S01]  /*18a0*/  I2F R3, R3 ;  /* 0x0000000300037306 */ /* 0x000fe20000201400 */
[----:B0-----:R-:W-:-:S04]  /*18b0*/  FMUL.FTZ R5, R7, R10 ;  /* 0x0000000a07057220 */ /* 0x001fc80000410000 */
[----:B------:R-:W-:-:S03]  /*18c0*/  FMUL.FTZ R9, R5, 13.28771209716796875 ;  /* 0x41549a7805097820 */ /* 0x000fc60000410000 */
[----:B------:R-:W0:Y:S01]  /*18d0*/  MUFU.EX2 R4, -R4 ;  /* 0x8000000400047308 */ /* 0x000e220000000800 */
[----:B-1----:R-:W-:-:S04]  /*18e0*/  FMUL.FTZ R8, R8, R10 ;  /* 0x0000000a08087220 */ /* 0x002fc80000410000 */
[----:B------:R-:W-:-:S03]  /*18f0*/  FMUL.FTZ R11, R8, 13.28771209716796875 ;  /* 0x41549a78080b7820 */ /* 0x000fc60000410000 */
[----:B------:R-:W1:Y:S08]  /*1900*/  MUFU.EX2 R6, -R6 ;  /* 0x8000000600067308 */ /* 0x000e700000000800 */
[----:B------:R-:W2:Y:S01]  /*1910*/  MUFU.EX2 R10, -R9 ;  /* 0x80000009000a7308 */ /* 0x000ea20000000800 */
[----:B0-----:R-:W-:-:S04]  /*1920*/  FMUL.FTZ R5, R3, R4 ;  /* 0x0000000403057220 */ /* 0x001fc80000410000 */
[----:B------:R-:W-:-:S03]  /*1930*/  FMUL.RZ R14, R5, 0.15915493667125701904 ;  /* 0x3e22f983050e7820 */ /* 0x000fc6000040c000 */
[----:B------:R0:W3:Y:S01]  /*1940*/  MUFU.EX2 R12, -R11 ;  /* 0x8000000b000c7308 */ /* 0x0000e20000000800 */
[----:B-1----:R-:W-:-:S04]  /*1950*/  FMUL.FTZ R7, R3, R6 ;  /* 0x0000000603077220 */ /* 0x002fc80000410000 */
[----:B------:R-:W-:-:S03]  /*1960*/  FMUL.RZ R7, R7, 0.15915493667125701904 ;  /* 0x3e22f98307077820 */ /* 0x000fc6000040c000 */
[----:B------:R-:W1:Y:S01]  /*1970*/  MUFU.COS R4, R14 ;  /* 0x0000000e00047308 */ /* 0x000e620000000000 */
[----:B--2---:R-:W-:Y:S01]  /*1980*/  FMUL.FTZ R6, R3, R10 ;  /* 0x0000000a03067220 */ /* 0x004fe20000410000 */
[--C-:B0-----:R-:W-:Y:S02]  /*1990*/  HADD2.F32 R11, -RZ, R29.reuse.H1_H1 ;  /* 0x3000001dff0b7230 */ /* 0x101fe40000004100 */
[----:B------:R-:W-:Y:S01]  /*19a0*/  HADD2.F32 R29, -RZ, R29.H0_H0 ;  /* 0x2000001dff1d7230 */ /* 0x000fe20000004100 */
[----:B------:R-:W-:-:S03]  /*19b0*/  FMUL.RZ R9, R6, 0.15915493667125701904 ;  /* 0x3e22f98306097820 */ /* 0x000fc6000040c000 */
[----:B------:R-:W0:Y:S01]  /*19c0*/  MUFU.SIN R5, R14 ;  /* 0x0000000e00057308 */ /* 0x000e220000000400 */
[----:B---3--:R-:W-:-:S04]  /*19d0*/  FMUL.FTZ R3, R3, R12 ;  /* 0x0000000c03037220 */ /* 0x008fc80000410000 */
[----:B------:R-:W-:-:S03]  /*19e0*/  FMUL.RZ R37, R3, 0.15915493667125701904 ;  /* 0x3e22f98303257820 */ /* 0x000fc6000040c000 */
[----:B------:R-:W2:Y:S01]  /*19f0*/  MUFU.SIN R10, R7 ;  /* 0x00000007000a7308 */ /* 0x000ea20000000400 */
[----:B-1----:R-:W-:-:S07]  /*1a00*/  FMUL.FTZ R6, R42, R4 ;  /* 0x000000042a067220 */ /* 0x002fce0000410000 */
[----:B------:R1:W3:Y:S01]  /*1a10*/  MUFU.COS R8, R7 ;  /* 0x0000000700087308 */ /* 0x0002e20000000000 */
[-C--:B0-----:R-:W-:Y:S02]  /*1a20*/  FMUL.FTZ R3, R42, R5.reuse ;  /* 0x000000052a037220 */ /* 0x081fe40000410000 */
[C---:B------:R-:W-:Y:S02]  /*1a30*/  FFMA.FTZ R6, R21.reuse, R5, R6 ;  /* 0x0000000515067223 */ /* 0x040fe40000010006 */
[----:B------:R-:W-:-:S03]  /*1a40*/  FFMA.FTZ R3, R21, R4, -R3 ;  /* 0x0000000415037223 */ /* 0x000fc60000010803 */
[----:B------:R-:W0:Y:S01]  /*1a50*/  MUFU.SIN R14, R9 ;  /* 0x00000009000e7308 */ /* 0x000e220000000400 */
[--C-:B-1----:R-:W-:Y:S01]  /*1a60*/  HADD2.F32 R7, -RZ, R28.reuse.H1_H1 ;  /* 0x3000001cff077230 */ /* 0x102fe20000004100 */
[----:B--2---:R-:W-:Y:S01]  /*1a70*/  FMUL.FTZ R12, R10, R11 ;  /* 0x0000000b0a0c7220 */ /* 0x004fe20000410000 */
[----:B------:R-:W-:-:S05]  /*1a80*/  HADD2.F32 R28, -RZ, R28.H0_H0 ;  /* 0x2000001cff1c7230 */ /* 0x000fca0000004100 */
[----:B------:R1:W2:Y:S01]  /*1a90*/  MUFU.COS R13, R9 ;  /* 0x00000009000d7308 */ /* 0x0002a20000000000 */
[C---:B---3--:R-:W-:Y:S02]  /*1aa0*/  FMUL.FTZ R11, R8.reuse, R11 ;  /* 0x0000000b080b7220 */ /* 0x048fe40000410000 */
[-C--:B------:R-:W-:Y:S02]  /*1ab0*/  FFMA.FTZ R12, R8, R29.reuse, -R12 ;  /* 0x0000001d080c7223 */ /* 0x080fe4000001080c */
[----:B------:R-:W-:-:S03]  /*1ac0*/  FFMA.FTZ R29, R10, R29, R11 ;  /* 0x0000001d0a1d7223 */ /* 0x000fc6000001000b */
[----:B------:R-:W3:Y:S01]  /*1ad0*/  MUFU.SIN R21, R37 ;  /* 0x0000002500157308 */ /* 0x000ee20000000400 */
[-C--:B-1----:R-:W-:Y:S01]  /*1ae0*/  FMUL.FTZ R9, R5, R7.reuse ;  /* 0x0000000705097220 */ /* 0x082fe20000410000 */
[----:B------:R-:W-:Y:S01]  /*1af0*/  F2FP.PACK_AB R29, R29, R12 ;  /* 0x0000000c1d1d723e */ /* 0x000fe200000000ff */
[C---:B------:R-:W-:Y:S02]  /*1b00*/  FMUL.FTZ R7, R4.reuse, R7 ;  /* 0x0000000704077220 */ /* 0x040fe40000410000 */
[-C--:B------:R-:W-:Y:S02]  /*1b10*/  FFMA.FTZ R9, R4, R28.reuse, -R9 ;  /* 0x0000001c04097223 */ /* 0x080fe40000010809 */
[----:B------:R-:W-:Y:S01]  /*1b20*/  FFMA.FTZ R28, R5, R28, R7 ;  /* 0x0000001c051c7223 */ /* 0x000fe20000010007 */
[----:B------:R1:W4:Y:S01]  /*1b30*/  MUFU.COS R20, R37 ;  /* 0x0000002500147308 */ /* 0x0003220000000000 */
[C---:B------:R-:W-:Y:S02]  /*1b40*/  FMUL.FTZ R5, R49.reuse, R10 ;  /* 0x0000000a31057220 */ /* 0x040fe40000410000 */
[-C--:B------:R-:W-:Y:S01]  /*1b50*/  FMUL.FTZ R7, R49, R8.reuse ;  /* 0x0000000831077220 */ /* 0x080fe20000410000 */
[----:B------:R-:W-:Y:S01]  /*1b60*/  F2FP.PACK_AB R28, R28, R9 ;  /* 0x000000091c1c723e */ /* 0x000fe200000000ff */
[----:B------:R-:W-:-:S02]  /*1b70*/  FFMA.FTZ R5, R44, R8, -R5 ;  /* 0x000000082c057223 */ /* 0x000fc40000010805 */
[----:B------:R-:W-:Y:S02]  /*1b80*/  FFMA.FTZ R4, R44, R10, R7 ;  /* 0x0000000a2c047223 */ /* 0x000fe40000010007 */
[----:B0-----:R-:W-:Y:S02]  /*1b90*/  FMUL.FTZ R8, R46, R14 ;  /* 0x0000000e2e087220 */ /* 0x001fe40000410000 */
[----:B------:R-:W-:Y:S01]  /*1ba0*/  FMUL.FTZ R10, R14, R15 ;  /* 0x0000000f0e0a7220 */ /* 0x000fe20000410000 */
[----:B-1----:R-:W-:Y:S01]  /*1bb0*/  F2FP.PACK_AB R37, R4, R5 ;  /* 0x000000050425723e */ /* 0x002fe200000000ff */
[----:B--2---:R-:W-:Y:S02]  /*1bc0*/  FMUL.FTZ R7, R46, R13 ;  /* 0x0000000d2e077220 */ /* 0x004fe40000410000 */
[----:B------:R-:W-:Y:S02]  /*1bd0*/  FMUL.FTZ R15, R13, R15 ;  /* 0x0000000f0d0f7220 */ /* 0x000fe40000410000 */
[----:B------:R-:W-:-:S02]  /*1be0*/  FFMA.FTZ R8, R38, R13, -R8 ;  /* 0x0000000d26087223 */ /* 0x000fc40000010808 */
[----:B------:R-:W-:Y:S02]  /*1bf0*/  FFMA.FTZ R10, R13, R30, -R10 ;  /* 0x0000001e0d0a7223 */ /* 0x000fe4000001080a */
[----:B------:R-:W-:Y:S02]  /*1c00*/  FFMA.FTZ R7, R38, R14, R7 ;  /* 0x0000000e26077223 */ /* 0x000fe40000010007 */
[----:B------:R-:W-:Y:S02]  /*1c10*/  FFMA.FTZ R15, R14, R30, R15 ;  /* 0x0000001e0e0f7223 */ /* 0x000fe4000001000f */
[C---:B---3--:R-:W-:Y:S01]  /*1c20*/  FMUL.FTZ R11, R48.reuse, R21 ;  /* 0x00000015300b7220 */ /* 0x048fe20000410000 */
[----:B------:R-:W-:Y:S01]  /*1c30*/  F2FP.PACK_AB R38, R7, R8 ;  /* 0x000000080726723e */ /* 0x000fe200000000ff */
[----:B------:R-:W-:Y:S01]  /*1c40*/  FMUL.FTZ R13, R21, R36 ;  /* 0x00000024150d7220 */ /* 0x000fe20000410000 */
[----:B------:R-:W-:Y:S01]  /*1c50*/  F2FP.PACK_AB R30, R15, R10 ;  /* 0x0000000a0f1e723e */ /* 0x000fe200000000ff */
[----:B----4-:R-:W-:-:S02]  /*1c60*/  FMUL.FTZ R14, R48, R20 ;  /* 0x00000014300e7220 */ /* 0x010fc40000410000 */
[C---:B------:R-:W-:Y:S02]  /*1c70*/  FMUL.FTZ R36, R20.reuse, R36 ;  /* 0x0000002414247220 */ /* 0x040fe40000410000 */
[C---:B------:R-:W-:Y:S02]  /*1c80*/  FFMA.FTZ R11, R39.reuse, R20, -R11 ;  /* 0x00000014270b7223 */ /* 0x040fe4000001080b */
[----:B------:R-:W-:Y:S02]  /*1c90*/  FFMA.FTZ R13, R20, R31, -R13 ;  /* 0x0000001f140d7223 */ /* 0x000fe4000001080d */
[----:B------:R-:W-:Y:S02]  /*1ca0*/  FFMA.FTZ R14, R39, R21, R14 ;  /* 0x00000015270e7223 */ /* 0x000fe4000001000e */
[----:B------:R-:W-:Y:S01]  /*1cb0*/  FFMA.FTZ R20, R21, R31, R36 ;  /* 0x0000001f15147223 */ /* 0x000fe20000010024 */
[----:B------:R-:W-:Y:S02]  /*1cc0*/  F2FP.PACK_AB R36, R6, R3 ;  /* 0x000000030624723e */ /* 0x000fe400000000ff */
[----:B------:R-:W-:-:S02]  /*1cd0*/  F2FP.PACK_AB R39, R14, R11 ;  /* 0x0000000b0e27723e */ /* 0x000fc400000000ff */
[----:B------:R-:W-:Y:S02]  /*1ce0*/  F2FP.PACK_AB R31, R20, R13 ;  /* 0x0000000d141f723e */ /* 0x000fe400000000ff */
.L_x_185:
[----:B------:R-:W-:Y:S05]  /*1cf0*/  BSYNC B2 ;  /* 0x0000000000027941 */ /* 0x000fea0003800000 */
.L_x_184:
        /* <DEDUP_REMOVED lines=16> */
.L_x_183:
[----:B------:R-:W-:Y:S05]  /*1e00*/  BSYNC B1 ;  /* 0x0000000000017941 */ /* 0x000fea0003800000 */
.L_x_181:
        /* <DEDUP_REMOVED lines=16> */
.L_x_180:
[----:B------:R-:W-:Y:S05]  /*1f10*/  BSYNC B0 ;  /* 0x0000000000007941 */ /* 0x000fea0003800000 */
.L_x_179:
[----:B------:R-:W-:Y:S06]  /*1f20*/  BAR.SYNC.DEFER_BLOCKING 0x0 ;  /* 0x0000000000007b1d */ /* 0x000fec0000010000 */
[----:B------:R-:W-:Y:S01]  /*1f30*/  BSSY B0, `(.L_x_186) ;  /* 0x0000005000007945 */ /* 0x000fe20003800000 */
[----:B------:R-:W-:Y:S05]  /*1f40*/  @!P6 BRA `(.L_x_187) ;  /* 0x000000300000e947 */ /* 0x000fea0003800000 */
[----:B------:R-:W-:Y:S01]  /*1f50*/  ISETP.NE.AND P0, PT, RZ, c[0x0][0x1ec], PT ;  /* 0x00007b00ff007a0c */ /* 0x000fe20003f05270 */
[----:B0-----:R0:W1:-:S12]  /*1f60*/  LDS.128 R36, [R0] ;  /* 0x0000000000247984 */ /* 0x0010580000000c00 */
[----:B------:R0:W2:Y:S02]  /*1f70*/  @!P0 LDS.128 R28, [R2] ;  /* 0x00000000021c8984 */ /* 0x0000a40000000c00 */
.L_x_187:
[----:B------:R-:W-:Y:S05]  /*1f80*/  BSYNC B0 ;  /* 0x0000000000007941 */ /* 0x000fea0003800000 */
.L_x_186:
[----:B------:R-:W-:Y:S06]  /*1f90*/  BAR.SYNC.DEFER_BLOCKING 0x0 ;  /* 0x0000000000007b1d */ /* 0x000fec0000010000 */
[----:B------:R-:W-:Y:S05]  /*1fa0*/  BRA `(.L_x_176) ;  /* 0x00000aa000007947 */ /* 0x000fea0003800000 */
.L_x_175:
[----:B------:R-:W-:Y:S01]  /*1fb0*/  ISETP.NE.AND P0, PT, RZ, c[0x0][0x1ec], PT ;  /* 0x00007b00ff007a0c */ /* 0x000fe20003f05270 */
[----:B------:R-:W-:Y:S01]  /*1fc0*/  BSSY B0, `(.L_x_176) ;  /* 0x00000a8000007945 */ /* 0x000fe20003800000 */
[----:B------:R-:W-:-:S11]  /*1fd0*/  IADD3 R0, -R19, c[0x0][0x1ec], RZ ;  /* 0x00007b0013007a10 */ /* 0x000fd60007ffe1ff */
[----:B------:R-:W-:Y:S05]  /*1fe0*/  @!P0 BRA `(.L_x_188) ;  /* 0x0000045000008947 */ /* 0x000fea0003800000 */
[----:B------:R-:W-:-:S13]  /*1ff0*/  ISETP.GE.AND P0, PT, R41, c[0x0][0x1e0], PT ;  /* 0x0000780029007a0c */ /* 0x000fda0003f06270 */
[----:B------:R-:W-:Y:S05]  /*2000*/  @P0 BRA `(.L_x_189) ;  /* 0x00000a3000000947 */ /* 0x000fea0003800000 */
[----:B------:R-:W1:Y:S01]  /*2010*/  I2F R6, c[0x0][0x1e0] ;  /* 0x0000780000067b06 */ /* 0x000e620000201400 */
[C---:B0-----:R-:W-:Y:S01]  /*2020*/  IADD3 R3, R41.reuse, 0x2, RZ ;  /* 0x0000000229037810 */ /* 0x041fe20007ffe0ff */
[--C-:B------:R-:W-:Y:S01]  /*2030*/  HADD2.F32 R15, -RZ, R38.reuse.H1_H1 ;  /* 0x30000026ff0f7230 */ /* 0x100fe20000004100 */
[C---:B------:R-:W-:Y:S01]  /*2040*/  IADD3 R7, R41.reuse, 0x6, RZ ;  /* 0x0000000629077810 */ /* 0x040fe20007ffe0ff */
[--C-:B------:R-:W-:Y:S01]  /*2050*/  HADD2.F32 R14, -RZ, R39.reuse.H1_H1 ;  /* 0x30000027ff0e7230 */ /* 0x100fe20000004100 */
[----:B------:R-:W-:Y:S01]  /*2060*/  IADD3 R5, R41, 0x4, RZ ;  /* 0x0000000429057810 */ /* 0x000fe20007ffe0ff */
[----:B------:R-:W-:Y:S02]  /*2070*/  HADD2.F32 R38, -RZ, R38.H0_H0 ;  /* 0x20000026ff267230 */ /* 0x000fe40000004100 */
[----:B------:R-:W-:Y:S01]  /*2080*/  I2F R2, R41 ;  /* 0x0000002900027306 */ /* 0x000fe20000201400 */
[----:B------:R-:W-:-:S07]  /*2090*/  HADD2.F32 R39, -RZ, R39.H0_H0 ;  /* 0x20000027ff277230 */ /* 0x000fce0000004100 */
[----:B-1----:R-:W0:Y:S08]  /*20a0*/  MUFU.RCP R8, R6 ;  /* 0x0000000600087308 */ /* 0x002e300000001000 */
        /* <DEDUP_REMOVED lines=8> */
[----:B------:R-:W-:Y:S03]  /*2130*/  I2F R0, R0 ;  /* 0x0000000000007306 */ /* 0x000fe60000201400 */
[----:B------:R-:W-:Y:S02]  /*2140*/  FMUL.FTZ R7, R3, 13.28771209716796875 ;  /* 0x41549a7803077820 */ /* 0x000fe40000410000 */
[----:B0-----:R-:W-:-:S03]  /*2150*/  FMUL.FTZ R6, R5, R8 ;  /* 0x0000000805067220 */ /* 0x001fc60000410000 */
[----:B------:R-:W0:Y:S01]  /*2160*/  MUFU.EX2 R9, -R2 ;  /* 0x8000000200097308 */ /* 0x000e220000000800 */
[----:B------:R-:W-:-:S07]  /*2170*/  FMUL.FTZ R6, R6, 13.28771209716796875 ;  /* 0x41549a7806067820 */ /* 0x000fce0000410000 */
[----:B------:R-:W1:Y:S08]  /*2180*/  MUFU.EX2 R11, -R4 ;  /* 0x80000004000b7308 */ /* 0x000e700000000800 */
[----:B------:R-:W2:Y:S01]  /*2190*/  MUFU.EX2 R13, -R6 ;  /* 0x80000006000d7308 */ /* 0x000ea20000000800 */
[----:B0-----:R-:W-:-:S04]  /*21a0*/  FMUL.FTZ R3, R0, R9 ;  /* 0x0000000900037220 */ /* 0x001fc80000410000 */
[----:B------:R-:W-:-:S03]  /*21b0*/  FMUL.RZ R9, R3, 0.15915493667125701904 ;  /* 0x3e22f98303097820 */ /* 0x000fc6000040c000 */
[----:B------:R-:W0:Y:S01]  /*21c0*/  MUFU.EX2 R7, -R7 ;  /* 0x8000000700077308 */ /* 0x000e220000000800 */
[----:B-1----:R-:W-:-:S04]  /*21d0*/  FMUL.FTZ R5, R0, R11 ;  /* 0x0000000b00057220 */ /* 0x002fc80000410000 */
[----:B------:R-:W-:Y:S02]  /*21e0*/  FMUL.RZ R11, R5, 0.15915493667125701904 ;  /* 0x3e22f983050b7820 */ /* 0x000fe4000040c000 */
[C---:B--2---:R-:W-:Y:S01]  /*21f0*/  FMUL.FTZ R5, R0.reuse, R13 ;  /* 0x0000000d00057220 */ /* 0x044fe20000410000 */
[----:B------:R-:W-:Y:S03]  /*2200*/  MUFU.SIN R3, R9 ;  /* 0x0000000900037308 */ /* 0x000fe60000000400 */
[----:B------:R-:W-:Y:S02]  /*2210*/  FMUL.RZ R5, R5, 0.15915493667125701904 ;  /* 0x3e22f98305057820 */ /* 0x000fe4000040c000 */
[----:B0-----:R-:W-:-:S03]  /*2220*/  FMUL.FTZ R0, R0, R7 ;  /* 0x0000000700007220 */ /* 0x001fc60000410000 */
[----:B------:R0:W-:Y:S01]  /*2230*/  MUFU.COS R2, R9 ;  /* 0x0000000900027308 */ /* 0x0001e20000000000 */
[----:B------:R-:W-:Y:S01]  /*2240*/  FMUL.RZ R13, R0, 0.15915493667125701904 ;  /* 0x3e22f983000d7820 */ /* 0x000fe2000040c000 */
[--C-:B------:R-:W-:Y:S02]  /*2250*/  HADD2.F32 R0, -RZ, R36.reuse.H1_H1 ;  /* 0x30000024ff007230 */ /* 0x100fe40000004100 */
[----:B------:R-:W-:-:S04]  /*2260*/  HADD2.F32 R36, -RZ, R36.H0_H0 ;  /* 0x20000024ff247230 */ /* 0x000fc80000004100 */
[----:B------:R-:W1:Y:S01]  /*2270*/  MUFU.SIN R6, R11 ;  /* 0x0000000b00067308 */ /* 0x000e620000000400 */
[--C-:B0-----:R-:W-:Y:S02]  /*2280*/  HADD2.F32 R9, -RZ, R37.reuse.H1_H1 ;  /* 0x30000025ff097230 */ /* 0x101fe40000004100 */
[----:B------:R-:W-:-:S05]  /*2290*/  HADD2.F32 R37, -RZ, R37.H0_H0 ;  /* 0x20000025ff257230 */ /* 0x000fca0000004100 */
[----:B------:R-:W0:Y:S08]  /*22a0*/  MUFU.COS R4, R11 ;  /* 0x0000000b00047308 */ /* 0x000e300000000000 */
[----:B------:R-:W2:Y:S01]  /*22b0*/  MUFU.SIN R10, R5 ;  /* 0x00000005000a7308 */ /* 0x000ea20000000400 */
[----:B-1----:R-:W-:-:S07]  /*22c0*/  FMUL.FTZ R7, R6, R9 ;  /* 0x0000000906077220 */ /* 0x002fce0000410000 */
[----:B------:R1:W3:Y:S01]  /*22d0*/  MUFU.COS R8, R5 ;  /* 0x0000000500087308 */ /* 0x0002e20000000000 */
[C---:B0-----:R-:W-:Y:S02]  /*22e0*/  FMUL.FTZ R9, R4.reuse, R9 ;  /* 0x0000000904097220 */ /* 0x041fe40000410000 */
[-C--:B------:R-:W-:Y:S02]  /*22f0*/  FFMA.FTZ R7, R4, R37.reuse, -R7 ;  /* 0x0000002504077223 */ /* 0x080fe40000010807 */
[----:B------:R-:W-:-:S03]  /*2300*/  FFMA.FTZ R6, R6, R37, R9 ;  /* 0x0000002506067223 */ /* 0x000fc60000010009 */
[----:B------:R-:W0:Y:S01]  /*2310*/  MUFU.SIN R12, R13 ;  /* 0x0000000d000c7308 */ /* 0x000e220000000400 */
[CC--:B-1----:R-:W-:Y:S01]  /*2320*/  FMUL.FTZ R5, R3.reuse, R0.reuse ;  /* 0x0000000003057220 */ /* 0x0c2fe20000410000 */
[----:B------:R-:W-:Y:S01]  /*2330*/  F2FP.PACK_AB R37, R6, R7 ;  /* 0x000000070625723e */ /* 0x000fe200000000ff */
[C---:B------:R-:W-:Y:S02]  /*2340*/  FMUL.FTZ R0, R2.reuse, R0 ;  /* 0x0000000002007220 */ /* 0x040fe40000410000 */
[-C--:B------:R-:W-:Y:S02]  /*2350*/  FFMA.FTZ R5, R2, R36.reuse, -R5 ;  /* 0x0000002402057223 */ /* 0x080fe40000010805 */
[----:B------:R-:W-:Y:S01]  /*2360*/  FFMA.FTZ R0, R3, R36, R0 ;  /* 0x0000002403007223 */ /* 0x000fe20000010000 */
[----:B------:R-:W1:Y:S01]  /*2370*/  MUFU.COS R11, R13 ;  /* 0x0000000d000b7308 */ /* 0x000e620000000000 */
[-C--:B--2---:R-:W-:Y:S02]  /*2380*/  FMUL.FTZ R3, R10, R15.reuse ;  /* 0x0000000f0a037220 */ /* 0x084fe40000410000 */
[----:B---3--:R-:W-:Y:S01]  /*2390*/  FMUL.FTZ R9, R8, R15 ;  /* 0x0000000f08097220 */ /* 0x008fe20000410000 */
[----:B------:R-:W-:Y:S01]  /*23a0*/  F2FP.PACK_AB R36, R0, R5 ;  /* 0x000000050024723e */ /* 0x000fe200000000ff */
[----:B------:R-:W-:-:S02]  /*23b0*/  FFMA.FTZ R3, R8, R38, -R3 ;  /* 0x0000002608037223 */ /* 0x000fc40000010803 */
[----:B------:R-:W-:Y:S02]  /*23c0*/  FFMA.FTZ R38, R10, R38, R9 ;  /* 0x000000260a267223 */ /* 0x000fe40000010009 */
[----:B0-----:R-:W-:-:S03]  /*23d0*/  FMUL.FTZ R2, R12, R14 ;  /* 0x0000000e0c027220 */ /* 0x001fc60000410000 */
[----:B------:R-:W-:Y:S01]  /*23e0*/  F2FP.PACK_AB R38, R38, R3 ;  /* 0x000000032626723e */ /* 0x000fe200000000ff */
[C---:B-1----:R-:W-:Y:S02]  /*23f0*/  FMUL.FTZ R13, R11.reuse, R14 ;  /* 0x0000000e0b0d7220 */ /* 0x042fe40000410000 */
[-C--:B------:R-:W-:Y:S02]  /*2400*/  FFMA.FTZ R2, R11, R39.reuse, -R2 ;  /* 0x000000270b027223 */ /* 0x080fe40000010802 */
[----:B------:R-:W-:-:S05]  /*2410*/  FFMA.FTZ R13, R12, R39, R13 ;  /* 0x000000270c0d7223 */ /* 0x000fca000001000d */
[----:B------:R-:W-:Y:S01]  /*2420*/  F2FP.PACK_AB R39, R13, R2 ;  /* 0x000000020d27723e */ /* 0x000fe200000000ff */
[----:B------:R-:W-:Y:S05]  /*2430*/  BRA `(.L_x_189) ;  /* 0x0000060000007947 */ /* 0x000fea0003800000 */
.L_x_188:
[----:B------:R-:W-:-:S13]  /*2440*/  ISETP.GE.AND P0, PT, R41, c[0x0][0x1e0], PT ;  /* 0x0000780029007a0c */ /* 0x000fda0003f06270 */
[----:B------:R-:W-:Y:S05]  /*2450*/  @P0 BRA `(.L_x_189) ;  /* 0x000005e000000947 */ /* 0x000fea0003800000 */
[----:B0-----:R-:W0:Y:S01]  /*2460*/  I2F R2, c[0x0][0x1e0] ;  /* 0x0000780000027b06 */ /* 0x001e220000201400 */
[C---:B------:R-:W-:Y:S01]  /*2470*/  IADD3 R4, R41.reuse, 0x2, RZ ;  /* 0x0000000229047810 */ /* 0x040fe20007ffe0ff */
[----:B------:R-:W-:Y:S01]  /*2480*/  HADD2.F32 R42, -RZ, R39.H1_H1 ;  /* 0x30000027ff2a7230 */ /* 0x000fe20000004100 */
[C---:B------:R-:W-:Y:S01]  /*2490*/  IADD3 R7, R41.reuse, 0x4, RZ ;  /* 0x0000000429077810 */ /* 0x040fe20007ffe0ff */
[--C-:B------:R-:W-:Y:S01]  /*24a0*/  HADD2.F32 R44, -RZ, R31.reuse.H1_H1 ;  /* 0x3000001fff2c7230 */ /* 0x100fe20000004100 */
[----:B------:R-:W-:Y:S01]  /*24b0*/  IADD3 R10, R41, 0x6, RZ ;  /* 0x00000006290a7810 */ /* 0x000fe20007ffe0ff */
[----:B------:R-:W-:Y:S02]  /*24c0*/  HADD2.F32 R43, -RZ, R31.H0_H0 ;  /* 0x2000001fff2b7230 */ /* 0x000fe40000004100 */
[----:B------:R1:W-:Y:S01]  /*24d0*/  I2F R3, R41 ;  /* 0x0000002900037306 */ /* 0x0003e20000201400 */
[----:B------:R-:W-:Y:S02]  /*24e0*/  HADD2.F32 R12, -RZ, R37.H1_H1 ;  /* 0x30000025ff0c7230 */ /* 0x000fe40000004100 */
[----:B------:R-:W-:-:S02]  /*24f0*/  HADD2.F32 R14, -RZ, R29.H1_H1 ;  /* 0x3000001dff0e7230 */ /* 0x000fc40000004100 */
[--C-:B------:R-:W-:Y:S02]  /*2500*/  HADD2.F32 R15, -RZ, R38.reuse.H1_H1 ;  /* 0x30000026ff0f7230 */ /* 0x100fe40000004100 */
[----:B------:R-:W-:Y:S01]  /*2510*/  HADD2.F32 R29, -RZ, R29.H0_H0 ;  /* 0x2000001dff1d7230 */ /* 0x000fe20000004100 */
[----:B0-----:R-:W0:Y:S01]  /*2520*/  MUFU.RCP R2, R2 ;  /* 0x0000000200027308 */ /* 0x001e220000001000 */
[----:B-1----:R-:W-:Y:S02]  /*2530*/  HADD2.F32 R41, -RZ, R39.H0_H0 ;  /* 0x20000027ff297230 */ /* 0x002fe40000004100 */
[----:B------:R-:W-:-:S05]  /*2540*/  HADD2.F32 R38, -RZ, R38.H0_H0 ;  /* 0x20000026ff267230 */ /* 0x000fca0000004100 */
[----:B------:R-:W1:Y:S01]  /*2550*/  I2F R5, R4 ;  /* 0x0000000400057306 */ /* 0x000e620000201400 */
[----:B0-----:R-:W-:-:S07]  /*2560*/  FMUL.FTZ R3, R3, R2 ;  /* 0x0000000203037220 */ /* 0x001fce0000410000 */
        /* <DEDUP_REMOVED lines=11> */
[----:B------:R-:W1:Y:S01]  /*2620*/  MUFU.EX2 R5, -R6 ;  /* 0x8000000600057308 */ /* 0x000e620000000800 */
[----:B0-----:R-:W-:-:S07]  /*2630*/  FMUL.FTZ R2, R0, R3 ;  /* 0x0000000300027220 */ /* 0x001fce0000410000 */
[----:B------:R-:W0:Y:S01]  /*2640*/  MUFU.EX2 R9, -R8 ;  /* 0x8000000800097308 */ /* 0x000e220000000800 */
[----:B------:R-:W-:Y:S02]  /*2650*/  FMUL.RZ R2, R2, 0.15915493667125701904 ;  /* 0x3e22f98302027820 */ /* 0x000fe4000040c000 */
[----:B-1----:R-:W-:-:S05]  /*2660*/  FMUL.FTZ R4, R0, R5 ;  /* 0x0000000500047220 */ /* 0x002fca0000410000 */
[----:B------:R1:W2:Y:S01]  /*2670*/  MUFU.EX2 R21, -R10 ;  /* 0x8000000a00157308 */ /* 0x0002a20000000800 */
[----:B------:R-:W-:Y:S01]  /*2680*/  FMUL.RZ R6, R4, 0.15915493667125701904 ;  /* 0x3e22f98304067820 */ /* 0x000fe2000040c000 */
[--C-:B------:R-:W-:Y:S02]  /*2690*/  HADD2.F32 R4, -RZ, R36.reuse.H1_H1 ;  /* 0x30000024ff047230 */ /* 0x100fe40000004100 */
[----:B------:R-:W-:-:S04]  /*26a0*/  HADD2.F32 R36, -RZ, R36.H0_H0 ;  /* 0x20000024ff247230 */ /* 0x000fc80000004100 */
[----:B------:R-:W3:Y:S01]  /*26b0*/  MUFU.SIN R5, R2 ;  /* 0x0000000200057308 */ /* 0x000ee20000000400 */
[----:B0-----:R-:W-:Y:S01]  /*26c0*/  FMUL.FTZ R9, R0, R9 ;  /* 0x0000000900097220 */ /* 0x001fe20000410000 */
[----:B-1----:R-:W-:-:S03]  /*26d0*/  HADD2.F32 R10, -RZ, R37.H0_H0 ;  /* 0x20000025ff0a7230 */ /* 0x002fc60000004100 */
[----:B------:R-:W-:-:S03]  /*26e0*/  FMUL.RZ R9, R9, 0.15915493667125701904 ;  /* 0x3e22f98309097820 */ /* 0x000fc6000040c000 */
[----:B------:R0:W1:Y:S01]  /*26f0*/  MUFU.COS R3, R2 ;  /* 0x0000000200037308 */ /* 0x0000620000000000 */
[----:B--2---:R-:W-:Y:S01]  /*2700*/  FMUL.FTZ R0, R0, R21 ;  /* 0x0000001500007220 */ /* 0x004fe20000410000 */
[--C-:B------:R-:W-:Y:S02]  /*2710*/  HADD2.F32 R21, -RZ, R30.reuse.H1_H1 ;  /* 0x3000001eff157230 */ /* 0x100fe40000004100 */
[----:B------:R-:W-:Y:S01]  /*2720*/  HADD2.F32 R30, -RZ, R30.H0_H0 ;  /* 0x2000001eff1e7230 */ /* 0x000fe20000004100 */
[----:B------:R-:W-:-:S03]  /*2730*/  FMUL.RZ R39, R0, 0.15915493667125701904 ;  /* 0x3e22f98300277820 */ /* 0x000fc6000040c000 */
[----:B------:R-:W-:Y:S01]  /*2740*/  MUFU.COS R7, R6 ;  /* 0x0000000600077308 */ /* 0x000fe20000000000 */
[--C-:B0-----:R-:W-:Y:S02]  /*2750*/  HADD2.F32 R2, -RZ, R28.reuse.H1_H1 ;  /* 0x3000001cff027230 */ /* 0x101fe40000004100 */
[----:B------:R-:W-:-:S03]  /*2760*/  HADD2.F32 R28, -RZ, R28.H0_H0 ;  /* 0x2000001cff1c7230 */ /* 0x000fc60000004100 */
[-C--:B---3--:R-:W-:Y:S02]  /*2770*/  FMUL.FTZ R0, R5, R2.reuse ;  /* 0x0000000205007220 */ /* 0x088fe40000410000 */
[----:B------:R0:W2:Y:S01]  /*2780*/  MUFU.SIN R11, R6 ;  /* 0x00000006000b7308 */ /* 0x0000a20000000400 */
[C---:B-1----:R-:W-:Y:S02]  /*2790*/  FMUL.FTZ R2, R3.reuse, R2 ;  /* 0x0000000203027220 */ /* 0x042fe40000410000 */
[----:B------:R-:W-:-:S05]  /*27a0*/  FFMA.FTZ R0, R3, R28, -R0 ;  /* 0x0000001c03007223 */ /* 0x000fca0000010800 */
[----:B------:R-:W1:Y:S01]  /*27b0*/  MUFU.SIN R20, R9 ;  /* 0x0000000900147308 */ /* 0x000e620000000400 */
[-C--:B0-----:R-:W-:Y:S02]  /*27c0*/  FMUL.FTZ R6, R5, R4.reuse ;  /* 0x0000000405067220 */ /* 0x081fe40000410000 */
[C---:B------:R-:W-:Y:S02]  /*27d0*/  FMUL.FTZ R4, R3.reuse, R4 ;  /* 0x0000000403047220 */ /* 0x040fe40000410000 */
[----:B------:R-:W-:Y:S02]  /*27e0*/  FFMA.FTZ R8, R3, R36, -R6 ;  /* 0x0000002403087223 */ /* 0x000fe40000010806 */
[----:B------:R-:W-:Y:S01]  /*27f0*/  FFMA.FTZ R3, R5, R28, R2 ;  /* 0x0000001c05037223 */ /* 0x000fe20000010002 */
[----:B------:R0:W3:Y:S01]  /*2800*/  MUFU.COS R13, R9 ;  /* 0x00000009000d7308 */ /* 0x0000e20000000000 */
[----:B--2---:R-:W-:-:S04]  /*2810*/  FMUL.FTZ R2, R11, R14 ;  /* 0x0000000e0b027220 */ /* 0x004fc80000410000 */
[----:B------:R-:W-:-:S03]  /*2820*/  FFMA.FTZ R2, R7, R29, -R2 ;  /* 0x0000001d07027223 */ /* 0x000fc60000010802 */
[----:B------:R-:W2:Y:S01]  /*2830*/  MUFU.SIN R28, R39 ;  /* 0x00000027001c7308 */ /* 0x000ea20000000400 */
[----:B0-----:R-:W-:Y:S02]  /*2840*/  FFMA.FTZ R9, R5, R36, R4 ;  /* 0x0000002405097223 */ /* 0x001fe40000010004 */
[-C--:B------:R-:W-:Y:S02]  /*2850*/  FMUL.FTZ R5, R11, R12.reuse ;  /* 0x0000000c0b057220 */ /* 0x080fe40000410000 */
[----:B------:R-:W-:Y:S01]  /*2860*/  FMUL.FTZ R12, R7, R12 ;  /* 0x0000000c070c7220 */ /* 0x000fe20000410000 */
[----:B------:R-:W-:Y:S01]  /*2870*/  F2FP.PACK_AB R36, R9, R8 ;  /* 0x000000080924723e */ /* 0x000fe200000000ff */
[C---:B------:R-:W-:Y:S01]  /*2880*/  FMUL.FTZ R4, R7.reuse, R14 ;  /* 0x0000000e07047220 */ /* 0x040fe20000410000 */
[----:B------:R-:W0:Y:S01]  /*2890*/  MUFU.COS R31, R39 ;  /* 0x00000027001f7308 */ /* 0x000e220000000000 */
[----:B-1----:R-:W-:Y:S02]  /*28a0*/  FMUL.FTZ R6, R20, R15 ;  /* 0x0000000f14067220 */ /* 0x002fe40000410000 */
[----:B------:R-:W-:-:S02]  /*28b0*/  FFMA.FTZ R37, R7, R10, -R5 ;  /* 0x0000000a07257223 */ /* 0x000fc40000010805 */
[C---:B------:R-:W-:Y:S02]  /*28c0*/  FFMA.FTZ R12, R11.reuse, R10, R12 ;  /* 0x0000000a0b0c7223 */ /* 0x040fe4000001000c */
[----:B------:R-:W-:Y:S02]  /*28d0*/  FFMA.FTZ R29, R11, R29, R4 ;  /* 0x0000001d0b1d7223 */ /* 0x000fe40000010004 */
[----:B---3--:R-:W-:Y:S01]  /*28e0*/  FFMA.FTZ R10, R13, R38, -R6 ;  /* 0x000000260d0a7223 */ /* 0x008fe20000010806 */
[----:B------:R-:W-:Y:S01]  /*28f0*/  F2FP.PACK_AB R37, R12, R37 ;  /* 0x000000250c25723e */ /* 0x000fe200000000ff */
[----:B--2---:R-:W-:Y:S01]  /*2900*/  FMUL.FTZ R14, R28, R42 ;  /* 0x0000002a1c0e7220 */ /* 0x004fe20000410000 */
[----:B------:R-:W-:Y:S01]  /*2910*/  F2FP.PACK_AB R29, R29, R2 ;  /* 0x000000021d1d723e */ /* 0x000fe200000000ff */
[----:B------:R-:W-:Y:S02]  /*2920*/  FMUL.FTZ R15, R13, R15 ;  /* 0x0000000f0d0f7220 */ /* 0x000fe40000410000 */
[----:B------:R-:W-:-:S02]  /*2930*/  FMUL.FTZ R4, R20, R21 ;  /* 0x0000001514047220 */ /* 0x000fc40000410000 */
[----:B------:R-:W-:Y:S02]  /*2940*/  FMUL.FTZ R5, R13, R21 ;  /* 0x000000150d057220 */ /* 0x000fe40000410000 */
[C---:B0-----:R-:W-:Y:S02]  /*2950*/  FMUL.FTZ R42, R31.reuse, R42 ;  /* 0x0000002a1f2a7220 */ /* 0x041fe40000410000 */
[-C--:B------:R-:W-:Y:S02]  /*2960*/  FMUL.FTZ R6, R28, R44.reuse ;  /* 0x0000002c1c067220 */ /* 0x080fe40000410000 */
[----:B------:R-:W-:Y:S02]  /*2970*/  FMUL.FTZ R7, R31, R44 ;  /* 0x0000002c1f077220 */ /* 0x000fe40000410000 */
[----:B------:R-:W-:Y:S02]  /*2980*/  FFMA.FTZ R15, R20, R38, R15 ;  /* 0x00000026140f7223 */ /* 0x000fe4000001000f */
[----:B------:R-:W-:-:S02]  /*2990*/  FFMA.FTZ R4, R13, R30, -R4 ;  /* 0x0000001e0d047223 */ /* 0x000fc40000010804 */
[----:B------:R-:W-:Y:S01]  /*29a0*/  FFMA.FTZ R5, R20, R30, R5 ;  /* 0x0000001e14057223 */ /* 0x000fe20000010005 */
[----:B------:R-:W-:Y:S01]  /*29b0*/  F2FP.PACK_AB R38, R15, R10 ;  /* 0x0000000a0f26723e */ /* 0x000fe200000000ff */
[-C--:B------:R-:W-:Y:S02]  /*29c0*/  FFMA.FTZ R14, R31, R41.reuse, -R14 ;  /* 0x000000291f0e7223 */ /* 0x080fe4000001080e */
[C---:B------:R-:W-:Y:S01]  /*29d0*/  FFMA.FTZ R39, R28.reuse, R41, R42 ;  /* 0x000000291c277223 */ /* 0x040fe2000001002a */
[----:B------:R-:W-:Y:S01]  /*29e0*/  F2FP.PACK_AB R30, R5, R4 ;  /* 0x00000004051e723e */ /* 0x000fe200000000ff */
[-C--:B------:R-:W-:Y:S02]  /*29f0*/  FFMA.FTZ R6, R31, R43.reuse, -R6 ;  /* 0x0000002b1f067223 */ /* 0x080fe40000010806 */
[----:B------:R-:W-:Y:S01]  /*2a00*/  FFMA.FTZ R7, R28, R43, R7 ;  /* 0x0000002b1c077223 */ /* 0x000fe20000010007 */
[----:B------:R-:W-:Y:S02]  /*2a10*/  F2FP.PACK_AB R28, R3, R0 ;  /* 0x00000000031c723e */ /* 0x000fe400000000ff */
[----:B------:R-:W-:-:S02]  /*2a20*/  F2FP.PACK_AB R39, R39, R14 ;  /* 0x0000000e2727723e */ /* 0x000fc400000000ff */
[----:B------:R-:W-:Y:S02]  /*2a30*/  F2FP.PACK_AB R31, R7, R6 ;  /* 0x00000006071f723e */ /* 0x000fe400000000ff */
.L_x_189:
[----:B------:R-:W-:Y:S05]  /*2a40*/  BSYNC B0 ;  /* 0x0000000000007941 */ /* 0x000fea0003800000 */
.L_x_176:
[----:B------:R-:W-:Y:S01]  /*2a50*/  ISETP.GT.AND P0, PT, R22, 0x1f, PT ;  /* 0x0000001f1600780c */ /* 0x000fe20003f04270 */
[----:B------:R-:W-:Y:S01]  /*2a60*/  BSSY B0, `(.L_x_190) ;  /* 0x000001f000007945 */ /* 0x000fe20003800000 */
[----:B0-----:R-:W-:-:S11]  /*2a70*/  IMAD.MOV.U32 R2, RZ, RZ, RZ ;  /* 0x000000ffff027224 */ /* 0x001fd600078e00ff */
[----:B------:R-:W-:Y:S05]  /*2a80*/  @P0 BRA `(.L_x_191) ;  /* 0x000001c000000947 */ /* 0x000fea0003800000 */
[----:B------:R-:W-:Y:S01]  /*2a90*/  ISETP.NE.AND P1, PT, RZ, c[0x0][0x1ec], PT ;  /* 0x00007b00ff007a0c */ /* 0x000fe20003f25270 */
[----:B-12---:R-:W-:Y:S01]  /*2aa0*/  HMUL2 R14, R37, R29 ;  /* 0x0000001d250e7232 */ /* 0x006fe20000000000 */
        /* <DEDUP_REMOVED lines=15> */
[----:B------:R1:W2:Y:S02]  /*2ba0*/  SHFL.BFLY PT, R0, R15, 0x10, 0x1f ;  /* 0x0e001f000f007f89 */ /* 0x0002a400000e0000 */
.L_x_398:
[----:B-12---:R-:W-:Y:S01]  /*2bb0*/  FADD.FTZ R15, R15, R0 ;  /* 0x000000000f0f7221 */ /* 0x006fe20000010000 */
[----:B------:R-:W-:Y:S05]  /*2bc0*/  BRA.DIV ~URZ, `(.L_x_193) ;  /* 0x00008fc27f007947 */ /* 0x000fea000b800000 */
[----:B------:R-:W1:Y:S02]  /*2bd0*/  SHFL.BFLY PT, R0, R15, 0x8, 0x1f ;  /* 0x0d001f000f007f89 */ /* 0x000e6400000e0000 */
[----:B-1----:R-:W-:-:S05]  /*2be0*/  FADD.FTZ R0, R15, R0 ;  /* 0x000000000f007221 */ /* 0x002fca0000010000 */
[----:B0-----:R-:W0:Y:S02]  /*2bf0*/  SHFL.BFLY PT, R3, R0, 0x4, 0x1f ;  /* 0x0c801f0000037f89 */ /* 0x001e2400000e0000 */
[----:B0-----:R-:W-:-:S05]  /*2c00*/  FADD.FTZ R3, R0, R3 ;  /* 0x0000000300037221 */ /* 0x001fca0000010000 */
[----:B------:R-:W0:Y:S02]  /*2c10*/  SHFL.BFLY PT, R2, R3, 0x2, 0x1f ;  /* 0x0c401f0003027f89 */ /* 0x000e2400000e0000 */
[----:B0-----:R-:W-:-:S05]  /*2c20*/  FADD.FTZ R2, R3, R2 ;  /* 0x0000000203027221 */ /* 0x001fca0000010000 */
[----:B------:R0:W1:Y:S02]  /*2c30*/  SHFL.BFLY PT, R5, R2, 0x1, 0x1f ;  /* 0x0c201f0002057f89 */ /* 0x00006400000e0000 */
.L_x_399:
[----:B01----:R-:W-:Y:S02]  /*2c40*/  FADD.FTZ R2, R5, R2 ;  /* 0x0000000205027221 */ /* 0x003fe40000010000 */
.L_x_191:
[----:B------:R-:W-:Y:S05]  /*2c50*/  BSYNC B0 ;  /* 0x0000000000007941 */ /* 0x000fea0003800000 */
.L_x_190:
[----:B------:R-:W-:Y:S01]  /*2c60*/  ISETP.NE.AND P0, PT, R22, RZ, PT ;  /* 0x000000ff1600720c */ /* 0x000fe20003f05270 */
[----:B------:R-:W-:Y:S01]  /*2c70*/  IMAD.MOV.U32 R0, RZ, RZ, -0x800001 ;  /* 0xff7fffffff007424 */ /* 0x000fe200078e00ff */
[----:B------:R-:W-:-:S04]  /*2c80*/  IADD3 R141, R25, -c[0x0][0x1d4], RZ ;  /* 0x80007500198d7a10 */ /* 0x000fc80007ffe0ff */
[----:B------:R-:W-:-:S07]  /*2c90*/  IMNMX R141, RZ, R141, !PT ;  /* 0x0000008dff8d7217 */ /* 0x000fce0007800200 */
[----:B------:R-:W-:Y:S05]  /*2ca0*/  @P0 BRA `(.L_x_194) ;  /* 0x000000e000000947 */ /* 0x000fea0003800000 */
[----:B------:R-:W-:Y:S01]  /*2cb0*/  ISETP.NE.U32.AND P0, PT, RZ, c[0x0][0x218], PT ;  /* 0x00008600ff007a0c */ /* 0x000fe20003f05070 */
[----:B------:R-:W-:Y:S02]  /*2cc0*/  IMAD.IADD R7, R16, 0x1, -R141 ;  /* 0x0000000110077824 */ /* 0x000fe400078e0a8d */
[----:B------:R-:W-:Y:S01]  /*2cd0*/  FMUL.FTZ R0, R2, c[0x0][0x1f0] ;  /* 0x00007c0002007a20 */ /* 0x000fe20000410000 */
[----:B------:R-:W-:-:S13]  /*2ce0*/  ISETP.NE.AND.EX P0, PT, RZ, c[0x0][0x21c], PT, P0 ;  /* 0x00008700ff007a0c */ /* 0x000fda0003f05300 */
[----:B------:R-:W-:Y:S05]  /*2cf0*/  @!P0 BRA `(.L_x_195) ;  /* 0x0000008000008947 */ /* 0x000fea0003800000 */
[----:B------:R-:W-:Y:S02]  /*2d00*/  IMAD.IADD R3, R16, 0x1, -R19 ;  /* 0x0000000110037824 */ /* 0x000fe400078e0a13 */
[----:B------:R-:W-:Y:S02]  /*2d10*/  IMAD.MOV.U32 R5, RZ, RZ, 0x2 ;  /* 0x00000002ff057424 */ /* 0x000fe400078e00ff */
[----:B------:R-:W-:-:S04]  /*2d20*/  IMAD R2, R18, c[0x0][0x220], R3 ;  /* 0x0000880012027a24 */ /* 0x000fc800078e0203 */
[----:B------:R-:W-:-:S04]  /*2d30*/  IMAD R2, R2, c[0x0][0x220], R3 ;  /* 0x0000880002027a24 */ /* 0x000fc800078e0203 */
[----:B------:R-:W-:-:S06]  /*2d40*/  IMAD.WIDE R2, R2, R5, c[0x0][0x218] ;  /* 0x0000860002027625 */ /* 0x000fcc00078e0205 */
[----:B------:R-:W3:Y:S02]  /*2d50*/  LDG.E.U16 R2, [R2.64] ;  /* 0x0000002402027981 */ /* 0x000ee4000c1e1500 */
[----:B---3--:R-:W-:-:S05]  /*2d60*/  HADD2.F32 R5, -RZ, R2.H0_H0 ;  /* 0x20000002ff057230 */ /* 0x008fca0000004100 */
[----:B------:R-:W-:-:S05]  /*2d70*/  FADD.FTZ R0, R0, R5 ;  /* 0x0000000500007221 */ /* 0x000fca0000010000 */
.L_x_195:
[----:B------:R0:W-:Y:S02]  /*2d80*/  STS [R7.X4+0x420], R0 ;  /* 0x0004200007007388 */ /* 0x0001e40000004800 */
.L_x_194:
[----:B------:R-:W-:Y:S02]  /*2d90*/  WARPSYNC 0xffffffff ;  /* 0xffffffff00007948 */ /* 0x000fe40003800000 */
[----:B------:R-:W-:Y:S01]  /*2da0*/  BAR.SYNC.DEFER_BLOCKING 0x0 ;  /* 0x0000000000007b1d */ /* 0x000fe20000010000 */
[----:B------:R-:W-:Y:S02]  /*2db0*/  LEA.HI R76, R22, R22, RZ, 0x1 ;  /* 0x00000016164c7211 */ /* 0x000fe400078f08ff */
[----:B------:R-:W-:Y:S02]  /*2dc0*/  IADD3 R77, R16, 0xf, -R141 ;  /* 0x0000000f104d7810 */ /* 0x000fe40007ffe88d */
[C---:B------:R-:W-:Y:S01]  /*2dd0*/  LOP3.LUT R3, R76.reuse, 0xfffffffe, RZ, 0xc0, !PT ;  /* 0xfffffffe4c037812 */ /* 0x040fe200078ec0ff */
[----:B------:R-:W-:Y:S01]  /*2de0*/  ULDC UR4, c[0x0][0x1ec] ;  /* 0x00007b0000047ab9 */ /* 0x000fe20000000800 */
[----:B------:R-:W-:Y:S01]  /*2df0*/  SHF.R.S32.HI R78, RZ, 0x1f, R77 ;  /* 0x0000001fff4e7819 */ /* 0x000fe2000001144d */
[----:B------:R-:W-:Y:S01]  /*2e00*/  UISETP.NE.AND UP0, UPT, URZ, UR4, UPT ;  /* 0x000000043f00728c */ /* 0x000fe2000bf05270 */
[----:B------:R-:W-:Y:S01]  /*2e10*/  LEA.HI.SX32 R214, R76, R141, 0x1f ;  /* 0x0000008d4cd67211 */ /* 0x000fe200078ffaff */
[----:B------:R-:W-:Y:S01]  /*2e20*/  IMAD.IADD R142, R22, 0x1, -R3 ;  /* 0x00000001168e7824 */ /* 0x000fe200078e0a03 */
[----:B------:R-:W-:-:S03]  /*2e30*/  LEA.HI R78, R78, R77, RZ, 0x4 ;  /* 0x0000004d4e4e7211 */ /* 0x000fc600078f20ff */
[----:B------:R-:W-:Y:S02]  /*2e40*/  PLOP3.LUT P2, PT, PT, PT, UP0, 0x80, 0x0 ;  /* 0x000000000000781c */ /* 0x000fe40003f4f008 */
[----:B------:R-:W-:-:S05]  /*2e50*/  LOP3.LUT R78, R78, 0xfffffff0, RZ, 0xc0, !PT ;  /* 0xfffffff04e4e7812 */ /* 0x000fca00078ec0ff */
[----:B------:R-:W-:Y:S01]  /*2e60*/  IMAD.IADD R140, R78, 0x1, R141 ;  /* 0x000000014e8c7824 */ /* 0x000fe200078e028d */
[----:B------:R3:W4:Y:S04]  /*2e70*/  LDS.64 R2, [R142.X8+0x20] ;  /* 0x000020008e027984 */ /* 0x0007280000008a00 */
[----:B------:R-:W-:Y:S01]  /*2e80*/  ISETP.GE.AND P0, PT, R214, R140, PT ;  /* 0x0000008cd600720c */ /* 0x000fe20003f06270 */
[----:B------:R3:W0:Y:S04]  /*2e90*/  LDS.64 R4, [R142.X8+0x30] ;  /* 0x000030008e047984 */ /* 0x0006280000008a00 */
[----:B0-----:R3:W0:Y:S04]  /*2ea0*/  LDS.64 R6, [R142.X8+0x40] ;  /* 0x000040008e067984 */ /* 0x0016280000008a00 */
[----:B------:R3:W2:Y:S04]  /*2eb0*/  LDS.64 R8, [R142.X8+0x50] ;  /* 0x000050008e087984 */ /* 0x0006a80000008a00 */
[----:B------:R3:W1:Y:S04]  /*2ec0*/  LDS.64 R10, [R142.X8+0x60] ;  /* 0x000060008e0a7984 */ /* 0x0006680000008a00 */
[----:B------:R3:W0:Y:S04]  /*2ed0*/  LDS.64 R12, [R142.X8+0x70] ;  /* 0x000070008e0c7984 */ /* 0x0006280000008a00 */
[----:B------:R3:W0:Y:S04]  /*2ee0*/  LDS.64 R14, [R142.X8+0x80] ;  /* 0x000080008e0e7984 */ /* 0x0006280000008a00 */
[----:B------:R3:W0:Y:S04]  /*2ef0*/  LDS.64 R20, [R142.X8+0x90] ;  /* 0x000090008e147984 */ /* 0x0006280000008a00 */
[----:B--2---:R3:W2:Y:S04]  /*2f00*/  LDS.64 R28, [R142.X8+0xa0] ;  /* 0x0000a0008e1c7984 */ /* 0x0046a80000008a00 */
[----:B------:R3:W0:Y:S04]  /*2f10*/  LDS.64 R30, [R142.X8+0xb0] ;  /* 0x0000b0008e1e7984 */ /* 0x0006280000008a00 */
[----:B------:R3:W0:Y:S04]  /*2f20*/  LDS.64 R32, [R142.X8+0xc0] ;  /* 0x0000c0008e207984 */ /* 0x0006280000008a00 */
[----:B------:R3:W0:Y:S04]  /*2f30*/  LDS.64 R34, [R142.X8+0xd0] ;  /* 0x0000d0008e227984 */ /* 0x0006280000008a00 */
[----:B-1----:R3:W1:Y:S04]  /*2f40*/  LDS.64 R36, [R142.X8+0xe0] ;  /* 0x0000e0008e247984 */ /* 0x0026680000008a00 */
[----:B------:R3:W0:Y:S04]  /*2f50*/  LDS.64 R38, [R142.X8+0xf0] ;  /* 0x0000f0008e267984 */ /* 0x0006280000008a00 */
        /* <DEDUP_REMOVED lines=17> */
[----:B------:R3:W0:Y:S01]  /*3070*/  LDS.64 R74, [R142.X8+0x210] ;  /* 0x000210008e4a7984 */ /* 0x0006220000008a00 */
[----:B------:R-:W-:Y:S05]  /*3080*/  @P2 BRA `(.L_x_196) ;  /* 0x0000020000002947 */ /* 0x000fea0003800000 */
[----:B-12-4-:R1:W2:Y:S04]  /*3090*/  LDS.64 R76, [R142.X8+0x220] ;  /* 0x000220008e4c7984 */ /* 0x0162a80000008a00 */
[----:B------:R1:W4:Y:S04]  /*30a0*/  LDS.64 R78, [R142.X8+0x230] ;  /* 0x000230008e4e7984 */ /* 0x0003280000008a00 */
[----:B------:R1:W3:Y:S04]  /*30b0*/  LDS.64 R80, [R142.X8+0x240] ;  /* 0x000240008e507984 */ /* 0x0002e80000008a00 */
        /* <DEDUP_REMOVED lines=28> */
[----:B------:R1:W0:Y:S02]  /*3280*/  LDS.64 R138, [R142.X8+0x410] ;  /* 0x000410008e8a7984 */ /* 0x0002240000008a00 */
.L_x_196:
[----:B-1234-:R-:W-:Y:S01]  /*3290*/  BSSY B0, `(.L_x_197) ;  /* 0x00004e4000007945 */ /* 0x01efe20003800000 */
[----:B------:R-:W-:-:S02]  /*32a0*/  IMAD R144, R143, c[0x0][0x1d0], R18 ;  /* 0x000074008f907a24 */ /* 0x000fc400078e0212 */
[----:B------:R-:W-:Y:S01]  /*32b0*/  IMAD.SHL.U32 R143, R142, 0x4, RZ ;  /* 0x000000048e8f7824 */ /* 0x000fe200078e00ff */
[----:B------:R-:W-:Y:S05]  /*32c0*/  @P0 BRA `(.L_x_198) ;  /* 0x00004e0000000947 */ /* 0x000fea0003800000 */
[----:B------:R-:W-:Y:S02]  /*32d0*/  IMAD R142, R144, 0x90, RZ ;  /* 0x00000090908e7824 */ /* 0x000fe400078e02ff */
[----:B------:R-:W-:Y:S02]  /*32e0*/  IMAD R144, R23, c[0x0][0x1d8], R18 ;  /* 0x0000760017907a24 */ /* 0x000fe400078e0212 */
[--C-:B------:R-:W-:Y:S02]  /*32f0*/  IMAD R212, R212, c[0x0][0x1d4], R143.reuse ;  /* 0x00007500d4d47a24 */ /* 0x100fe400078e028f */
[--C-:B------:R-:W-:Y:S02]  /*3300*/  IMAD R213, R142, c[0x0][0x1d4], R143.reuse ;  /* 0x000075008ed57a24 */ /* 0x100fe400078e028f */
[----:B------:R-:W-:Y:S01]  /*3310*/  IMAD R143, R144, 0x90, R143 ;  /* 0x00000090908f7824 */ /* 0x000fe200078e028f */
[----:B------:R-:W-:Y:S01]  /*3320*/  SHF.R.S32.HI R216, RZ, 0x1f, R212 ;  /* 0x0000001fffd87819 */ /* 0x000fe200000114d4 */
[----:B------:R-:W-:Y:S01]  /*3330*/  IMAD.MOV.U32 R217, RZ, RZ, c[0x0][0x1e8] ;  /* 0x00007a00ffd97624 */ /* 0x000fe200078e00ff */
[----:B------:R-:W-:Y:S01]  /*3340*/  SHF.R.S32.HI R219, RZ, 0x1f, R213 ;  /* 0x0000001fffdb7819 */ /* 0x000fe200000114d5 */
[----:B------:R-:W-:Y:S01]  /*3350*/  IMAD.MOV.U32 R215, RZ, RZ, 0x90 ;  /* 0x00000090ffd77424 */ /* 0x000fe200078e00ff */
[----:B------:R-:W-:Y:S01]  /*3360*/  IADD3 R218, R143, 0x8, RZ ;  /* 0x000000088fda7810 */ /* 0x000fe20007ffe0ff */
[----:B------:R-:W-:Y:S01]  /*3370*/  IMAD.MOV.U32 R144, RZ, RZ, 0x2 ;  /* 0x00000002ff907424 */ /* 0x000fe200078e00ff */
[----:B------:R-:W-:Y:S01]  /*3380*/  IADD3 R217, R217, c[0x0][0x210], RZ ;  /* 0x00008400d9d97a10 */ /* 0x000fe20007ffe0ff */
[----:B------:R-:W-:-:S02]  /*3390*/  IMAD R215, R215, c[0x0][0x1d4], RZ ;  /* 0x00007500d7d77a24 */ /* 0x000fc400078e02ff */
[----:B------:R-:W-:-:S04]  /*33a0*/  IMAD.WIDE R144, R143, R144, c[0x0][0x230] ;  /* 0x00008c008f907625 */ /* 0x000fc800078e0290 */
.L_x_330:
[----:B------:R-:W-:Y:S01]  /*33b0*/  ISETP.NE.U32.AND P0, PT, RZ, c[0x0][0x200], PT ;  /* 0x00008000ff007a0c */ /* 0x000fe20003f05070 */
[----:B------:R-:W-:-:S03]  /*33c0*/  IMAD R221, R27, c[0x0][0x1d4], RZ ;  /* 0x000075001bdd7a24 */ /* 0x000fc600078e02ff */
[----:B------:R-:W-:-:S13]  /*33d0*/  ISETP.NE.AND.EX P0, PT, RZ, c[0x0][0x204], PT, P0 ;  /* 0x00008100ff007a0c */ /* 0x000fda0003f05300 */
[----:B------:R-:W-:Y:S02]  /*33e0*/  @P0 SHF.R.S32.HI R146, RZ, 0x1f, R214 ;  /* 0x0000001fff920819 */ /* 0x000fe400000114d6 */
[--C-:B------:R-:W-:Y:S02]  /*33f0*/  @P0 SHF.R.S32.HI R147, RZ, 0x1f, R221.reuse ;  /* 0x0000001fff930819 */ /* 0x100fe400000114dd */
[----:B------:R-:W-:-:S04]  /*3400*/  @P0 IADD3 R150, P1, P3, R214, c[0x0][0x200], R221 ;  /* 0x00008000d6960a10 */ /* 0x000fc80007b3e0dd */
[----:B------:R-:W-:-:S05]  /*3410*/  @P0 IADD3.X R151, R146, c[0x0][0x204], R147, P1, P3 ;  /* 0x0000810092970a10 */ /* 0x000fca0000fe6493 */
[----:B------:R-:W2:Y:S01]  /*3420*/  @P0 LDG.E.U8 R150, [R150.64] ;  /* 0x0000002496960981 */ /* 0x000ea2000c1e1100 */
[----:B------:R-:W-:Y:S01]  /*3430*/  IABS R223, c[0x0][0x1d4] ;  /* 0x0000750000df7a13 */ /* 0x000fe20000000000 */
[----:B------:R-:W-:Y:S01]  /*3440*/  BSSY B1, `(.L_x_199) ;  /* 0x000003b000017945 */ /* 0x000fe20003800000 */
[----:B------:R-:W-:Y:S02]  /*3450*/  IABS R220, R214 ;  /* 0x000000d600dc7213 */ /* 0x000fe40000000000 */
[----:B------:R-:W1:Y:S01]  /*3460*/  I2F.RP R224, R223 ;  /* 0x000000df00e07306 */ /* 0x000e620000209400 */
[----:B------:R-:W-:Y:S02]  /*3470*/  ISETP.GE.AND P3, PT, R214, RZ, PT ;  /* 0x000000ffd600720c */ /* 0x000fe40003f66270 */
[----:B------:R-:W-:-:S05]  /*3480*/  ISETP.NE.AND P4, PT, RZ, c[0x0][0x1d4], PT ;  /* 0x00007500ff007a0c */ /* 0x000fca0003f85270 */
[----:B-1----:R-:W1:Y:S02]  /*3490*/  MUFU.RCP R224, R224 ;  /* 0x000000e000e07308 */ /* 0x002e640000001000 */
[----:B-1----:R-:W-:-:S06]  /*34a0*/  IADD3 R225, R224, 0xffffffe, RZ ;  /* 0x0ffffffee0e17810 */ /* 0x002fcc0007ffe0ff */
[----:B------:R-:W1:Y:S02]  /*34b0*/  F2I.FTZ.U32.TRUNC.NTZ R147, R225 ;  /* 0x000000e100937305 */ /* 0x000e64000021f000 */
[----:B-1----:R-:W-:-:S04]  /*34c0*/  IMAD.MOV R146, RZ, RZ, -R147 ;  /* 0x000000ffff927224 */ /* 0x002fc800078e0a93 */
[----:B------:R-:W-:Y:S02]  /*34d0*/  IMAD R227, R146, R223, RZ ;  /* 0x000000df92e37224 */ /* 0x000fe400078e02ff */
[----:B------:R-:W-:-:S04]  /*34e0*/  IMAD.MOV.U32 R146, RZ, RZ, RZ ;  /* 0x000000ffff927224 */ /* 0x000fc800078e00ff */
[----:B------:R-:W-:-:S06]  /*34f0*/  IMAD.HI.U32 R227, R147, R227, R146 ;  /* 0x000000e393e37227 */ /* 0x000fcc00078e0092 */
[----:B------:R-:W-:-:S04]  /*3500*/  IMAD.HI.U32 R146, R227, R220, RZ ;  /* 0x000000dce3927227 */ /* 0x000fc800078e00ff */
[----:B------:R-:W-:-:S04]  /*3510*/  IMAD.MOV R147, RZ, RZ, -R146 ;  /* 0x000000ffff937224 */ /* 0x000fc800078e0a92 */
[----:B------:R-:W-:-:S05]  /*3520*/  IMAD R220, R223, R147, R220 ;  /* 0x00000093dfdc7224 */ /* 0x000fca00078e02dc */
[----:B------:R-:W-:-:S13]  /*3530*/  ISETP.GT.U32.AND P1, PT, R223, R220, PT ;  /* 0x000000dcdf00720c */ /* 0x000fda0003f24070 */
[----:B------:R-:W-:-:S05]  /*3540*/  @!P1 IMAD.IADD R220, R220, 0x1, -R223 ;  /* 0x00000001dcdc9824 */ /* 0x000fca00078e0adf */
[----:B------:R-:W-:-:S13]  /*3550*/  ISETP.GT.U32.AND P1, PT, R223, R220, PT ;  /* 0x000000dcdf00720c */ /* 0x000fda0003f24070 */
[----:B------:R-:W-:-:S04]  /*3560*/  @!P1 IMAD.IADD R220, R220, 0x1, -R223 ;  /* 0x00000001dcdc9824 */ /* 0x000fc800078e0adf */
[----:B------:R-:W-:Y:S01]  /*3570*/  @!P3 IMAD.MOV R220, RZ, RZ, -R220 ;  /* 0x000000ffffdcb224 */ /* 0x000fe200078e0adc */
[----:B------:R-:W-:-:S04]  /*3580*/  @!P4 LOP3.LUT R220, RZ, c[0x0][0x1d4], RZ, 0x33, !PT ;  /* 0x00007500ffdcca12 */ /* 0x000fc800078e33ff */
[----:B------:R-:W-:Y:S02]  /*3590*/  SHF.R.S32.HI R146, RZ, 0x1f, R220 ;  /* 0x0000001fff927819 */ /* 0x000fe400000114dc */
[----:B------:R-:W-:Y:S02]  /*35a0*/  IADD3 R147, P1, R220, R221, RZ ;  /* 0x000000dddc937210 */ /* 0x000fe40007f3e0ff */
[----:B--2---:R-:W-:Y:S02]  /*35b0*/  ISETP.NE.AND P0, PT, R150, RZ, P0 ;  /* 0x000000ff9600720c */ /* 0x004fe40000705270 */
[----:B------:R-:W-:Y:S02]  /*35c0*/  LEA.HI.X.SX32 R150, R221, R146, 0x1, P1 ;  /* 0x00000092dd967211 */ /* 0x000fe400008f0eff */
[----:B------:R-:W-:Y:S02]  /*35d0*/  ISETP.GE.AND P1, PT, R214, R16, PT ;  /* 0x00000010d600720c */ /* 0x000fe40003f26270 */
[----:B------:R-:W-:-:S04]  /*35e0*/  LEA R146, P3, R147, c[0x0][0x1a8], 0x2 ;  /* 0x00006a0093927a11 */ /* 0x000fc800078610ff */
[----:B------:R-:W-:-:S07]  /*35f0*/  LEA.HI.X R147, R147, c[0x0][0x1ac], R150, 0x2, P3 ;  /* 0x00006b0093937a11 */ /* 0x000fce00018f1496 */
[----:B------:R-:W-:Y:S05]  /*3600*/  @P1 BRA `(.L_x_200) ;  /* 0x000001e000001947 */ /* 0x000fea0003800000 */
[----:B------:R-:W-:Y:S01]  /*3610*/  IMAD.SHL.U32 R223, R220, 0x8, RZ ;  /* 0x00000008dcdf7824 */ /* 0x000fe200078e00ff */
[----:B------:R-:W-:Y:S01]  /*3620*/  BSSY B2, `(.L_x_201) ;  /* 0x000000d000027945 */ /* 0x000fe20003800000 */
[----:B------:R-:W-:-:S03]  /*3630*/  CS2R R148, SRZ ;  /* 0x0000000000947805 */ /* 0x000fc6000001ff00 */
[----:B------:R-:W-:-:S13]  /*3640*/  ISETP.GE.AND P3, PT, R223, R215, PT ;  /* 0x000000d7df00720c */ /* 0x000fda0003f66270 */
[----:B------:R-:W-:Y:S05]  /*3650*/  @P3 BRA `(.L_x_202) ;  /* 0x0000009000003947 */ /* 0x000fea0003800000 */
[----:B------:R-:W2:Y:S02]  /*3660*/  LDG.E R148, [R146.64] ;  /* 0x0000002492947981 */ /* 0x000ea4000c1e1900 */
[----:B--2---:R-:W-:-:S04]  /*3670*/  IMAD R148, R148, c[0x0][0x1d8], RZ ;  /* 0x0000760094947a24 */ /* 0x004fc800078e02ff */
[----:B------:R-:W-:-:S04]  /*3680*/  IMAD R148, R148, 0x90, RZ ;  /* 0x0000009094947824 */ /* 0x000fc800078e02ff */
[----:B------:R-:W-:-:S05]  /*3690*/  IMAD R148, R148, c[0x0][0x1d4], R223 ;  /* 0x0000750094947a24 */ /* 0x000fca00078e02df */
[----:B------:R-:W-:-:S04]  /*36a0*/  IADD3 R149, P2, R213, R148, RZ ;  /* 0x00000094d5957210 */ /* 0x000fc80007f5e0ff */
[----:B------:R-:W-:Y:S02]  /*36b0*/  LEA.HI.X.SX32 R150, R148, R219, 0x1, P2 ;  /* 0x000000db94967211 */ /* 0x000fe400010f0eff */
[----:B------:R-:W-:-:S04]  /*36c0*/  LEA R148, P2, R149, c[0x0][0x198], 0x1 ;  /* 0x0000660095947a11 */ /* 0x000fc800078408ff */
[----:B------:R-:W-:-:S06]  /*36d0*/  LEA.HI.X R149, R149, c[0x0][0x19c], R150, 0x1, P2 ;  /* 0x0000670095957a11 */ /* 0x000fcc00010f0c96 */
[----:B------:R-:W5:Y:S03]  /*36e0*/  LDG.E.64 R148, [R148.64] ;  /* 0x0000002494947981 */ /* 0x000f66000c1e1b00 */
.L_x_202:
[----:B------:R-:W-:Y:S05]  /*36f0*/  BSYNC B2 ;  /* 0x0000000000027941 */ /* 0x000fea0003800000 */
.L_x_201:
[----:B------:R-:W-:Y:S02]  /*3700*/  ULDC UR4, c[0x0][0x1ec] ;  /* 0x00007b0000047ab9 */ /* 0x000fe40000000800 */
[----:B------:R-:W-:-:S06]  /*3710*/  UISETP.NE.AND UP0, UPT, URZ, UR4, UPT ;  /* 0x000000043f00728c */ /* 0x000fcc000bf05270 */
[----:B------:R-:W-:-:S13]  /*3720*/  PLOP3.LUT P2, PT, PT, PT, UP0, 0x80, 0x0 ;  /* 0x000000000000781c */ /* 0x000fda0003f4f008 */
[----:B------:R-:W-:Y:S05]  /*3730*/  @P2 BRA `(.L_x_200) ;  /* 0x000000b000002947 */ /* 0x000fea0003800000 */
[----:B------:R-:W-:-:S13]  /*3740*/  ISETP.NE.AND P5, PT, R222, RZ, PT ;  /* 0x000000ffde00720c */ /* 0x000fda0003fa5270 */
[----:B------:R-:W2:Y:S01]  /*3750*/  @P5 LDG.E.64 R150, [R144.64] ;  /* 0x0000002490965981 */ /* 0x000ea2000c1e1b00 */
[----:B-----5:R-:W-:Y:S01]  /*3760*/  HFMA2.MMA R148, R148, 1, 1, R76 ;  /* 0x3c003c0094947835 */ /* 0x020fe2000000004c */
[----:B------:R-:W-:Y:S01]  /*3770*/  @!P3 IADD3 R221, P4, R212, R223, RZ ;  /* 0x000000dfd4ddb210 */ /* 0x000fe20007f9e0ff */
[----:B------:R-:W-:-:S03]  /*3780*/  HADD2 R149, R149, R77 ;  /* 0x0000004d95957230 */ /* 0x000fc60000000000 */
[----:B------:R-:W-:Y:S02]  /*3790*/  @!P3 LEA.HI.X.SX32 R226, R223, R216, 0x1, P4 ;  /* 0x000000d8dfe2b211 */ /* 0x000fe400020f0eff */
[----:B------:R-:W-:-:S04]  /*37a0*/  @!P3 LEA R224, P4, R221, c[0x0][0x198], 0x1 ;  /* 0x00006600dde0ba11 */ /* 0x000fc800078808ff */
[----:B------:R-:W-:Y:S01]  /*37b0*/  @!P3 LEA.HI.X R225, R221, c[0x0][0x19c], R226, 0x1, P4 ;  /* 0x00006700dde1ba11 */ /* 0x000fe200020f0ce2 */
[----:B--2---:R-:W-:Y:S01]  /*37c0*/  @P5 HFMA2.MMA R149, R149, R151, -RZ ;  /* 0x0000009795955235 */ /* 0x004fe200001000ff */
[----:B------:R-:W-:-:S06]  /*37d0*/  @P5 HMUL2 R148, R148, R150 ;  /* 0x0000009694945232 */ /* 0x000fcc0000000000 */
[----:B------:R1:W-:Y:S04]  /*37e0*/  @!P3 STG.E.64 [R224.64], R148 ;  /* 0x00000094e000b986 */ /* 0x0003e8000c101b24 */
.L_x_200:
[----:B------:R-:W-:Y:S05]  /*37f0*/  BSYNC B1 ;  /* 0x0000000000017941 */ /* 0x000fea0003800000 */
.L_x_199:
[----:B------:R-:W-:Y:S01]  /*3800*/  IMAD.MOV.U32 R151, RZ, RZ, 0x2 ;  /* 0x00000002ff977424 */ /* 0x000fe200078e00ff */
[----:B------:R-:W-:Y:S03]  /*3810*/  BSSY B1, `(.L_x_203) ;  /* 0x0000022000017945 */ /* 0x000fe60003800000 */
[----:B------:R-:W-:Y:S01]  /*3820*/  IMAD.WIDE R150, R218, R151, c[0x0][0x230] ;  /* 0x00008c00da967625 */ /* 0x000fe200078e0297 */
[----:B------:R-:W-:Y:S05]  /*3830*/  @P1 BRA `(.L_x_204) ;  /* 0x000001f000001947 */ /* 0x000fea0003800000 */
[----:B------:R-:W-:Y:S01]  /*3840*/  IADD3 R152, R220, c[0x0][0x1d4], RZ ;  /* 0x00007500dc987a10 */ /* 0x000fe20007ffe0ff */
[----:B------:R-:W-:Y:S04]  /*3850*/  BSSY B2, `(.L_x_205) ;  /* 0x000000e000027945 */ /* 0x000fe80003800000 */
[----:B------:R-:W-:-:S02]  /*3860*/  IMAD.SHL.U32 R223, R152, 0x8, RZ ;  /* 0x0000000898df7824 */ /* 0x000fc400078e00ff */
        /* <DEDUP_REMOVED lines=8> */
[----:B-1----:R-:W-:Y:S02]  /*38f0*/  LEA.HI.X.SX32 R224, R152, R219, 0x1, P2 ;  /* 0x000000db98e07211 */ /* 0x002fe400010f0eff */
[----:B------:R-:W-:-:S04]  /*3900*/  LEA R152, P2, R153, c[0x0][0x198], 0x1 ;  /* 0x0000660099987a11 */ /* 0x000fc800078408ff */
[----:B------:R-:W-:-:S06]  /*3910*/  LEA.HI.X R153, R153, c[0x0][0x19c], R224, 0x1, P2 ;  /* 0x0000670099997a11 */ /* 0x000fcc00010f0ce0 */
[----:B------:R-:W5:Y:S03]  /*3920*/  LDG.E.64 R152, [R152.64] ;  /* 0x0000002498987981 */ /* 0x000f66000c1e1b00 */
.L_x_206:
[----:B------:R-:W-:Y:S05]  /*3930*/  BSYNC B2 ;  /* 0x0000000000027941 */ /* 0x000fea0003800000 */
.L_x_205:
[----:B------:R-:W-:Y:S02]  /*3940*/  ULDC UR4, c[0x0][0x1ec] ;  /* 0x00007b0000047ab9 */ /* 0x000fe40000000800 */
[----:B------:R-:W-:-:S06]  /*3950*/  UISETP.NE.AND UP0, UPT, URZ, UR4, UPT ;  /* 0x000000043f00728c */ /* 0x000fcc000bf05270 */
[----:B------:R-:W-:-:S13]  /*3960*/  PLOP3.LUT P2, PT, PT, PT, UP0, 0x80, 0x0 ;  /* 0x000000000000781c */ /* 0x000fda0003f4f008 */
[----:B------:R-:W-:Y:S05]  /*3970*/  @P2 BRA `(.L_x_204) ;  /* 0x000000b000002947 */ /* 0x000fea0003800000 */
[----:B------:R-:W-:-:S13]  /*3980*/  ISETP.NE.AND P5, PT, R222, RZ, PT ;  /* 0x000000ffde00720c */ /* 0x000fda0003fa5270 */
[----:B-1----:R-:W2:Y:S01]  /*3990*/  @P5 LDG.E.64 R224, [R150.64] ;  /* 0x0000002496e05981 */ /* 0x002ea2000c1e1b00 */
[----:B------:R-:W-:Y:S01]  /*39a0*/  @!P3 IADD3 R221, P4, R212, R223, RZ ;  /* 0x000000dfd4ddb210 */ /* 0x000fe20007f9e0ff */
[----:B-----5:R-:W-:Y:S01]  /*39b0*/  HFMA2.MMA R153, R153, 1, 1, R79 ;  /* 0x3c003c0099997835 */ /* 0x020fe2000000004f */
[----:B------:R-:W-:Y:S02]  /*39c0*/  HADD2 R152, R152, R78 ;  /* 0x0000004e98987230 */ /* 0x000fe40000000000 */
[----:B------:R-:W-:Y:S02]  /*39d0*/  @!P3 LEA.HI.X.SX32 R228, R223, R216, 0x1, P4 ;  /* 0x000000d8dfe4b211 */ /* 0x000fe400020f0eff */
[----:B------:R-:W-:-:S04]  /*39e0*/  @!P3 LEA R226, P4, R221, c[0x0][0x198], 0x1 ;  /* 0x00006600dde2ba11 */ /* 0x000fc800078808ff */
[----:B------:R-:W-:Y:S01]  /*39f0*/  @!P3 LEA.HI.X R227, R221, c[0x0][0x19c], R228, 0x1, P4 ;  /* 0x00006700dde3ba11 */ /* 0x000fe200020f0ce4 */
[----:B--2---:R-:W-:Y:S01]  /*3a00*/  @P5 HFMA2.MMA R153, R153, R225, -RZ ;  /* 0x000000e199995235 */ /* 0x004fe200001000ff */
[----:B------:R-:W-:-:S06]  /*3a10*/  @P5 HMUL2 R152, R152, R224 ;  /* 0x000000e098985232 */ /* 0x000fcc0000000000 */
[----:B------:R1:W-:Y:S04]  /*3a20*/  @!P3 STG.E.64 [R226.64], R152 ;  /* 0x00000098e200b986 */ /* 0x0003e8000c101b24 */
.L_x_204:
[----:B------:R-:W-:Y:S05]  /*3a30*/  BSYNC B1 ;  /* 0x0000000000017941 */ /* 0x000fea0003800000 */
.L_x_203:
[----:B------:R-:W-:Y:S01]  /*3a40*/  BSSY B1, `(.L_x_207) ;  /* 0x0000022000017945 */ /* 0x000fe20003800000 */
[----:B------:R-:W-:Y:S05]  /*3a50*/  @P1 BRA `(.L_x_208) ;  /* 0x0000020000001947 */ /* 0x000fea0003800000 */
[----:B------:R-:W-:Y:S01]  /*3a60*/  IMAD.MOV.U32 R155, RZ, RZ, c[0x0][0x1d4] ;  /* 0x00007500ff9b7624 */ /* 0x000fe200078e00ff */
[----:B------:R-:W-:Y:S03]  /*3a70*/  BSSY B2, `(.L_x_209) ;  /* 0x000000f000027945 */ /* 0x000fe60003800000 */
[----:B------:R-:W-:-:S04]  /*3a80*/  IMAD R154, R155, 0x2, R220 ;  /* 0x000000029b9a7824 */ /* 0x000fc800078e02dc */
[----:B------:R-:W-:Y:S02]  /*3a90*/  IMAD.SHL.U32 R223, R154, 0x8, RZ ;  /* 0x000000089adf7824 */ /* 0x000fe400078e00ff */
        /* <DEDUP_REMOVED lines=12> */
.L_x_210:
[----:B------:R-:W-:Y:S05]  /*3b60*/  BSYNC B2 ;  /* 0x0000000000027941 */ /* 0x000fea0003800000 */
.L_x_209:
[----:B------:R-:W-:Y:S02]  /*3b70*/  ULDC UR4, c[0x0][0x1ec] ;  /* 0x00007b0000047ab9 */ /* 0x000fe40000000800 */
[----:B------:R-:W-:-:S06]  /*3b80*/  UISETP.NE.AND UP0, UPT, URZ, UR4, UPT ;  /* 0x000000043f00728c */ /* 0x000fcc000bf05270 */
[----:B------:R-:W-:-:S13]  /*3b90*/  PLOP3.LUT P2, PT, PT, PT, UP0, 0x80, 0x0 ;  /* 0x000000000000781c */ /* 0x000fda0003f4f008 */
[----:B------:R-:W-:Y:S05]  /*3ba0*/  @P2 BRA `(.L_x_208) ;  /* 0x000000b000002947 */ /* 0x000fea0003800000 */
[----:B------:R-:W-:-:S13]  /*3bb0*/  ISETP.NE.AND P5, PT, R222, RZ, PT ;  /* 0x000000ffde00720c */ /* 0x000fda0003fa5270 */
[----:B-1----:R-:W2:Y:S01]  /*3bc0*/  @P5 LDG.E.64 R224, [R150.64+0x10] ;  /* 0x0000102496e05981 */ /* 0x002ea2000c1e1b00 */
        /* <DEDUP_REMOVED lines=9> */
.L_x_208:
[----:B------:R-:W-:Y:S05]  /*3c60*/  BSYNC B1 ;  /* 0x0000000000017941 */ /* 0x000fea0003800000 */
.L_x_207:
[----:B------:R-:W-:Y:S01]  /*3c70*/  BSSY B1, `(.L_x_211) ;  /* 0x0000022000017945 */ /* 0x000fe20003800000 */
[----:B------:R-:W-:Y:S05]  /*3c80*/  @P1 BRA `(.L_x_212) ;  /* 0x0000020000001947 */ /* 0x000fea0003800000 */
[----:B------:R-:W-:Y:S01]  /*3c90*/  IMAD.MOV.U32 R157, RZ, RZ, 0x3 ;  /* 0x00000003ff9d7424 */ /* 0x000fe200078e00ff */
[----:B------:R-:W-:Y:S03]  /*3ca0*/  BSSY B2, `(.L_x_213) ;  /* 0x000000f000027945 */ /* 0x000fe60003800000 */
[----:B------:R-:W-:-:S04]  /*3cb0*/  IMAD R156, R157, c[0x0][0x1d4], R220 ;  /* 0x000075009d9c7a24 */ /* 0x000fc800078e02dc */
        /* <DEDUP_REMOVED lines=13> */
.L_x_214:
[----:B------:R-:W-:Y:S05]  /*3d90*/  BSYNC B2 ;  /* 0x0000000000027941 */ /* 0x000fea0003800000 */
.L_x_213:
[----:B------:R-:W-:Y:S02]  /*3da0*/  ULDC UR4, c[0x0][0x1ec] ;  /* 0x00007b0000047ab9 */ /* 0x000fe40000000800 */
[----:B------:R-:W-:-:S06]  /*3db0*/  UISETP.NE.AND UP0, UPT, URZ, UR4, UPT ;  /* 0x000000043f00728c */ /* 0x000fcc000bf05270 */
[----:B------:R-:W-:-:S13]  /*3dc0*/  PLOP3.LUT P2, PT, PT, PT, UP0, 0x80, 0x0 ;  /* 0x000000000000781c */ /* 0x000fda0003f4f008 */
[----:B------:R-:W-:Y:S05]  /*3dd0*/  @P2 BRA `(.L_x_212) ;  /* 0x000000b000002947 */ /* 0x000fea0003800000 */
[----:B------:R-:W-:-:S13]  /*3de0*/  ISETP.NE.AND P5, PT, R222, RZ, PT ;  /* 0x000000ffde00720c */ /* 0x000fda0003fa5270 */
[----:B-1----:R-:W2:Y:S01]  /*3df0*/  @P5 LDG.E.64 R224, [R150.64+0x20] ;  /* 0x0000202496e05981 */ /* 0x002ea2000c1e1b00 */
[----:B------:R-:W-:Y:S01]  /*3e00*/  @!P3 IADD3 R221, P4, R212, R223, RZ ;  /* 0x000000dfd4ddb210 */ /* 0x000fe20007f9e0ff */
[----:B0----5:R-:W-:Y:S01]  /*3e10*/  HFMA2.MMA R157, R157, 1, 1, R83 ;  /* 0x3c003c009d9d7835 */ /* 0x021fe20000000053 */
[----:B------:R-:W-:Y:S02]  /*3e20*/  HADD2 R156, R156, R82 ;  /* 0x000000529c9c7230 */ /* 0x000fe40000000000 */
[----:B------:R-:W-:Y:S02]  /*3e30*/  @!P3 LEA.HI.X.SX32 R228, R223, R216, 0x1, P4 ;  /* 0x000000d8dfe4b211 */ /* 0x000fe400020f0eff */
[----:B------:R-:W-:-:S04]  /*3e40*/  @!P3 LEA R226, P4, R221, c[0x0][0x198], 0x1 ;  /* 0x00006600dde2ba11 */ /* 0x000fc800078808ff */
[----:B------:R-:W-:Y:S01]  /*3e50*/  @!P3 LEA.HI.X R227, R221, c[0x0][0x19c], R228, 0x1, P4 ;  /* 0x00006700dde3ba11 */ /* 0x000fe200020f0ce4 */
[----:B--2---:R-:W-:Y:S01]  /*3e60*/  @P5 HFMA2.MMA R157, R157, R225, -RZ ;  /* 0x000000e19d9d5235 */ /* 0x004fe200001000ff */
[----:B------:R-:W-:-:S06]  /*3e70*/  @P5 HMUL2 R156, R156, R224 ;  /* 0x000000e09c9c5232 */ /* 0x000fcc0000000000 */
[----:B------:R0:W-:Y:S04]  /*3e80*/  @!P3 STG.E.64 [R226.64], R156 ;  /* 0x0000009ce200b986 */ /* 0x0001e8000c101b24 */
.L_x_212:
[----:B------:R-:W-:Y:S05]  /*3e90*/  BSYNC B1 ;  /* 0x0000000000017941 */ /* 0x000fea0003800000 */
.L_x_211:
[----:B------:R-:W-:Y:S01]  /*3ea0*/  BSSY B1, `(.L_x_215) ;  /* 0x0000022000017945 */ /* 0x000fe20003800000 */
[----:B------:R-:W-:Y:S01]  /*3eb0*/  IMAD.MOV.U32 R221, RZ, RZ, c[0x0][0x1d4] ;  /* 0x00007500ffdd7624 */ /* 0x000fe200078e00ff */
[----:B------:R-:W-:Y:S05]  /*3ec0*/  @P1 BRA `(.L_x_216) ;  /* 0x000001f000001947 */ /* 0x000fea0003800000 */
[----:B------:R-:W-:Y:S01]  /*3ed0*/  IMAD R158, R221, 0x4, R220 ;  /* 0x00000004dd9e7824 */ /* 0x000fe200078e02dc */
[----:B------:R-:W-:Y:S03]  /*3ee0*/  BSSY B2, `(.L_x_217) ;  /* 0x000000e000027945 */ /* 0x000fe60003800000 */
[----:B01----:R-:W-:Y:S02]  /*3ef0*/  IMAD.SHL.U32 R227, R158, 0x8, RZ ;  /* 0x000000089ee37824 */ /* 0x003fe400078e00ff */
        /* <DEDUP_REMOVED lines=12> */
.L_x_218:
[----:B------:R-:W-:Y:S05]  /*3fc0*/  BSYNC B2 ;  /* 0x0000000000027941 */ /* 0x000fea0003800000 */
.L_x_217:
[----:B------:R-:W-:Y:S02]  /*3fd0*/  ULDC UR4, c[0x0][0x1ec] ;  /* 0x00007b0000047ab9 */ /* 0x000fe40000000800 */
[----:B------:R-:W-:-:S06]  /*3fe0*/  UISETP.NE.AND UP0, UPT, URZ, UR4, UPT ;  /* 0x000000043f00728c */ /* 0x000fcc000bf05270 */
[----:B------:R-:W-:-:S13]  /*3ff0*/  PLOP3.LUT P2, PT, PT, PT, UP0, 0x80, 0x0 ;  /* 0x000000000000781c */ /* 0x000fda0003f4f008 */
[----:B------:R-:W-:Y:S05]  /*4000*/  @P2 BRA `(.L_x_216) ;  /* 0x000000b000002947 */ /* 0x000fea0003800000 */
[----:B------:R-:W-:-:S13]  /*4010*/  ISETP.NE.AND P5, PT, R222, RZ, PT ;  /* 0x000000ffde00720c */ /* 0x000fda0003fa5270 */
[----:B------:R-:W2:Y:S01]  /*4020*/  @P5 LDG.E.64 R224, [R150.64+0x30] ;  /* 0x0000302496e05981 */ /* 0x000ea2000c1e1b00 */
        /* <DEDUP_REMOVED lines=9> */
.L_x_216:
[----:B------:R-:W-:Y:S05]  /*40c0*/  BSYNC B1 ;  /* 0x0000000000017941 */ /* 0x000fea0003800000 */
.L_x_215:
[----:B------:R-:W-:Y:S01]  /*40d0*/  BSSY B1, `(.L_x_219) ;  /* 0x0000021000017945 */ /* 0x000fe20003800000 */
        /* <DEDUP_REMOVED lines=16> */
.L_x_222:
[----:B------:R-:W-:Y:S05]  /*41e0*/  BSYNC B2 ;  /* 0x0000000000027941 */ /* 0x000fea0003800000 */
.L_x_221:
        /* <DEDUP_REMOVED lines=15> */
.L_x_220:
[----:B------:R-:W-:Y:S05]  /*42e0*/  BSYNC B1 ;  /* 0x0000000000017941 */ /* 0x000fea0003800000 */
.L_x_219:
        /* <DEDUP_REMOVED lines=17> */
.L_x_226:
[----:B------:R-:W-:Y:S05]  /*4400*/  BSYNC B2 ;  /* 0x0000000000027941 */ /* 0x000fea0003800000 */
.L_x_225:
        /* <DEDUP_REMOVED lines=15> */
.L_x_224:
[----:B------:R-:W-:Y:S05]  /*4500*/  BSYNC B1 ;  /* 0x0000000000017941 */ /* 0x000fea0003800000 */
.L_x_223:
        /* <DEDUP_REMOVED lines=17> */
.L_x_230:
[----:B------:R-:W-:Y:S05]  /*4620*/  BSYNC B2 ;  /* 0x0000000000027941 */ /* 0x000fea0003800000 */
.L_x_229:
        /* <DEDUP_REMOVED lines=15> */
.L_x_228:
[----:B------:R-:W-:Y:S05]  /*4720*/  BSYNC B1 ;  /* 0x0000000000017941 */ /* 0x000fea0003800000 */
.L_x_227:
        /* <DEDUP_REMOVED lines=17> */
.L_x_234:
[----:B------:R-:W-:Y:S05]  /*4840*/  BSYNC B2 ;  /* 0x0000000000027941 */ /* 0x000fea0003800000 */
.L_x_233:
        /* <DEDUP_REMOVED lines=15> */
.L_x_232:
[----:B------:R-:W-:Y:S05]  /*4940*/  BSYNC B1 ;  /* 0x0000000000017941 */ /* 0x000fea0003800000 */
.L_x_231:
        /* <DEDUP_REMOVED lines=17> */
.L_x_238:
[----:B------:R-:W-:Y:S05]  /*4a60*/  BSYNC B2 ;  /* 0x0000000000027941 */ /* 0x000fea0003800000 */
.L_x_237:
        /* <DEDUP_REMOVED lines=15> */
.L_x_236:
[----:B------:R-:W-:Y:S05]  /*4b60*/  BSYNC B1 ;  /* 0x0000000000017941 */ /* 0x000fea0003800000 */
.L_x_235:
        /* <DEDUP_REMOVED lines=17> */
.L_x_242:
[----:B------:R-:W-:Y:S05]  /*4c80*/  BSYNC B2 ;  /* 0x0000000000027941 */ /* 0x000fea0003800000 */
.L_x_241:
        /* <DEDUP_REMOVED lines=15> */
.L_x_240:
[----:B------:R-:W-:Y:S05]  /*4d80*/  BSYNC B1 ;  /* 0x0000000000017941 */ /* 0x000fea0003800000 */
.L_x_239:
        /* <DEDUP_REMOVED lines=17> */
.L_x_246:
[----:B------:R-:W-:Y:S05]  /*4ea0*/  BSYNC B2 ;  /* 0x0000000000027941 */ /* 0x000fea0003800000 */
.L_x_245:
        /* <DEDUP_REMOVED lines=15> */
.L_x_244:
[----:B------:R-:W-:Y:S05]  /*4fa0*/  BSYNC B1 ;  /* 0x0000000000017941 */ /* 0x000fea0003800000 */
.L_x_243:
        /* <DEDUP_REMOVED lines=17> */
.L_x_250:
[----:B------:R-:W-:Y:S05]  /*50c0*/  BSYNC B2 ;  /* 0x0000000000027941 */ /* 0x000fea0003800000 */
.L_x_249:
        /* <DEDUP_REMOVED lines=15> */
.L_x_248:
[----:B------:R-:W-:Y:S05]  /*51c0*/  BSYNC B1 ;  /* 0x0000000000017941 */ /* 0x000fea0003800000 */
.L_x_247:
        /* <DEDUP_REMOVED lines=17> */
.L_x_254:
[----:B------:R-:W-:Y:S05]  /*52e0*/  BSYNC B2 ;  /* 0x0000000000027941 */ /* 0x000fea0003800000 */
.L_x_253:
        /* <DEDUP_REMOVED lines=15> */
.L_x_252:
[----:B------:R-:W-:Y:S05]  /*53e0*/  BSYNC B1 ;  /* 0x0000000000017941 */ /* 0x000fea0003800000 */
.L_x_251:
        /* <DEDUP_REMOVED lines=17> */
.L_x_258:
[----:B------:R-:W-:Y:S05]  /*5500*/  BSYNC B2 ;  /* 0x0000000000027941 */ /* 0x000fea0003800000 */
.L_x_257:
        /* <DEDUP_REMOVED lines=15> */
.L_x_256:
[----:B------:R-:W-:Y:S05]  /*5600*/  BSYNC B1 ;  /* 0x0000000000017941 */ /* 0x000fea0003800000 */
.L_x_255:
        /* <DEDUP_REMOVED lines=17> */
.L_x_262:
[----:B------:R-:W-:Y:S05]  /*5720*/  BSYNC B2 ;  /* 0x0000000000027941 */ /* 0x000fea0003800000 */
.L_x_261:
        /* <DEDUP_REMOVED lines=15> */
.L_x_260:
[----:B------:R-:W-:Y:S05]  /*5820*/  BSYNC B1 ;  /* 0x0000000000017941 */ /* 0x000fea0003800000 */
.L_x_259:
        /* <DEDUP_REMOVED lines=17> */
.L_x_266:
[----:B------:R-:W-:Y:S05]  /*5940*/  BSYNC B2 ;  /* 0x0000000000027941 */ /* 0x000fea0003800000 */
.L_x_265:
        /* <DEDUP_REMOVED lines=15> */
.L_x_264:
[----:B------:R-:W-:Y:S05]  /*5a40*/  BSYNC B1 ;  /* 0x0000000000017941 */ /* 0x000fea0003800000 */
.L_x_263:
        /* <DEDUP_REMOVED lines=17> */
.L_x_270:
[----:B------:R-:W-:Y:S05]  /*5b60*/  BSYNC B2 ;  /* 0x0000000000027941 */ /* 0x000fea0003800000 */
.L_x_269:
        /* <DEDUP_REMOVED lines=15> */
.L_x_268:
[----:B------:R-:W-:Y:S05]  /*5c60*/  BSYNC B1 ;  /* 0x0000000000017941 */ /* 0x000fea0003800000 */
.L_x_267:
        /* <DEDUP_REMOVED lines=17> */
.L_x_274:
[----:B------:R-:W-:Y:S05]  /*5d80*/  BSYNC B2 ;  /* 0x0000000000027941 */ /* 0x000fea0003800000 */
.L_x_273:
        /* <DEDUP_REMOVED lines=15> */
.L_x_272:
[----:B------:R-:W-:Y:S05]  /*5e80*/  BSYNC B1 ;  /* 0x0000000000017941 */ /* 0x000fea0003800000 */
.L_x_271:
        /* <DEDUP_REMOVED lines=17> */
.L_x_278:
[----:B------:R-:W-:Y:S05]  /*5fa0*/  BSYNC B2 ;  /* 0x0000000000027941 */ /* 0x000fea0003800000 */
.L_x_277:
        /* <DEDUP_REMOVED lines=15> */
.L_x_276:
[----:B------:R-:W-:Y:S05]  /*60a0*/  BSYNC B1 ;  /* 0x0000000000017941 */ /* 0x000fea0003800000 */
.L_x_275:
        /* <DEDUP_REMOVED lines=17> */
.L_x_282:
[----:B------:R-:W-:Y:S05]  /*61c0*/  BSYNC B2 ;  /* 0x0000000000027941 */ /* 0x000fea0003800000 */
.L_x_281:
        /* <DEDUP_REMOVED lines=15> */
.L_x_280:
[----:B------:R-:W-:Y:S05]  /*62c0*/  BSYNC B1 ;  /* 0x0000000000017941 */ /* 0x000fea0003800000 */
.L_x_279:
        /* <DEDUP_REMOVED lines=17> */
.L_x_286:
[----:B------:R-:W-:Y:S05]  /*63e0*/  BSYNC B2 ;  /* 0x0000000000027941 */ /* 0x000fea0003800000 */
.L_x_285:
        /* <DEDUP_REMOVED lines=15> */
.L_x_284:
[----:B------:R-:W-:Y:S05]  /*64e0*/  BSYNC B1 ;  /* 0x0000000000017941 */ /* 0x000fea0003800000 */
.L_x_283:
        /* <DEDUP_REMOVED lines=17> */
.L_x_290:
[----:B------:R-:W-:Y:S05]  /*6600*/  BSYNC B2 ;  /* 0x0000000000027941 */ /* 0x000fea0003800000 */
.L_x_289:
        /* <DEDUP_REMOVED lines=15> */
.L_x_288:
[----:B------:R-:W-:Y:S05]  /*6700*/  BSYNC B1 ;  /* 0x0000000000017941 */ /* 0x000fea0003800000 */
.L_x_287:
        /* <DEDUP_REMOVED lines=17> */
.L_x_294:
[----:B------:R-:W-:Y:S05]  /*6820*/  BSYNC B2 ;  /* 0x0000000000027941 */ /* 0x000fea0003800000 */
.L_x_293:
        /* <DEDUP_REMOVED lines=15> */
.L_x_292:
[----:B------:R-:W-:Y:S05]  /*6920*/  BSYNC B1 ;  /* 0x0000000000017941 */ /* 0x000fea0003800000 */
.L_x_291:
        /* <DEDUP_REMOVED lines=17> */
.L_x_298:
[----:B------:R-:W-:Y:S05]  /*6a40*/  BSYNC B2 ;  /* 0x0000000000027941 */ /* 0x000fea0003800000 */
.L_x_297:
        /* <DEDUP_REMOVED lines=15> */
.L_x_296:
[----:B------:R-:W-:Y:S05]  /*6b40*/  BSYNC B1 ;  /* 0x0000000000017941 */ /* 0x000fea0003800000 */
.L_x_295:
        /* <DEDUP_REMOVED lines=17> */
.L_x_302:
[----:B------:R-:W-:Y:S05]  /*6c60*/  BSYNC B2 ;  /* 0x0000000000027941 */ /* 0x000fea0003800000 */
.L_x_301:
        /* <DEDUP_REMOVED lines=15> */
.L_x_300:
[----:B------:R-:W-:Y:S05]  /*6d60*/  BSYNC B1 ;  /* 0x0000000000017941 */ /* 0x000fea0003800000 */
.L_x_299:
        /* <DEDUP_REMOVED lines=17> */
.L_x_306:
[----:B------:R-:W-:Y:S05]  /*6e80*/  BSYNC B2 ;  /* 0x0000000000027941 */ /* 0x000fea0003800000 */
.L_x_305:
        /* <DEDUP_REMOVED lines=15> */
.L_x_304:
[----:B------:R-:W-:Y:S05]  /*6f80*/  BSYNC B1 ;  /* 0x0000000000017941 */ /* 0x000fea0003800000 */
.L_x_303:
        /* <DEDUP_REMOVED lines=17> */
.L_x_310:
[----:B------:R-:W-:Y:S05]  /*70a0*/  BSYNC B2 ;  /* 0x0000000000027941 */ /* 0x000fea0003800000 */
.L_x_309:
        /* <DEDUP_REMOVED lines=15> */
.L_x_308:
[----:B------:R-:W-:Y:S05]  /*71a0*/  BSYNC B1 ;  /* 0x0000000000017941 */ /* 0x000fea0003800000 */
.L_x_307:
        /* <DEDUP_REMOVED lines=17> */
.L_x_314:
[----:B------:R-:W-:Y:S05]  /*72c0*/  BSYNC B2 ;  /* 0x0000000000027941 */ /* 0x000fea0003800000 */
.L_x_313:
        /* <DEDUP_REMOVED lines=15> */
.L_x_312:
[----:B------:R-:W-:Y:S05]  /*73c0*/  BSYNC B1 ;  /* 0x0000000000017941 */ /* 0x000fea0003800000 */
.L_x_311:
        /* <DEDUP_REMOVED lines=17> */
.L_x_318:
[----:B------:R-:W-:Y:S05]  /*74e0*/  BSYNC B2 ;  /* 0x0000000000027941 */ /* 0x000fea0003800000 */
.L_x_317:
        /* <DEDUP_REMOVED lines=15> */
.L_x_316:
[----:B------:R-:W-:Y:S05]  /*75e0*/  BSYNC B1 ;  /* 0x0000000000017941 */ /* 0x000fea0003800000 */
.L_x_315:
        /* <DEDUP_REMOVED lines=17> */
.L_x_322:
[----:B------:R-:W-:Y:S05]  /*7700*/  BSYNC B2 ;  /* 0x0000000000027941 */ /* 0x000fea0003800000 */
.L_x_321:
        /* <DEDUP_REMOVED lines=15> */
.L_x_320:
[----:B------:R-:W-:Y:S05]  /*7800*/  BSYNC B1 ;  /* 0x0000000000017941 */ /* 0x000fea0003800000 */
.L_x_319:
[----:B------:R-:W-:Y:S01]  /*7810*/  BSSY B1, `(.L_x_323) ;  /* 0x0000021000017945 */ /* 0x000fe20003800000 */
[----:B------:R-:W-:Y:S01]  /*7820*/  IMAD R220, R221, 0x1f, R220 ;  /* 0x0000001fdddc7824 */ /* 0x000fe200078e02dc */
        /* <DEDUP_REMOVED lines=15> */
.L_x_326:
[----:B------:R-:W-:Y:S05]  /*7920*/  BSYNC B2 ;  /* 0x0000000000027941 */ /* 0x000fea0003800000 */
.L_x_325:
[----:B------:R-:W-:Y:S02]  /*7930*/  ULDC UR4, c[0x0][0x1ec] ;  /* 0x00007b0000047ab9 */ /* 0x000fe40000000800 */
[----:B------:R-:W-:-:S06]  /*7940*/  UISETP.NE.AND UP0, UPT, URZ, UR4, UPT ;  /* 0x000000043f00728c */ /* 0x000fcc000bf05270 */
[----:B------:R-:W-:-:S13]  /*7950*/  PLOP3.LUT P2, PT, PT, PT, UP0, 0x80, 0x0 ;  /* 0x000000000000781c */ /* 0x000fda0003f4f008 */
[----:B------:R-:W-:Y:S05]  /*7960*/  @P2 BRA `(.L_x_324) ;  /* 0x000000b000002947 */ /* 0x000fea0003800000 */
[----:B------:R-:W-:-:S13]  /*7970*/  ISETP.NE.AND P5, PT, R222, RZ, PT ;  /* 0x000000ffde00720c */ /* 0x000fda0003fa5270 */
[----:B------:R-:W2:Y:S01]  /*7980*/  @P5 LDG.E.64 R150, [R150.64+0x1e0] ;  /* 0x0001e02496965981 */ /* 0x000ea2000c1e1b00 */
        /* <DEDUP_REMOVED lines=9> */
.L_x_324:
[----:B------:R-:W-:Y:S05]  /*7a20*/  BSYNC B1 ;  /* 0x0000000000017941 */ /* 0x000fea0003800000 */
.L_x_323:
[----:B0----5:R-:W-:Y:S01]  /*7a30*/  HMUL2 R146, R2, R148 ;  /* 0x0000009402927232 */ /* 0x021fe20000000000 */
[----:B------:R-:W-:Y:S01]  /*7a40*/  HFMA2.MMA R147, R3, R149, -RZ ;  /* 0x0000009503937235 */ /* 0x000fe200001000ff */
[----:B-1----:R-:W-:-:S04]  /*7a50*/  LOP3.LUT R224, R22, 0x1, RZ, 0xc0, !PT ;  /* 0x0000000116e07812 */ /* 0x002fc800078ec0ff */
[----:B------:R-:W-:-:S05]  /*7a60*/  HFMA2.MMA R146, R4, R152, R146 ;  /* 0x0000009804927235 */ /* 0x000fca0000000092 */
[----:B------:R-:W-:Y:S01]  /*7a70*/  HFMA2 R147, R5, R153, R147 ;  /* 0x0000009905937231 */ /* 0x000fe20000000093 */
[----:B------:R-:W-:-:S03]  /*7a80*/  HFMA2.MMA R146, R6, R154, R146 ;  /* 0x0000009a06927235 */ /* 0x000fc60000000092 */
[----:B------:R-:W-:-:S03]  /*7a90*/  HFMA2 R147, R7, R155, R147 ;  /* 0x0000009b07937231 */ /* 0x000fc60000000093 */
[----:B------:R-:W-:Y:S01]  /*7aa0*/  HFMA2.MMA R146, R8, R156, R146 ;  /* 0x0000009c08927235 */ /* 0x000fe20000000092 */
[----:B------:R-:W-:-:S04]  /*7ab0*/  HFMA2 R147, R9, R157, R147 ;  /* 0x0000009d09937231 */ /* 0x000fc80000000093 */
        /* <DEDUP_REMOVED lines=46> */
[----:B------:R-:W-:-:S06]  /*7da0*/  HFMA2.MMA R146, R56, R194, R146 ;  /* 0x000000c238927235 */ /* 0x000fcc0000000092 */
        /* <DEDUP_REMOVED lines=8> */
[----:B------:R-:W-:-:S10]  /*7e30*/  HFMA2.MMA R146, R74, R210, R146 ;  /* 0x000000d24a927235 */ /* 0x000fd40000000092 */
[----:B------:R-:W-:-:S05]  /*7e40*/  HADD2 R146, R146, R147 ;  /* 0x0000009392927230 */ /* 0x000fca0000000000 */
[--C-:B------:R-:W-:Y:S02]  /*7e50*/  HADD2.F32 R147, -RZ, R146.reuse.H0_H0 ;  /* 0x20000092ff937230 */ /* 0x100fe40000004100 */
[----:B------:R-:W-:-:S05]  /*7e60*/  HADD2.F32 R146, -RZ, R146.H1_H1 ;  /* 0x30000092ff927230 */ /* 0x000fca0000004100 */
[----:B------:R-:W-:Y:S01]  /*7e70*/  FADD.FTZ R223, R147, R146 ;  /* 0x0000009293df7221 */ /* 0x000fe20000010000 */
[----:B------:R-:W-:Y:S05]  /*7e80*/  BRA.DIV ~URZ, `(.L_x_327) ;  /* 0x00003ed27f007947 */ /* 0x000fea000b800000 */
[----:B------:R0:W1:Y:S02]  /*7e90*/  SHFL.BFLY PT, R146, R223, 0x1, 0x1f ;  /* 0x0c201f00df927f89 */ /* 0x00006400000e0000 */
.L_x_400:
[----:B------:R-:W-:Y:S01]  /*7ea0*/  ISETP.EQ.U32.OR P1, PT, R224, 0x1, P1 ;  /* 0x00000001e000780c */ /* 0x000fe20000f22470 */
[----:B------:R-:W-:Y:S01]  /*7eb0*/  BSSY B1, `(.L_x_328) ;  /* 0x000001d000017945 */ /* 0x000fe20003800000 */
[----:B-1----:R-:W-:-:S11]  /*7ec0*/  FADD.FTZ R220, R223, R146 ;  /* 0x00000092dfdc7221 */ /* 0x002fd60000010000 */
[----:B------:R-:W-:Y:S05]  /*7ed0*/  @P1 BRA `(.L_x_329) ;  /* 0x000001a000001947 */ /* 0x000fea0003800000 */
[----:B------:R-:W-:-:S04]  /*7ee0*/  ISETP.NE.U32.AND P1, PT, RZ, c[0x0][0x218], PT ;  /* 0x00008600ff007a0c */ /* 0x000fc80003f25070 */
[----:B------:R-:W-:Y:S02]  /*7ef0*/  ISETP.NE.AND.EX P3, PT, RZ, c[0x0][0x21c], PT, P1 ;  /* 0x00008700ff007a0c */ /* 0x000fe40003f65310 */
[----:B------:R-:W-:-:S04]  /*7f00*/  ISETP.NE.U32.AND P1, PT, RZ, c[0x0][0x228], PT ;  /* 0x00008a00ff007a0c */ /* 0x000fc80003f25070 */
[----:B------:R-:W-:-:S07]  /*7f10*/  ISETP.NE.AND.EX P1, PT, RZ, c[0x0][0x22c], PT, P1 ;  /* 0x00008b00ff007a0c */ /* 0x000fce0003f25310 */
[----:B------:R-:W-:-:S05]  /*7f20*/  @P3 IMAD R146, R18, c[0x0][0x220], R25 ;  /* 0x0000880012923a24 */ /* 0x000fca00078e0219 */
[----:B------:R-:W-:Y:S01]  /*7f30*/  @P3 IADD3 R147, R146, -0x1, RZ ;  /* 0xffffffff92933810 */ /* 0x000fe20007ffe0ff */
[----:B------:R-:W-:Y:S02]  /*7f40*/  @P3 IMAD.MOV.U32 R146, RZ, RZ, 0x2 ;  /* 0x00000002ff923424 */ /* 0x000fe400078e00ff */
[----:B------:R-:W-:Y:S02]  /*7f50*/  @P1 IMAD.MOV.U32 R151, RZ, RZ, 0x2 ;  /* 0x00000002ff971424 */ /* 0x000fe400078e00ff */
[----:B------:R-:W-:Y:S02]  /*7f60*/  @P3 IMAD R147, R147, c[0x0][0x220], R214 ;  /* 0x0000880093933a24 */ /* 0x000fe400078e02d6 */
[----:B------:R-:W-:-:S04]  /*7f70*/  @P1 IMAD.WIDE R150, R18, R151, c[0x0][0x228] ;  /* 0x00008a0012961625 */ /* 0x000fc800078e0297 */
[----:B------:R-:W-:Y:S02]  /*7f80*/  @P3 IMAD.WIDE R146, R147, R146, c[0x0][0x218] ;  /* 0x0000860093923625 */ /* 0x000fe400078e0292 */
[----:B------:R-:W2:Y:S04]  /*7f90*/  @P1 LDG.E.U16 R150, [R150.64] ;  /* 0x0000002496961981 */ /* 0x000ea8000c1e1500 */
[----:B------:R-:W3:Y:S01]  /*7fa0*/  @P3 LDG.E.U16 R146, [R146.64] ;  /* 0x0000002492923981 */ /* 0x000ee2000c1e1500 */
[C---:B------:R-:W-:Y:S02]  /*7fb0*/  @P1 ISETP.GE.AND P4, PT, R214.reuse, R217, PT ;  /* 0x000000d9d600120c */ /* 0x040fe40003f86270 */
[----:B------:R-:W-:Y:S02]  /*7fc0*/  @P1 IADD3 R224, R214, 0x1, -R25 ;  /* 0x00000001d6e01810 */ /* 0x000fe40007ffe819 */
[----:B------:R-:W-:-:S05]  /*7fd0*/  @P1 SEL R221, R19, RZ, !P4 ;  /* 0x000000ff13dd1207 */ /* 0x000fca0006000000 */
[----:B0-----:R-:W-:-:S04]  /*7fe0*/  @P1 IMAD.IADD R223, R221, 0x1, R224 ;  /* 0x00000001dddf1824 */ /* 0x001fc800078e02e0 */
[----:B------:R-:W0:Y:S01]  /*7ff0*/  @P1 I2F R226, R223 ;  /* 0x000000df00e21306 */ /* 0x000e220000201400 */
[----:B------:R-:W-:Y:S01]  /*8000*/  FMUL.FTZ R221, R220, c[0x0][0x1f0] ;  /* 0x00007c00dcdd7a20 */ /* 0x000fe20000410000 */
[----:B--2---:R-:W-:Y:S02]  /*8010*/  @P1 HADD2.F32 R220, -RZ, R150.H0_H0 ;  /* 0x20000096ffdc1230 */ /* 0x004fe40000004100 */
[----:B---3--:R-:W-:Y:S01]  /*8020*/  @P3 HADD2.F32 R224, -RZ, R146.H0_H0 ;  /* 0x20000092ffe03230 */ /* 0x008fe20000004100 */
[----:B------:R-:W-:-:S04]  /*8030*/  IMAD.IADD R146, R214, 0x1, -R141 ;  /* 0x00000001d6927824 */ /* 0x000fc800078e0a8d */
[----:B------:R-:W-:-:S04]  /*8040*/  @P3 FADD.FTZ R221, R221, R224 ;  /* 0x000000e0dddd3221 */ /* 0x000fc80000010000 */
[----:B0-----:R-:W-:-:S05]  /*8050*/  @P1 FFMA.FTZ R221, R226, R220, R221 ;  /* 0x000000dce2dd1223 */ /* 0x001fca00000100dd */
[----:B------:R0:W-:Y:S01]  /*8060*/  STS [R146.X4+0x420], R221 ;  /* 0x000420dd92007388 */ /* 0x0001e20000004800 */
[----:B------:R-:W-:-:S03]  /*8070*/  @!P0 FMNMX.FTZ R0, R0, R221, !PT ;  /* 0x000000dd00008209 */ /* 0x000fc60007810000 */
.L_x_329:
[----:B------:R-:W-:Y:S05]  /*8080*/  BSYNC B1 ;  /* 0x0000000000017941 */ /* 0x000fea0003800000 */
.L_x_328:
[----:B------:R-:W-:-:S04]  /*8090*/  IADD3 R214, R214, 0x40, RZ ;  /* 0x00000040d6d67810 */ /* 0x000fc80007ffe0ff */
[----:B------:R-:W-:-:S13]  /*80a0*/  ISETP.GE.AND P0, PT, R214, R140, PT ;  /* 0x0000008cd600720c */ /* 0x000fda0003f06270 */
[----:B0-----:R-:W-:Y:S01]  /*80b0*/  @P0 CALL.REL.NOINC `(.L_x_198) ;  /* 0x0000001000000944 */ /* 0x001fe20003c00000 */
[----:B------:R-:W-:Y:S05]  /*80c0*/  BRA `(.L_x_330) ;  /* 0xffffb2e000007947 */ /* 0x000fea000383ffff */
.L_x_198:
[----:B------:R-:W-:Y:S05]  /*80d0*/  BSYNC B0 ;  /* 0x0000000000007941 */ /* 0x000fea0003800000 */
.L_x_197:
[----:B------:R-:W-:Y:S05]  /*80e0*/  BRA.DIV ~URZ, `(.L_x_331) ;  /* 0x00003cf27f007947 */ /* 0x000fea000b800000 */
[----:B------:R1:W2:Y:S02]  /*80f0*/  SHFL.BFLY PT, R3, R0, 0x10, 0x1f ;  /* 0x0e001f0000037f89 */ /* 0x0002a400000e0000 */
.L_x_401:
[----:B--2---:R-:W-:Y:S01]  /*8100*/  FMNMX.FTZ R5, R3, R0, !PT ;  /* 0x0000000003057209 */ /* 0x004fe20007810000 */
[----:B------:R-:W-:Y:S05]  /*8110*/  BRA.DIV ~URZ, `(.L_x_332) ;  /* 0x00003d427f007947 */ /* 0x000fea000b800000 */
[----:B-1----:R-:W1:Y:S02]  /*8120*/  SHFL.BFLY PT, R0, R5, 0x8, 0x1f ;  /* 0x0d001f0005007f89 */ /* 0x002e6400000e0000 */
[----:B-1----:R-:W-:-:S05]  /*8130*/  FMNMX.FTZ R0, R5, R0, !PT ;  /* 0x0000000005007209 */ /* 0x002fca0007810000 */
[----:B------:R-:W1:Y:S02]  /*8140*/  SHFL.BFLY PT, R3, R0, 0x4, 0x1f ;  /* 0x0c801f0000037f89 */ /* 0x000e6400000e0000 */
[----:B-1----:R-:W-:-:S05]  /*8150*/  FMNMX.FTZ R3, R0, R3, !PT ;  /* 0x0000000300037209 */ /* 0x002fca0007810000 */
[----:B------:R1:W2:Y:S02]  /*8160*/  SHFL.BFLY PT, R2, R3, 0x2, 0x1f ;  /* 0x0c401f0003027f89 */ /* 0x0002a400000e0000 */
.L_x_402:
[----:B------:R-:W-:Y:S01]  /*8170*/  SHF.R.S32.HI R5, RZ, 0x1f, R22 ;  /* 0x0000001fff057819 */ /* 0x000fe20000011416 */
[----:B------:R-:W-:Y:S01]  /*8180*/  WARPSYNC 0xffffffff ;  /* 0xffffffff00007948 */ /* 0x000fe20003800000 */
[----:B-12---:R-:W-:Y:S02]  /*8190*/  FMNMX.FTZ R3, R2, R3, !PT ;  /* 0x0000000302037209 */ /* 0x006fe40007810000 */
[----:B0-----:R-:W-:-:S04]  /*81a0*/  LEA.HI R6, R5, R22, RZ, 0x5 ;  /* 0x0000001605067211 */ /* 0x001fc800078f28ff */
[----:B------:R-:W-:-:S05]  /*81b0*/  LOP3.LUT R5, R6, 0xffffffe0, RZ, 0xc0, !PT ;  /* 0xffffffe006057812 */ /* 0x000fca00078ec0ff */
[----:B------:R-:W-:-:S05]  /*81c0*/  IMAD.IADD R0, R22, 0x1, -R5 ;  /* 0x0000000116007824 */ /* 0x000fca00078e0a05 */
[----:B------:R-:W-:-:S13]  /*81d0*/  ISETP.NE.AND P0, PT, R0, RZ, PT ;  /* 0x000000ff0000720c */ /* 0x000fda0003f05270 */
[----:B------:R-:W-:-:S05]  /*81e0*/  @!P0 SHF.R.S32.HI R2, RZ, 0x5, R6 ;  /* 0x00000005ff028819 */ /* 0x000fca0000011406 */
[----:B------:R0:W-:Y:S02]  /*81f0*/  @!P0 STS [R2.X4], R3 ;  /* 0x0000000302008388 */ /* 0x0001e40000004800 */
[----:B------:R-:W-:Y:S01]  /*8200*/  BAR.SYNC.DEFER_BLOCKING 0x0 ;  /* 0x0000000000007b1d */ /* 0x000fe20000010000 */
[----:B------:R-:W-:Y:S01]  /*8210*/  ISETP.GT.AND P0, PT, R0, 0x3, PT ;  /* 0x000000030000780c */ /* 0x000fe20003f04270 */
[----:B0-----:R-:W-:Y:S02]  /*8220*/  IMAD.MOV.U32 R2, RZ, RZ, -0x800001 ;  /* 0xff7fffffff027424 */ /* 0x001fe400078e00ff */
[----:B------:R-:W-:Y:S02]  /*8230*/  IMAD.IADD R7, R22, 0x1, R141 ;  /* 0x0000000116077824 */ /* 0x000fe400078e028d */
[----:B------:R-:W-:Y:S01]  /*8240*/  BSSY B0, `(.L_x_333) ;  /* 0x0000072000007945 */ /* 0x000fe20003800000 */
[----:B------:R-:W-:Y:S02]  /*8250*/  IMAD.MOV.U32 R5, RZ, RZ, RZ ;  /* 0x000000ffff057224 */ /* 0x000fe400078e00ff */
[----:B------:R-:W-:-:S05]  /*8260*/  ISETP.GE.AND P1, PT, R7, R25, PT ;  /* 0x000000190700720c */ /* 0x000fca0003f26270 */
[----:B------:R-:W0:Y:S04]  /*8270*/  @!P0 LDS R2, [R0.X4] ;  /* 0x0000000000028984 */ /* 0x000e280000004800 */
[----:B0-----:R-:W0:Y:S02]  /*8280*/  SHFL.BFLY PT, R3, R2, 0x2, 0x1f ;  /* 0x0c401f0002037f89 */ /* 0x001e2400000e0000 */
[----:B0-----:R-:W-:-:S05]  /*8290*/  FMNMX.FTZ R3, R3, R2, !PT ;  /* 0x0000000203037209 */ /* 0x001fca0007810000 */
[----:B------:R-:W0:Y:S02]  /*82a0*/  SHFL.BFLY PT, R4, R3, 0x1, 0x1f ;  /* 0x0c201f0003047f89 */ /* 0x000e2400000e0000 */
[----:B0-----:R-:W-:-:S05]  /*82b0*/  FMNMX.FTZ R4, R3, R4, !PT ;  /* 0x0000000403047209 */ /* 0x001fca0007810000 */
[----:B------:R0:W1:Y:S01]  /*82c0*/  SHFL.IDX PT, R9, R4, RZ, 0x1f ;  /* 0x00001fff04097589 */ /* 0x00006200000e0000 */
[----:B------:R-:W-:Y:S05]  /*82d0*/  @P1 BRA `(.L_x_334) ;  /* 0x0000068000001947 */ /* 0x000fea0003800000 */
[----:B------:R-:W-:Y:S01]  /*82e0*/  LOP3.LUT R2, RZ, R141, RZ, 0x33, !PT ;  /* 0x0000008dff027212 */ /* 0x000fe200078e33ff */
[----:B------:R-:W-:Y:S01]  /*82f0*/  BSSY B1, `(.L_x_335) ;  /* 0x0000024000017945 */ /* 0x000fe20003800000 */
[----:B------:R-:W-:Y:S02]  /*8300*/  IMAD.MOV.U32 R5, RZ, RZ, RZ ;  /* 0x000000ffff057224 */ /* 0x000fe400078e00ff */
[----:B0-----:R-:W-:Y:S01]  /*8310*/  IADD3 R4, -R22, R25, R2 ;  /* 0x0000001916047210 */ /* 0x001fe20007ffe102 */
[----:B------:R-:W-:-:S03]  /*8320*/  IMAD.MOV.U32 R10, RZ, RZ, R7 ;  /* 0x000000ffff0a7224 */ /* 0x000fc600078e0007 */
[----:B------:R-:W-:-:S04]  /*8330*/  LEA.HI R2, R4, 0x1, RZ, 0x19 ;  /* 0x0000000104027811 */ /* 0x000fc800078fc8ff */
[----:B------:R-:W-:-:S13]  /*8340*/  LOP3.LUT P0, R2, R2, 0x3, RZ, 0xc0, !PT ;  /* 0x0000000302027812 */ /* 0x000fda000780c0ff */
[----:B------:R-:W-:Y:S05]  /*8350*/  @!P0 BRA `(.L_x_336) ;  /* 0x000001d000008947 */ /* 0x000fea0003800000 */
[----:B------:R-:W-:Y:S01]  /*8360*/  ISETP.NE.U32.AND P0, PT, RZ, c[0x0][0x200], PT ;  /* 0x00008000ff007a0c */ /* 0x000fe20003f05070 */
[----:B------:R-:W-:Y:S02]  /*8370*/  IMAD.MOV.U32 R8, RZ, RZ, R2 ;  /* 0x000000ffff087224 */ /* 0x000fe400078e0002 */
[----:B------:R-:W-:Y:S01]  /*8380*/  IMAD.MOV.U32 R5, RZ, RZ, RZ ;  /* 0x000000ffff057224 */ /* 0x000fe200078e00ff */
[----:B------:R-:W-:Y:S01]  /*8390*/  ISETP.NE.AND.EX P0, PT, RZ, c[0x0][0x204], PT, P0 ;  /* 0x00008100ff007a0c */ /* 0x000fe20003f05300 */
[----:B------:R-:W-:-:S04]  /*83a0*/  IMAD.MOV.U32 R10, RZ, RZ, R7 ;  /* 0x000000ffff0a7224 */ /* 0x000fc800078e0007 */
.L_x_340:
[----:B0-----:R-:W-:Y:S01]  /*83b0*/  IMAD.IADD R2, R10, 0x1, -R141 ;  /* 0x000000010a027824 */ /* 0x001fe200078e0a8d */
[----:B------:R-:W-:Y:S01]  /*83c0*/  IADD3 R8, R8, -0x1, RZ ;  /* 0xffffffff08087810 */ /* 0x000fe20007ffe0ff */
[----:B------:R-:W-:Y:S03]  /*83d0*/  BSSY B2, `(.L_x_337) ;  /* 0x0000011000027945 */ /* 0x000fe60003800000 */
[----:B------:R-:W-:-:S02]  /*83e0*/  ISETP.NE.AND P3, PT, R8, RZ, PT ;  /* 0x000000ff0800720c */ /* 0x000fc40003f65270 */
[----:B-1----:R-:W-:Y:S01]  /*83f0*/  LEA R11, R2, 0x420, 0x2 ;  /* 0x00000420020b7811 */ /* 0x002fe200078e10ff */
[----:B------:R-:W-:Y:S05]  /*8400*/  @!P0 BRA `(.L_x_338) ;  /* 0x0000009000008947 */ /* 0x000fea0003800000 */
[----:B------:R-:W-:Y:S01]  /*8410*/  IMAD R13, R27, c[0x0][0x1d4], RZ ;  /* 0x000075001b0d7a24 */ /* 0x000fe200078e02ff */
[----:B------:R-:W-:-:S04]  /*8420*/  SHF.R.S32.HI R3, RZ, 0x1f, R10 ;  /* 0x0000001fff037819 */ /* 0x000fc8000001140a */
[--C-:B------:R-:W-:Y:S02]  /*8430*/  SHF.R.S32.HI R12, RZ, 0x1f, R13.reuse ;  /* 0x0000001fff0c7819 */ /* 0x100fe4000001140d */
[----:B------:R-:W-:-:S04]  /*8440*/  IADD3 R2, P4, P5, R10, c[0x0][0x200], R13 ;  /* 0x000080000a027a10 */ /* 0x000fc80007d9e00d */
[----:B------:R-:W-:-:S05]  /*8450*/  IADD3.X R3, R3, c[0x0][0x204], R12, P4, P5 ;  /* 0x0000810003037a10 */ /* 0x000fca00027ea40c */
[----:B------:R-:W2:Y:S02]  /*8460*/  LDG.E.U8 R2, [R2.64] ;  /* 0x0000002402027981 */ /* 0x000ea4000c1e1100 */
[----:B--2---:R-:W-:-:S13]  /*8470*/  ISETP.NE.AND P4, PT, R2, RZ, PT ;  /* 0x000000ff0200720c */ /* 0x004fda0003f85270 */
[----:B------:R-:W-:Y:S01]  /*8480*/  @P4 IMAD.MOV.U32 R12, RZ, RZ, RZ ;  /* 0x000000ffff0c4224 */ /* 0x000fe200078e00ff */
[----:B------:R-:W-:Y:S05]  /*8490*/  @P4 BRA `(.L_x_339) ;  /* 0x0000004000004947 */ /* 0x000fea0003800000 */
.L_x_338:
[----:B------:R-:W0:Y:S02]  /*84a0*/  LDS R2, [R11] ;  /* 0x000000000b027984 */ /* 0x000e240000000800 */
[----:B01----:R-:W-:-:S04]  /*84b0*/  FADD.FTZ R2, -R9, R2 ;  /* 0x0000000209027221 */ /* 0x003fc80000010100 */
[----:B------:R-:W-:-:S04]  /*84c0*/  FMUL.FTZ R2, R2, 1.4426950216293334961 ;  /* 0x3fb8aa3b02027820 */ /* 0x000fc80000410000 */
[----:B------:R0:W1:Y:S03]  /*84d0*/  MUFU.EX2 R12, R2 ;  /* 0x00000002000c7308 */ /* 0x0000660000000800 */
.L_x_339:
[----:B------:R-:W-:Y:S05]  /*84e0*/  BSYNC B2 ;  /* 0x0000000000027941 */ /* 0x000fea0003800000 */
.L_x_337:
[----:B-1----:R1:W-:Y:S01]  /*84f0*/  STS [R11], R12 ;  /* 0x0000000c0b007388 */ /* 0x0023e20000000800 */
[----:B------:R-:W-:Y:S01]  /*8500*/  FADD.FTZ R5, R12, R5 ;  /* 0x000000050c057221 */ /* 0x000fe20000010000 */
[----:B------:R-:W-:Y:S01]  /*8510*/  IADD3 R10, R10, 0x80, RZ ;  /* 0x000000800a0a7810 */ /* 0x000fe20007ffe0ff */
[----:B------:R-:W-:Y:S05]  /*8520*/  @P3 BRA `(.L_x_340) ;  /* 0xfffffe8000003947 */ /* 0x000fea000383ffff */
.L_x_336:
[----:B------:R-:W-:Y:S05]  /*8530*/  BSYNC B1 ;  /* 0x0000000000017941 */ /* 0x000fea0003800000 */
.L_x_335:
[----:B------:R-:W-:-:S13]  /*8540*/  ISETP.GE.U32.AND P0, PT, R4, 0x180, PT ;  /* 0x000001800400780c */ /* 0x000fda0003f06070 */
[----:B------:R-:W-:Y:S05]  /*8550*/  @!P0 BRA `(.L_x_334) ;  /* 0x0000040000008947 */ /* 0x000fea0003800000 */
[----:B------:R-:W-:Y:S01]  /*8560*/  IMAD R13, R27, c[0x0][0x1d4], RZ ;  /* 0x000075001b0d7a24 */ /* 0x000fe200078e02ff */
[----:B------:R-:W-:-:S04]  /*8570*/  ISETP.NE.U32.AND P0, PT, RZ, c[0x0][0x200], PT ;  /* 0x00008000ff007a0c */ /* 0x000fc80003f05070 */
[----:B------:R-:W-:Y:S02]  /*8580*/  ISETP.NE.AND.EX P0, PT, RZ, c[0x0][0x204], PT, P0 ;  /* 0x00008100ff007a0c */ /* 0x000fe40003f05300 */
[----:B------:R-:W-:Y:S02]  /*8590*/  SHF.R.S32.HI R8, RZ, 0x1f, R13 ;  /* 0x0000001fff087819 */ /* 0x000fe4000001140d */
.L_x_353:
[----:B------:R-:W-:Y:S01]  /*85a0*/  SHF.R.S32.HI R3, RZ, 0x1f, R10 ;  /* 0x0000001fff037819 */ /* 0x000fe2000001140a */
[C---:B-1----:R-:W-:Y:S01]  /*85b0*/  IMAD.IADD R4, R10.reuse, 0x1, -R141 ;  /* 0x000000010a047824 */ /* 0x042fe200078e0a8d */
[C---:B0-----:R-:W-:Y:S01]  /*85c0*/  IADD3 R2, P4, P5, R10.reuse, c[0x0][0x200], R13 ;  /* 0x000080000a027a10 */ /* 0x041fe20007d9e00d */
[----:B------:R-:W-:Y:S01]  /*85d0*/  BSSY B1, `(.L_x_341) ;  /* 0x000000e000017945 */ /* 0x000fe20003800000 */
[----:B------:R-:W-:Y:S02]  /*85e0*/  IADD3 R10, R10, 0x200, RZ ;  /* 0x000002000a0a7810 */ /* 0x000fe40007ffe0ff */
[----:B------:R-:W-:Y:S02]  /*85f0*/  IADD3.X R3, R3, c[0x0][0x204], R8, P4, P5 ;  /* 0x0000810003037a10 */ /* 0x000fe400027ea408 */
[----:B------:R-:W-:-:S02]  /*8600*/  ISETP.GE.AND P3, PT, R10, R25, PT ;  /* 0x000000190a00720c */ /* 0x000fc40003f66270 */
[----:B-1----:R-:W-:Y:S01]  /*8610*/  LEA R11, R4, 0x420, 0x2 ;  /* 0x00000420040b7811 */ /* 0x002fe200078e10ff */
[----:B------:R-:W-:Y:S05]  /*8620*/  @!P0 BRA `(.L_x_342) ;  /* 0x0000004000008947 */ /* 0x000fea0003800000 */
[----:B------:R-:W2:Y:S02]  /*8630*/  LDG.E.U8 R4, [R2.64] ;  /* 0x0000002402047981 */ /* 0x000ea4000c1e1100 */
[----:B--2---:R-:W-:-:S13]  /*8640*/  ISETP.NE.AND P4, PT, R4, RZ, PT ;  /* 0x000000ff0400720c */ /* 0x004fda0003f85270 */
[----:B------:R-:W-:Y:S01]  /*8650*/  @P4 IMAD.MOV.U32 R4, RZ, RZ, RZ ;  /* 0x000000ffff044224 */ /* 0x000fe200078e00ff */
[----:B------:R-:W-:Y:S05]  /*8660*/  @P4 BRA `(.L_x_343) ;  /* 0x0000004000004947 */ /* 0x000fea0003800000 */
.L_x_342:
[----:B------:R-:W0:Y:S02]  /*8670*/  LDS R4, [R11] ;  /* 0x000000000b047984 */ /* 0x000e240000000800 */
[----:B0-----:R-:W-:-:S04]  /*8680*/  FADD.FTZ R4, -R9, R4 ;  /* 0x0000000409047221 */ /* 0x001fc80000010100 */
[----:B------:R-:W-:-:S06]  /*8690*/  FMUL.FTZ R4, R4, 1.4426950216293334961 ;  /* 0x3fb8aa3b04047820 */ /* 0x000fcc0000410000 */
[----:B------:R-:W0:Y:S02]  /*86a0*/  MUFU.EX2 R4, R4 ;  /* 0x0000000400047308 */ /* 0x000e240000000800 */
.L_x_343:
[----:B------:R-:W-:Y:S05]  /*86b0*/  BSYNC B1 ;  /* 0x0000000000017941 */ /* 0x000fea0003800000 */
.L_x_341:
[----:B0-----:R0:W-:Y:S01]  /*86c0*/  STS [R11], R4 ;  /* 0x000000040b007388 */ /* 0x0011e20000000800 */
[----:B------:R-:W-:Y:S01]  /*86d0*/  BSSY B1, `(.L_x_344) ;  /* 0x000000b000017945 */ /* 0x000fe20003800000 */
[----:B------:R-:W-:Y:S01]  /*86e0*/  FADD.FTZ R5, R4, R5 ;  /* 0x0000000504057221 */ /* 0x000fe20000010000 */
[----:B------:R-:W-:Y:S05]  /*86f0*/  @!P0 BRA `(.L_x_345) ;  /* 0x0000004000008947 */ /* 0x000fea0003800000 */
[----:B0-----:R-:W2:Y:S02]  /*8700*/  LDG.E.U8 R4, [R2.64+0x80] ;  /* 0x0000802402047981 */ /* 0x001ea4000c1e1100 */
[----:B--2---:R-:W-:-:S13]  /*8710*/  ISETP.NE.AND P4, PT, R4, RZ, PT ;  /* 0x000000ff0400720c */ /* 0x004fda0003f85270 */
[----:B------:R-:W-:Y:S01]  /*8720*/  @P4 IMAD.MOV.U32 R4, RZ, RZ, RZ ;  /* 0x000000ffff044224 */ /* 0x000fe200078e00ff */
[----:B------:R-:W-:Y:S05]  /*8730*/  @P4 BRA `(.L_x_346) ;  /* 0x0000004000004947 */ /* 0x000fea0003800000 */
.L_x_345:
[----:B0-----:R-:W0:Y:S02]  /*8740*/  LDS R4, [R11+0x200] ;  /* 0x000200000b047984 */ /* 0x001e240000000800 */
[----:B0-----:R-:W-:-:S04]  /*8750*/  FADD.FTZ R4, -R9, R4 ;  /* 0x0000000409047221 */ /* 0x001fc80000010100 */
[----:B------:R-:W-:-:S06]  /*8760*/  FMUL.FTZ R4, R4, 1.4426950216293334961 ;  /* 0x3fb8aa3b04047820 */ /* 0x000fcc0000410000 */
[----:B------:R-:W0:Y:S02]  /*8770*/  MUFU.EX2 R4, R4 ;  /* 0x0000000400047308 */ /* 0x000e240000000800 */
.L_x_346:
[----:B------:R-:W-:Y:S05]  /*8780*/  BSYNC B1 ;  /* 0x0000000000017941 */ /* 0x000fea0003800000 */
.L_x_344:
[----:B0-----:R0:W-:Y:S01]  /*8790*/  STS [R11+0x200], R4 ;  /* 0x000200040b007388 */ /* 0x0011e20000000800 */
[----:B------:R-:W-:Y:S01]  /*87a0*/  BSSY B1, `(.L_x_347) ;  /* 0x000000b000017945 */ /* 0x000fe20003800000 */
[----:B------:R-:W-:Y:S01]  /*87b0*/  FADD.FTZ R5, R5, R4 ;  /* 0x0000000405057221 */ /* 0x000fe20000010000 */
[----:B------:R-:W-:Y:S05]  /*87c0*/  @!P0 BRA `(.L_x_348) ;  /* 0x0000004000008947 */ /* 0x000fea0003800000 */
[----:B0-----:R-:W2:Y:S02]  /*87d0*/  LDG.E.U8 R4, [R2.64+0x100] ;  /* 0x0001002402047981 */ /* 0x001ea4000c1e1100 */
[----:B--2---:R-:W-:-:S13]  /*87e0*/  ISETP.NE.AND P4, PT, R4, RZ, PT ;  /* 0x000000ff0400720c */ /* 0x004fda0003f85270 */
[----:B------:R-:W-:Y:S01]  /*87f0*/  @P4 IMAD.MOV.U32 R4, RZ, RZ, RZ ;  /* 0x000000ffff044224 */ /* 0x000fe200078e00ff */
[----:B------:R-:W-:Y:S05]  /*8800*/  @P4 BRA `(.L_x_349) ;  /* 0x0000004000004947 */ /* 0x000fea0003800000 */
.L_x_348:
[----:B0-----:R-:W0:Y:S02]  /*8810*/  LDS R4, [R11+0x400] ;  /* 0x000400000b047984 */ /* 0x001e240000000800 */
[----:B0-----:R-:W-:-:S04]  /*8820*/  FADD.FTZ R4, -R9, R4 ;  /* 0x0000000409047221 */ /* 0x001fc80000010100 */
[----:B------:R-:W-:-:S06]  /*8830*/  FMUL.FTZ R4, R4, 1.4426950216293334961 ;  /* 0x3fb8aa3b04047820 */ /* 0x000fcc0000410000 */
[----:B------:R-:W0:Y:S02]  /*8840*/  MUFU.EX2 R4, R4 ;  /* 0x0000000400047308 */ /* 0x000e240000000800 */
.L_x_349:
[----:B------:R-:W-:Y:S05]  /*8850*/  BSYNC B1 ;  /* 0x0000000000017941 */ /* 0x000fea0003800000 */
.L_x_347:
[----:B0-----:R0:W-:Y:S01]  /*8860*/  STS [R11+0x400], R4 ;  /* 0x000400040b007388 */ /* 0x0011e20000000800 */
[----:B------:R-:W-:Y:S01]  /*8870*/  BSSY B1, `(.L_x_350) ;  /* 0x000000b000017945 */ /* 0x000fe20003800000 */
[----:B------:R-:W-:Y:S01]  /*8880*/  FADD.FTZ R5, R5, R4 ;  /* 0x0000000405057221 */ /* 0x000fe20000010000 */
[----:B------:R-:W-:Y:S05]  /*8890*/  @!P0 BRA `(.L_x_351) ;  /* 0x0000004000008947 */ /* 0x000fea0003800000 */
[----:B------:R-:W2:Y:S02]  /*88a0*/  LDG.E.U8 R2, [R2.64+0x180] ;  /* 0x0001802402027981 */ /* 0x000ea4000c1e1100 */
[----:B--2---:R-:W-:-:S13]  /*88b0*/  ISETP.NE.AND P4, PT, R2, RZ, PT ;  /* 0x000000ff0200720c */ /* 0x004fda0003f85270 */
[----:B0-----:R-:W-:Y:S01]  /*88c0*/  @P4 IMAD.MOV.U32 R4, RZ, RZ, RZ ;  /* 0x000000ffff044224 */ /* 0x001fe200078e00ff */
[----:B------:R-:W-:Y:S05]  /*88d0*/  @P4 BRA `(.L_x_352) ;  /* 0x0000004000004947 */ /* 0x000fea0003800000 */
.L_x_351:
[----:B------:R-:W1:Y:S02]  /*88e0*/  LDS R2, [R11+0x600] ;  /* 0x000600000b027984 */ /* 0x000e640000000800 */
[----:B-1----:R-:W-:-:S04]  /*88f0*/  FADD.FTZ R2, -R9, R2 ;  /* 0x0000000209027221 */ /* 0x002fc80000010100 */
[----:B------:R-:W-:-:S04]  /*8900*/  FMUL.FTZ R2, R2, 1.4426950216293334961 ;  /* 0x3fb8aa3b02027820 */ /* 0x000fc80000410000 */
[----:B0-----:R0:W1:Y:S03]  /*8910*/  MUFU.EX2 R4, R2 ;  /* 0x0000000200047308 */ /* 0x0010660000000800 */
.L_x_352:
[----:B------:R-:W-:Y:S05]  /*8920*/  BSYNC B1 ;  /* 0x0000000000017941 */ /* 0x000fea0003800000 */
.L_x_350:
[----:B-1----:R1:W-:Y:S01]  /*8930*/  STS [R11+0x600], R4 ;  /* 0x000600040b007388 */ /* 0x0023e20000000800 */
[----:B------:R-:W-:Y:S01]  /*8940*/  FADD.FTZ R5, R5, R4 ;  /* 0x0000000405057221 */ /* 0x000fe20000010000 */
[----:B------:R-:W-:Y:S05]  /*8950*/  @!P3 BRA `(.L_x_353) ;  /* 0xfffffc400000b947 */ /* 0x000fea000383ffff */
.L_x_334:
[----:B------:R-:W-:Y:S05]  /*8960*/  BSYNC B0 ;  /* 0x0000000000007941 */ /* 0x000fea0003800000 */
.L_x_333:
[----:B0-----:R-:W0:Y:S01]  /*8970*/  SHFL.BFLY PT, R2, R5, 0x10, 0x1f ;  /* 0x0e001f0005027f89 */ /* 0x001e2200000e0000 */
[----:B------:R-:W-:Y:S01]  /*8980*/  LOP3.LUT P0, R10, R22, 0x1f, RZ, 0xc0, !PT ;  /* 0x0000001f160a7812 */ /* 0x000fe2000780c0ff */
[----:B-1----:R-:W1:Y:S01]  /*8990*/  LDC.U8 R11, c[0x0][0x26c] ;  /* 0x00009b00ff0b7b82 */ /* 0x002e620000000000 */
[----:B------:R-:W-:Y:S01]  /*89a0*/  UMOV UR4, 0x4 ;  /* 0x0000000400047882 */ /* 0x000fe20000000000 */
[----:B------:R-:W-:Y:S01]  /*89b0*/  BSSY B0, `(.L_x_354) ;  /* 0x0000067000007945 */ /* 0x000fe20003800000 */
[----:B------:R-:W-:Y:S01]  /*89c0*/  ISETP.GT.U32.AND P3, PT, R10, 0x3, PT ;  /* 0x000000030a00780c */ /* 0x000fe20003f64070 */
[----:B------:R-:W-:Y:S02]  /*89d0*/  ULDC UR5, c[0x0][0x1d4] ;  /* 0x0000750000057ab9 */ /* 0x000fe40000000800 */
[----:B------:R-:W-:-:S04]  /*89e0*/  UIADD3 UR4, UR4, UR5, URZ ;  /* 0x0000000504047290 */ /* 0x000fc8000fffe03f */
[----:B------:R-:W-:-:S04]  /*89f0*/  USHF.R.S32.HI UR5, URZ, 0x1f, UR4 ;  /* 0x0000001f3f057899 */ /* 0x000fc80008011404 */
[----:B------:R-:W-:-:S04]  /*8a00*/  ULEA.HI UR5, UR5, UR4, URZ, 0x2 ;  /* 0x0000000405057291 */ /* 0x000fc8000f8f103f */
[----:B------:R-:W-:Y:S01]  /*8a10*/  USHF.L.U32 UR4, UR5, 0x2, URZ ;  /* 0x0000000205047899 */ /* 0x000fe2000800063f */
[----:B0-----:R-:W-:Y:S01]  /*8a20*/  FADD.FTZ R2, R2, R5 ;  /* 0x0000000502027221 */ /* 0x001fe20000010000 */
[----:B------:R-:W-:Y:S02]  /*8a30*/  @!P0 SHF.R.U32.HI R5, RZ, 0x3, R22 ;  /* 0x00000003ff058819 */ /* 0x000fe40000011616 */
[----:B------:R-:W-:Y:S02]  /*8a40*/  ULOP3.LUT UR4, UR4, 0xfffffff0, URZ, 0xc0, !UPT ;  /* 0xfffffff004047892 */ /* 0x000fe4000f8ec03f */
[----:B------:R-:W0:Y:S01]  /*8a50*/  SHFL.BFLY PT, R3, R2, 0x8, 0x1f ;  /* 0x0d001f0002037f89 */ /* 0x000e2200000e0000 */
[----:B------:R-:W-:Y:S01]  /*8a60*/  @!P0 LOP3.LUT R5, R5, 0x1ffffffc, RZ, 0xc0, !PT ;  /* 0x1ffffffc05058812 */ /* 0x000fe200078ec0ff */
[----:B------:R-:W-:Y:S01]  /*8a70*/  UIADD3 UR6, UR4, 0x420, URZ ;  /* 0x0000042004067890 */ /* 0x000fe2000fffe03f */
        /* <DEDUP_REMOVED lines=9> */
[----:B-1----:R-:W-:-:S05]  /*8b10*/  ISETP.NE.AND P0, PT, R11, RZ, PT ;  /* 0x000000ff0b00720c */ /* 0x002fca0003f05270 */
[----:B------:R-:W0:Y:S04]  /*8b20*/  @!P3 LDS R8, [R10.X4+0x10] ;  /* 0x000010000a08b984 */ /* 0x000e280000004800 */
[----:B0-----:R-:W0:Y:S02]  /*8b30*/  SHFL.BFLY PT, R3, R8, 0x2, 0x1f ;  /* 0x0c401f0008037f89 */ /* 0x001e2400000e0000 */
[----:B0-----:R-:W-:-:S05]  /*8b40*/  FADD.FTZ R3, R3, R8 ;  /* 0x0000000803037221 */ /* 0x001fca0000010000 */
[----:B------:R-:W0:Y:S02]  /*8b50*/  SHFL.BFLY PT, R2, R3, 0x1, 0x1f ;  /* 0x0c201f0003027f89 */ /* 0x000e2400000e0000 */
[----:B0-----:R-:W-:Y:S02]  /*8b60*/  FADD.FTZ R4, R3, R2 ;  /* 0x0000000203047221 */ /* 0x001fe40000010000 */
[----:B------:R-:W-:-:S04]  /*8b70*/  @P0 IMAD.MOV.U32 R2, RZ, RZ, c[0x0][0x268] ;  /* 0x00009a00ff020624 */ /* 0x000fc800078e00ff */
[----:B------:R-:W-:Y:S01]  /*8b80*/  @P0 IMAD R17, R17, R2, c[0x0][0x1ec] ;  /* 0x00007b0011110624 */ /* 0x000fe200078e0202 */
[----:B------:R-:W0:Y:S01]  /*8b90*/  SHFL.IDX PT, R4, R4, RZ, 0x1f ;  /* 0x00001fff04047589 */ /* 0x000e2200000e0000 */
[----:B------:R-:W-:Y:S02]  /*8ba0*/  CS2R R2, SRZ ;  /* 0x0000000000027805 */ /* 0x000fe4000001ff00 */
[----:B------:R-:W-:-:S04]  /*8bb0*/  @P0 IMAD R17, R17, c[0x0][0x1d4], RZ ;  /* 0x0000750011110a24 */ /* 0x000fc800078e02ff */
[--C-:B------:R-:W-:Y:S01]  /*8bc0*/  @P0 IMAD.MOV.U32 R2, RZ, RZ, R17.reuse ;  /* 0x000000ffff020224 */ /* 0x100fe200078e0011 */
[----:B------:R-:W-:Y:S01]  /*8bd0*/  @P0 SHF.R.S32.HI R3, RZ, 0x1f, R17 ;  /* 0x0000001fff030819 */ /* 0x000fe20000011411 */
[----:B------:R-:W-:Y:S05]  /*8be0*/  @P1 BRA `(.L_x_355) ;  /* 0x0000043000001947 */ /* 0x000fea0003800000 */
[----:B------:R-:W-:Y:S01]  /*8bf0*/  LOP3.LUT R5, RZ, R141, RZ, 0x33, !PT ;  /* 0x0000008dff057212 */ /* 0x000fe200078e33ff */
[----:B0-----:R-:W-:Y:S01]  /*8c00*/  FADD.FTZ R4, R4, 9.9999999747524270788e-07 ;  /* 0x358637bd04047421 */ /* 0x001fe20000010000 */
[----:B------:R-:W-:Y:S02]  /*8c10*/  BSSY B1, `(.L_x_356) ;  /* 0x0000016000017945 */ /* 0x000fe40003800000 */
[----:B------:R-:W-:Y:S01]  /*8c20*/  IADD3 R5, -R22, R25, R5 ;  /* 0x0000001916057210 */ /* 0x000fe20007ffe105 */
[----:B------:R0:W1:Y:S03]  /*8c30*/  MUFU.RCP R13, R4 ;  /* 0x00000004000d7308 */ /* 0x0000660000001000 */
[----:B------:R-:W-:-:S02]  /*8c40*/  LEA.HI R8, R5, 0x1, RZ, 0x19 ;  /* 0x0000000105087811 */ /* 0x000fc400078fc8ff */
[----:B------:R-:W-:Y:S02]  /*8c50*/  ISETP.GE.U32.AND P1, PT, R5, 0x180, PT ;  /* 0x000001800500780c */ /* 0x000fe40003f26070 */
[----:B------:R-:W-:-:S13]  /*8c60*/  LOP3.LUT P3, R8, R8, 0x3, RZ, 0xc0, !PT ;  /* 0x0000000308087812 */ /* 0x000fda000786c0ff */
[----:B01----:R-:W-:Y:S05]  /*8c70*/  @!P3 BRA `(.L_x_357) ;  /* 0x000000f00000b947 */ /* 0x003fea0003800000 */
.L_x_358:
[C---:B------:R-:W-:Y:S01]  /*8c80*/  IMAD.IADD R14, R7.reuse, 0x1, -R141 ;  /* 0x00000001070e7824 */ /* 0x040fe200078e0a8d */
[C---:B0-----:R-:W-:Y:S02]  /*8c90*/  @P0 IADD3 R5, P3, R7.reuse, R2, RZ ;  /* 0x0000000207050210 */ /* 0x041fe40007f7e0ff */
[----:B------:R-:W-:Y:S02]  /*8ca0*/  IADD3 R8, R8, -0x1, RZ ;  /* 0xffffffff08087810 */ /* 0x000fe40007ffe0ff */
[----:B------:R-:W0:Y:S01]  /*8cb0*/  LDS R4, [R14.X4+0x420] ;  /* 0x000420000e047984 */ /* 0x000e220000004800 */
[C---:B------:R-:W-:Y:S02]  /*8cc0*/  @P0 LEA.HI.X.SX32 R12, R7.reuse, R3, 0x1, P3 ;  /* 0x00000003070c0211 */ /* 0x040fe400018f0eff */
[----:B------:R-:W-:Y:S02]  /*8cd0*/  LEA R9, R14, UR6, 0x1 ;  /* 0x000000060e097c11 */ /* 0x000fe4000f8e08ff */
[----:B------:R-:W-:Y:S01]  /*8ce0*/  IADD3 R7, R7, 0x80, RZ ;  /* 0x0000008007077810 */ /* 0x000fe20007ffe0ff */
[----:B0-----:R-:W-:Y:S01]  /*8cf0*/  FMUL.FTZ R15, R4, R13 ;  /* 0x0000000d040f7220 */ /* 0x001fe20000410000 */
[----:B------:R-:W-:-:S04]  /*8d00*/  @P0 LEA R4, P3, R5, c[0x0][0x260], 0x2 ;  /* 0x0000980005040a11 */ /* 0x000fc800078610ff */
[----:B------:R-:W-:Y:S02]  /*8d10*/  F2FP.PACK_AB R10, RZ, R15 ;  /* 0x0000000fff0a723e */ /* 0x000fe400000000ff */
[----:B------:R-:W-:Y:S02]  /*8d20*/  @P0 LEA.HI.X R5, R5, c[0x0][0x264], R12, 0x2, P3 ;  /* 0x0000990005050a11 */ /* 0x000fe400018f140c */
[----:B------:R-:W-:Y:S01]  /*8d30*/  ISETP.NE.AND P3, PT, R8, RZ, PT ;  /* 0x000000ff0800720c */ /* 0x000fe20003f65270 */
[----:B------:R0:W-:Y:S04]  /*8d40*/  STS.U16 [R9], R10 ;  /* 0x0000000a09007388 */ /* 0x0001e80000000400 */
[----:B------:R0:W-:Y:S08]  /*8d50*/  @P0 STG.E [R4.64], R15 ;  /* 0x0000000f04000986 */ /* 0x0001f0000c101924 */
[----:B------:R-:W-:Y:S05]  /*8d60*/  @P3 BRA `(.L_x_358) ;  /* 0xffffff1000003947 */ /* 0x000fea000383ffff */
.L_x_357:
[----:B------:R-:W-:Y:S05]  /*8d70*/  BSYNC B1 ;  /* 0x0000000000017941 */ /* 0x000fea0003800000 */
.L_x_356:
[----:B------:R-:W-:Y:S05]  /*8d80*/  @!P1 BRA `(.L_x_355) ;  /* 0x0000029000009947 */ /* 0x000fea0003800000 */
[----:B0-----:R-:W-:Y:S01]  /*8d90*/  LEA R4, R7, UR4, 0x1 ;  /* 0x0000000407047c11 */ /* 0x001fe2000f8e08ff */
[----:B------:R-:W-:Y:S01]  /*8da0*/  IMAD.SHL.U32 R8, R141, 0x4, RZ ;  /* 0x000000048d087824 */ /* 0x000fe200078e00ff */
[----:B------:R-:W-:-:S03]  /*8db0*/  ISETP.NE.AND P1, PT, R11, RZ, PT ;  /* 0x000000ff0b00720c */ /* 0x000fc60003f25270 */
[----:B------:R-:W-:Y:S02]  /*8dc0*/  IMAD R4, R141, -0x2, R4 ;  /* 0xfffffffe8d047824 */ /* 0x000fe400078e0204 */
[----:B------:R-:W-:-:S03]  /*8dd0*/  IMAD R8, R7, 0x4, -R8 ;  /* 0x0000000407087824 */ /* 0x000fc600078e0a08 */
[----:B------:R-:W-:Y:S02]  /*8de0*/  IADD3 R9, R4, 0x420, RZ ;  /* 0x0000042004097810 */ /* 0x000fe40007ffe0ff */
[----:B------:R-:W-:-:S05]  /*8df0*/  IADD3 R8, R8, 0x420, RZ ;  /* 0x0000042008087810 */ /* 0x000fca0007ffe0ff */
.L_x_359:
[----:B------:R-:W0:Y:S01]  /*8e00*/  LDS R4, [R8] ;  /* 0x0000000008047984 */ /* 0x000e220000000800 */
[----:B------:R-:W-:-:S04]  /*8e10*/  IADD3 R10, P0, R7, R2, RZ ;  /* 0x00000002070a7210 */ /* 0x000fc80007f1e0ff */
[C---:B------:R-:W-:Y:S02]  /*8e20*/  LEA.HI.X.SX32 R11, R7.reuse, R3, 0x1, P0 ;  /* 0x00000003070b7211 */ /* 0x040fe400000f0eff */
[----:B------:R-:W-:Y:S01]  /*8e30*/  IADD3 R7, R7, 0x200, RZ ;  /* 0x0000020007077810 */ /* 0x000fe20007ffe0ff */
[----:B0-----:R-:W-:-:S05]  /*8e40*/  FMUL.FTZ R15, R4, R13 ;  /* 0x0000000d040f7220 */ /* 0x001fca0000410000 */
[----:B------:R-:W-:-:S04]  /*8e50*/  F2FP.PACK_AB R4, RZ, R15 ;  /* 0x0000000fff04723e */ /* 0x000fc800000000ff */
[----:B------:R-:W-:-:S05]  /*8e60*/  PRMT R5, R4, 0x7610, R5 ;  /* 0x0000761004057816 */ /* 0x000fca0000000005 */
[----:B------:R-:W-:Y:S04]  /*8e70*/  STS.U16 [R9], R5 ;  /* 0x0000000509007388 */ /* 0x000fe80000000400 */
[----:B------:R-:W0:Y:S02]  /*8e80*/  LDS R4, [R8+0x200] ;  /* 0x0002000008047984 */ /* 0x000e240000000800 */
[----:B0-----:R-:W-:-:S05]  /*8e90*/  FMUL.FTZ R17, R4, R13 ;  /* 0x0000000d04117220 */ /* 0x001fca0000410000 */
        /* <DEDUP_REMOVED lines=9> */
[----:B------:R0:W1:Y:S02]  /*8f30*/  LDS R5, [R8+0x600] ;  /* 0x0006000008057984 */ /* 0x0000640000000800 */
[----:B0-----:R-:W-:Y:S01]  /*8f40*/  IADD3 R8, R8, 0x800, RZ ;  /* 0x0000080008087810 */ /* 0x001fe20007ffe0ff */
[----:B-1----:R-:W-:Y:S01]  /*8f50*/  FMUL.FTZ R21, R5, R13 ;  /* 0x0000000d05157220 */ /* 0x002fe20000410000 */
[----:B------:R-:W-:Y:S02]  /*8f60*/  LEA.HI.X R5, R10, c[0x0][0x264], R11, 0x2, P0 ;  /* 0x000099000a057a11 */ /* 0x000fe400000f140b */
[----:B------:R-:W-:-:S02]  /*8f70*/  ISETP.GE.AND P0, PT, R7, R25, PT ;  /* 0x000000190700720c */ /* 0x000fc40003f06270 */
[----:B------:R-:W-:Y:S01]  /*8f80*/  F2FP.PACK_AB R10, RZ, R21 ;  /* 0x00000015ff0a723e */ /* 0x000fe200000000ff */
[----:B------:R-:W-:Y:S03]  /*8f90*/  @P1 STG.E [R4.64], R15 ;  /* 0x0000000f04001986 */ /* 0x000fe6000c101924 */
[----:B------:R-:W-:Y:S01]  /*8fa0*/  PRMT R11, R10, 0x7610, R11 ;  /* 0x000076100a0b7816 */ /* 0x000fe2000000000b */
[----:B------:R-:W-:Y:S01]  /*8fb0*/  @P1 STG.E [R4.64+0x200], R17 ;  /* 0x0002001104001986 */ /* 0x000fe2000c101924 */
[----:B------:R-:W-:-:S03]  /*8fc0*/  IADD3 R10, R9, 0x400, RZ ;  /* 0x00000400090a7810 */ /* 0x000fc60007ffe0ff */
[----:B------:R-:W-:Y:S04]  /*8fd0*/  @P1 STG.E [R4.64+0x400], R19 ;  /* 0x0004001304001986 */ /* 0x000fe8000c101924 */
[----:B------:R-:W-:Y:S04]  /*8fe0*/  @P1 STG.E [R4.64+0x600], R21 ;  /* 0x0006001504001986 */ /* 0x000fe8000c101924 */
[----:B------:R0:W-:Y:S02]  /*8ff0*/  STS.U16 [R9+0x300], R11 ;  /* 0x0003000b09007388 */ /* 0x0001e40000000400 */
[----:B0-----:R-:W-:Y:S01]  /*9000*/  IMAD.MOV.U32 R9, RZ, RZ, R10 ;  /* 0x000000ffff097224 */ /* 0x001fe200078e000a */
[----:B------:R-:W-:Y:S05]  /*9010*/  @!P0 BRA `(.L_x_359) ;  /* 0xfffffde000008947 */ /* 0x000fea000383ffff */
.L_x_355:
[----:B------:R-:W-:Y:S05]  /*9020*/  BSYNC B0 ;  /* 0x0000000000007941 */ /* 0x000fea0003800000 */
.L_x_354:
[----:B0-----:R-:W0:Y:S01]  /*9030*/  S2R R10, SR_CTAID.X ;  /* 0x00000000000a7919 */ /* 0x001e220000002500 */
[----:B------:R-:W-:Y:S01]  /*9040*/  SHF.R.S32.HI R3, RZ, 0x1f, R16 ;  /* 0x0000001fff037819 */ /* 0x000fe20000011410 */
[----:B------:R-:W-:Y:S01]  /*9050*/  ULDC UR5, c[0x0][0x1d4] ;  /* 0x0000750000057ab9 */ /* 0x000fe20000000800 */
[----:B------:R-:W-:Y:S01]  /*9060*/  SHF.R.S32.HI R2, RZ, 0x5, R6 ;  /* 0x00000005ff027819 */ /* 0x000fe20000011406 */
[----:B------:R-:W-:Y:S01]  /*9070*/  IMAD R21, R24, c[0x0][0x1d8], RZ ;  /* 0x0000760018157a24 */ /* 0x000fe200078e02ff */
[----:B------:R-:W-:Y:S01]  /*9080*/  LEA.HI R3, R3, R16, RZ, 0x2 ;  /* 0x0000001003037211 */ /* 0x000fe200078f10ff */
[----:B------:R-:W-:Y:S01]  /*9090*/  UIMAD UR5, UR5, 0x90, URZ ;  /* 0x00000090050578a4 */ /* 0x000fe2000f8e023f */
[C---:B------:R-:W-:Y:S01]  /*90a0*/  ISETP.GT.OR P1, PT, R0.reuse, 0x11, P2 ;  /* 0x000000110000780c */ /* 0x040fe20001724670 */
[----:B------:R-:W-:Y:S01]  /*90b0*/  IMAD.SHL.U32 R8, R0, 0x8, RZ ;  /* 0x0000000800087824 */ /* 0x000fe200078e00ff */
[----:B------:R-:W-:Y:S01]  /*90c0*/  LOP3.LUT R3, R3, 0xfffffffc, RZ, 0xc0, !PT ;  /* 0xfffffffc03037812 */ /* 0x000fe200078ec0ff */
[----:B------:R-:W-:Y:S01]  /*90d0*/  BSSY B0, `(.L_x_360) ;  /* 0x0000017000007945 */ /* 0x000fe20003800000 */
[----:B------:R-:W-:Y:S01]  /*90e0*/  CS2R R6, SRZ ;  /* 0x0000000000067805 */ /* 0x000fe2000001ff00 */
[----:B------:R-:W-:-:S02]  /*90f0*/  CS2R R4, SRZ ;  /* 0x0000000000047805 */ /* 0x000fc4000001ff00 */
[----:B------:R-:W-:-:S05]  /*9100*/  IMAD.IADD R3, R16, 0x1, -R3 ;  /* 0x0000000110037824 */ /* 0x000fca00078e0a03 */
[CC--:B------:R-:W-:Y:S02]  /*9110*/  ISETP.NE.OR P3, PT, R2.reuse, R3.reuse, P1 ;  /* 0x000000030200720c */ /* 0x0c0fe40000f65670 */
[----:B------:R-:W-:Y:S02]  /*9120*/  ISETP.NE.AND P0, PT, R2, R3, PT ;  /* 0x000000030200720c */ /* 0x000fe40003f05270 */
[----:B------:R-:W-:Y:S01]  /*9130*/  ISETP.GT.AND P1, PT, R0, 0x11, PT ;  /* 0x000000110000780c */ /* 0x000fe20003f24270 */
[--C-:B0-----:R-:W-:Y:S02]  /*9140*/  IMAD R3, R27, c[0x0][0x1d8], R10.reuse ;  /* 0x000076001b037a24 */ /* 0x101fe400078e020a */
[----:B------:R-:W-:Y:S02]  /*9150*/  IMAD R21, R21, c[0x0][0x1d0], R10 ;  /* 0x0000740015157a24 */ /* 0x000fe400078e020a */
[--C-:B------:R-:W-:Y:S02]  /*9160*/  IMAD R9, R3, UR5, R8.reuse ;  /* 0x0000000503097c24 */ /* 0x100fe4000f8e0208 */
[----:B------:R-:W-:-:S03]  /*9170*/  IMAD R21, R21, UR5, R8 ;  /* 0x0000000515157c24 */ /* 0x000fc6000f8e0208 */
[----:B------:R-:W-:Y:S02]  /*9180*/  SHF.R.S32.HI R11, RZ, 0x1f, R9 ;  /* 0x0000001fff0b7819 */ /* 0x000fe40000011409 */
        /* <DEDUP_REMOVED lines=10> */
.L_x_362:
[----:B-----5:R0:W-:Y:S02]  /*9230*/  STS.128 [R0.X16+0x220], R4 ;  /* 0x0002200400007388 */ /* 0x0201e4000000cc00 */
.L_x_361:
[----:B------:R-:W-:Y:S05]  /*9240*/  BSYNC B0 ;  /* 0x0000000000007941 */ /* 0x000fea0003800000 */
.L_x_360:
[----:B------:R-:W-:Y:S01]  /*9250*/  BAR.SYNC.DEFER_BLOCKING 0x0 ;  /* 0x0000000000007b1d */ /* 0x000fe20000010000 */
[----:B------:R-:W-:Y:S01]  /*9260*/  IMAD.MOV.U32 R20, RZ, RZ, RZ ;  /* 0x000000ffff147224 */ /* 0x000fe200078e00ff */
[----:B------:R-:W-:Y:S01]  /*9270*/  CS2R R18, SRZ ;  /* 0x0000000000127805 */ /* 0x000fe2000001ff00 */
[----:B------:R-:W-:Y:S01]  /*9280*/  IMAD.MOV.U32 R17, RZ, RZ, RZ ;  /* 0x000000ffff117224 */ /* 0x000fe200078e00ff */
[----:B------:R-:W-:Y:S01]  /*9290*/  CS2R R14, SRZ ;  /* 0x00000000000e7805 */ /* 0x000fe2000001ff00 */
[----:B------:R-:W-:Y:S01]  /*92a0*/  CS2R R12, SRZ ;  /* 0x00000000000c7805 */ /* 0x000fe2000001ff00 */
[----:B------:R-:W-:Y:S01]  /*92b0*/  BSSY B0, `(.L_x_363) ;  /* 0x00001bf000007945 */ /* 0x000fe20003800000 */
[----:B------:R-:W-:Y:S05]  /*92c0*/  @P1 BRA `(.L_x_364) ;  /* 0x00001bd000001947 */ /* 0x000fea0003800000 */
[----:B------:R-:W-:Y:S01]  /*92d0*/  IMAD.IADD R31, R2, 0x1, R141 ;  /* 0x00000001021f7824 */ /* 0x000fe200078e028d */
[----:B------:R-:W-:Y:S01]  /*92e0*/  IMNMX R30, R16, c[0x0][0x1d4], PT ;  /* 0x00007500101e7a17 */ /* 0x000fe20003800200 */
[----:B------:R-:W-:Y:S01]  /*92f0*/  BSSY B1, `(.L_x_365) ;  /* 0x00000b6000017945 */ /* 0x000fe20003800000 */
[----:B------:R-:W-:Y:S01]  /*9300*/  LEA R42, R2, UR6, 0x1 ;  /* 0x00000006022a7c11 */ /* 0x000fe2000f8e08ff */
[----:B------:R-:W-:-:S05]  /*9310*/  IMAD R20, R31, 0x90, RZ ;  /* 0x000000901f147824 */ /* 0x000fca00078e02ff */
[----:B------:R-:W-:-:S04]  /*9320*/  IADD3 R29, P3, R9, R20, RZ ;  /* 0x00000014091d7210 */ /* 0x000fc80007f7e0ff */
[----:B------:R-:W-:Y:S02]  /*9330*/  LEA.HI.X.SX32 R20, R20, R11, 0x1, P3 ;  /* 0x0000000b14147211 */ /* 0x000fe400018f0eff */
[----:B------:R-:W-:Y:S02]  /*9340*/  ISETP.GE.AND P3, PT, R31, R30, PT ;  /* 0x0000001e1f00720c */ /* 0x000fe40003f66270 */
[----:B------:R-:W-:-:S04]  /*9350*/  LEA R28, P4, R29, c[0x0][0x1a0], 0x1 ;  /* 0x000068001d1c7a11 */ /* 0x000fc800078808ff */
[----:B------:R-:W-:Y:S01]  /*9360*/  LEA.HI.X R29, R29, c[0x0][0x1a4], R20, 0x1, P4 ;  /* 0x000069001d1d7a11 */ /* 0x000fe200020f0c14 */
[----:B------:R-:W-:-:S06]  /*9370*/  IMAD.MOV.U32 R20, RZ, RZ, RZ ;  /* 0x000000ffff147224 */ /* 0x000fcc00078e00ff */
        /* <DEDUP_REMOVED lines=10> */
[----:B------:R-:W-:Y:S02]  /*9420*/  IMAD R36, R19, 0x90, R8 ;  /* 0x0000009013247824 */ /* 0x000fe400078e0208 */
[----:B------:R-:W-:Y:S01]  /*9430*/  IMAD.MOV.U32 R43, RZ, RZ, R31 ;  /* 0x000000ffff2b7224 */ /* 0x000fe200078e001f */
[----:B------:R-:W-:Y:S01]  /*9440*/  CS2R R18, SRZ ;  /* 0x0000000000127805 */ /* 0x000fe2000001ff00 */
[----:B------:R-:W-:-:S02]  /*9450*/  IMAD.IADD R32, R12, 0x1, -R13 ;  /* 0x000000010c207824 */ /* 0x000fc400078e0a0d */
[----:B------:R-:W-:Y:S01]  /*9460*/  CS2R R12, SRZ ;  /* 0x00000000000c7805 */ /* 0x000fe2000001ff00 */
[----:B------:R-:W-:Y:S02]  /*9470*/  IMAD.MOV.U32 R17, RZ, RZ, RZ ;  /* 0x000000ffff117224 */ /* 0x000fe400078e00ff */
[----:B------:R-:W-:Y:S01]  /*9480*/  LOP3.LUT P3, RZ, R32, 0x4, RZ, 0xc0, !PT ;  /* 0x0000000420ff7812 */ /* 0x000fe2000786c0ff */
[----:B------:R-:W-:Y:S02]  /*9490*/  IMAD.MOV.U32 R20, RZ, RZ, RZ ;  /* 0x000000ffff147224 */ /* 0x000fe400078e00ff */
[----:B------:R-:W-:-:S10]  /*94a0*/  IMAD.WIDE R36, R36, R37, c[0x0][0x238] ;  /* 0x00008e0024247625 */ /* 0x000fd400078e0225 */
        /* <DEDUP_REMOVED lines=17> */
[----:B------:R-:W-:Y:S01]  /*95c0*/  ULDC UR5, c[0x0][0x1ec] ;  /* 0x00007b0000057ab9 */ /* 0x000fe20000000800 */
[----:B-1----:R-:W-:Y:S01]  /*95d0*/  HADD2.F32 R20, -RZ, R17.H0_H0 ;  /* 0x20000011ff147230 */ /* 0x002fe20000004100 */
[----:B------:R-:W-:-:S06]  /*95e0*/  UISETP.NE.AND UP0, UPT, URZ, UR5, UPT ;  /* 0x000000053f00728c */ /* 0x000fcc000bf05270 */
[----:B------:R-:W-:-:S13]  /*95f0*/  PLOP3.LUT P2, PT, PT, PT, UP0, 0x80, 0x0 ;  /* 0x000000000000781c */ /* 0x000fda0003f4f008 */
        /* <DEDUP_REMOVED lines=13> */
.L_x_369:
[----:B--2--5:R-:W-:Y:S01]  /*96d0*/  HADD2.F32 R13, -RZ, R44.H0_H0 ;  /* 0x2000002cff0d7230 */ /* 0x024fe20000004100 */
[----:B------:R-:W-:Y:S01]  /*96e0*/  IADD3 R43, R31, 0x4, RZ ;  /* 0x000000041f2b7810 */ /* 0x000fe20007ffe0ff */
[--C-:B------:R-:W-:Y:S02]  /*96f0*/  HADD2.F32 R17, -RZ, R45.reuse.H0_H0 ;  /* 0x2000002dff117230 */ /* 0x100fe40000004100 */
[----:B------:R-:W-:Y:S01]  /*9700*/  HADD2.F32 R19, -RZ, R46.H0_H0 ;  /* 0x2000002eff137230 */ /* 0x000fe20000004100 */
[C---:B------:R-:W-:Y:S01]  /*9710*/  FFMA.FTZ R12, R20.reuse, R13, RZ ;  /* 0x0000000d140c7223 */ /* 0x040fe200000100ff */
[----:B------:R-:W-:Y:S01]  /*9720*/  HADD2.F32 R15, -RZ, R44.H1_H1 ;  /* 0x3000002cff0f7230 */ /* 0x000fe20000004100 */
[C---:B------:R-:W-:Y:S01]  /*9730*/  FFMA.FTZ R13, R20.reuse, R17, RZ ;  /* 0x00000011140d7223 */ /* 0x040fe200000100ff */
[----:B-1----:R-:W-:Y:S01]  /*9740*/  HADD2.F32 R45, -RZ, R45.H1_H1 ;  /* 0x3000002dff2d7230 */ /* 0x002fe20000004100 */
        /* <DEDUP_REMOVED lines=9> */
.L_x_368:
[----:B------:R-:W-:Y:S05]  /*97e0*/  BSYNC B2 ;  /* 0x0000000000027941 */ /* 0x000fea0003800000 */
.L_x_367:
[----:B------:R-:W-:-:S13]  /*97f0*/  LOP3.LUT P3, RZ, R32, 0xfffffffc, RZ, 0xc0, !PT ;  /* 0xfffffffc20ff7812 */ /* 0x000fda000786c0ff */
[----:B------:R-:W-:Y:S05]  /*9800*/  @!P3 BRA `(.L_x_366) ;  /* 0x000006400000b947 */ /* 0x000fea0003800000 */
[----:B------:R-:W-:Y:S01]  /*9810*/  ULDC UR5, c[0x0][0x1ec] ;  /* 0x00007b0000057ab9 */ /* 0x000fe20000000800 */
[----:B------:R-:W-:Y:S01]  /*9820*/  IMAD R54, R27, c[0x0][0x1d4], RZ ;  /* 0x000075001b367a24 */ /* 0x000fe200078e02ff */
[----:B------:R-:W-:-:S06]  /*9830*/  UISETP.NE.AND UP0, UPT, URZ, UR5, UPT ;  /* 0x000000053f00728c */ /* 0x000fcc000bf05270 */
[----:B------:R-:W-:Y:S02]  /*9840*/  PLOP3.LUT P2, PT, PT, PT, UP0, 0x80, 0x0 ;  /* 0x000000000000781c */ /* 0x000fe40003f4f008 */
.L_x_372:
        /* <DEDUP_REMOVED lines=32> */
.L_x_370:
[----:B------:R-:W2:Y:S01]  /*9a50*/  LDG.E R38, [R38.64+0x10] ;  /* 0x0000102426267981 */ /* 0x000ea2000c1e1900 */
[----:B-1----:R-:W-:Y:S02]  /*9a60*/  IMAD.MOV.U32 R33, RZ, RZ, 0x90 ;  /* 0x00000090ff217424 */ /* 0x002fe400078e00ff */
[----:B------:R-:W-:-:S05]  /*9a70*/  IMAD.IADD R48, R43, 0x1, -R141 ;  /* 0x000000012b307824 */ /* 0x000fca00078e0a8d */
[----:B------:R-:W-:Y:S01]  /*9a80*/  LEA R52, R48, UR4, 0x1 ;  /* 0x0000000430347c11 */ /* 0x000fe2000f8e08ff */
[----:B--2---:R-:W-:-:S04]  /*9a90*/  IMAD R32, R38, c[0x0][0x1d8], RZ ;  /* 0x0000760026207a24 */ /* 0x004fc800078e02ff */
        /* <DEDUP_REMOVED lines=8> */
[--C-:B-----5:R-:W-:Y:S01]  /*9b20*/  HADD2.F32 R50, -RZ, R46.reuse.H0_H0 ;  /* 0x2000002eff327230 */ /* 0x120fe20000004100 */
[----:B------:R-:W-:Y:S01]  /*9b30*/  LEA R48, R48, UR6, 0x1 ;  /* 0x0000000630307c11 */ /* 0x000fe2000f8e08ff */
[----:B------:R-:W-:Y:S02]  /*9b40*/  HADD2.F32 R51, -RZ, R46.H1_H1 ;  /* 0x3000002eff337230 */ /* 0x000fe40000004100 */
[----:B------:R-:W-:Y:S02]  /*9b50*/  HADD2.F32 R39, -RZ, R44.H0_H0 ;  /* 0x2000002cff277230 */ /* 0x000fe40000004100 */
[----:B------:R-:W-:Y:S02]  /*9b60*/  HADD2.F32 R49, -RZ, R45.H0_H0 ;  /* 0x2000002dff317230 */ /* 0x000fe40000004100 */
[----:B------:R-:W-:-:S02]  /*9b70*/  HADD2.F32 R46, -RZ, R47.H0_H0 ;  /* 0x2000002fff2e7230 */ /* 0x000fc40000004100 */
        /* <DEDUP_REMOVED lines=11> */
[----:B------:R-:W-:Y:S01]  /*9c30*/  FFMA.FTZ R47, R38, R47, R20 ;  /* 0x0000002f262f7223 */ /* 0x000fe20000010014 */
        /* <DEDUP_REMOVED lines=12> */
.L_x_371:
[----:B------:R-:W2:Y:S01]  /*9d00*/  LDS.U16 R12, [R48+0x8] ;  /* 0x00000800300c7984 */ /* 0x000ea20000000400 */
[----:B------:R-:W-:Y:S01]  /*9d10*/  IADD3 R43, R43, 0x8, RZ ;  /* 0x000000082b2b7810 */ /* 0x000fe20007ffe0ff */
[----:B------:R-:W-:Y:S02]  /*9d20*/  HADD2.F32 R13, -RZ, R32.H0_H0 ;  /* 0x20000020ff0d7230 */ /* 0x000fe40000004100 */
[--C-:B------:R-:W-:Y:S01]  /*9d30*/  HADD2.F32 R17, -RZ, R33.reuse.H0_H0 ;  /* 0x20000021ff117230 */ /* 0x100fe20000004100 */
[----:B------:R-:W-:Y:S01]  /*9d40*/  ISETP.GE.AND P3, PT, R43, R30, PT ;  /* 0x0000001e2b00720c */ /* 0x000fe20003f66270 */
[----:B------:R-:W-:Y:S02]  /*9d50*/  HADD2.F32 R19, -RZ, R34.H0_H0 ;  /* 0x20000022ff137230 */ /* 0x000fe40000004100 */
[----:B------:R-:W-:Y:S02]  /*9d60*/  HADD2.F32 R15, -RZ, R32.H1_H1 ;  /* 0x30000020ff0f7230 */ /* 0x000fe40000004100 */
        /* <DEDUP_REMOVED lines=14> */
.L_x_366:
[----:B------:R-:W-:Y:S05]  /*9e50*/  BSYNC B1 ;  /* 0x0000000000017941 */ /* 0x000fea0003800000 */
.L_x_365:
[----:B------:R-:W-:-:S13]  /*9e60*/  ISETP.GE.AND P3, PT, R31, R16, PT ;  /* 0x000000101f00720c */ /* 0x000fda0003f66270 */
[----:B------:R-:W-:Y:S05]  /*9e70*/  @P3 BRA `(.L_x_364) ;  /* 0x0000102000003947 */ /* 0x000fea0003800000 */
[----:B------:R-:W-:Y:S01]  /*9e80*/  IADD3 R30, -R2, -0x2, R25 ;  /* 0xfffffffe021e7810 */ /* 0x000fe20007ffe119 */
[----:B------:R-:W-:Y:S01]  /*9e90*/  IMAD R33, R23, c[0x0][0x1d8], R10 ;  /* 0x0000760017217a24 */ /* 0x000fe200078e020a */
[----:B------:R-:W-:Y:S01]  /*9ea0*/  BSSY B1, `(.L_x_373) ;  /* 0x0000054000017945 */ /* 0x000fe20003800000 */
[----:B------:R-:W-:Y:S02]  /*9eb0*/  IMAD.MOV.U32 R32, RZ, RZ, 0x2 ;  /* 0x00000002ff207424 */ /* 0x000fe400078e00ff */
[----:B------:R-:W-:Y:S02]  /*9ec0*/  IMAD.IADD R30, R30, 0x1, -R141 ;  /* 0x000000011e1e7824 */ /* 0x000fe400078e0a8d */
[----:B------:R-:W-:-:S03]  /*9ed0*/  IMAD R33, R33, 0x90, R8 ;  /* 0x0000009021217824 */ /* 0x000fc600078e0208 */
[----:B------:R-:W-:Y:S01]  /*9ee0*/  LOP3.LUT P3, RZ, R30, 0x4, RZ, 0xc0, !PT ;  /* 0x000000041eff7812 */ /* 0x000fe2000786c0ff */
[----:B------:R-:W-:-:S12]  /*9ef0*/  IMAD.WIDE R32, R33, R32, c[0x0][0x238] ;  /* 0x00008e0021207625 */ /* 0x000fd800078e0220 */
[----:B------:R-:W-:Y:S05]  /*9f00*/  @P3 BRA `(.L_x_374) ;  /* 0x000004d000003947 */ /* 0x000fea0003800000 */
[----:B------:R-:W-:Y:S01]  /*9f10*/  ISETP.GE.AND P3, PT, R31, c[0x0][0x1d4], PT ;  /* 0x000075001f007a0c */ /* 0x000fe20003f66270 */
[----:B------:R-:W-:-:S12]  /*9f20*/  BSSY B2, `(.L_x_375) ;  /* 0x000004a000027945 */ /* 0x000fd80003800000 */
[----:B------:R-:W-:Y:S05]  /*9f30*/  @!P3 BRA `(.L_x_376) ;  /* 0x000004800000b947 */ /* 0x000fea0003800000 */
[----:B------:R-:W-:Y:S01]  /*9f40*/  IABS R37, c[0x0][0x1d4] ;  /* 0x0000750000257a13 */ /* 0x000fe20000000000 */
[----:B------:R-:W1:Y:S01]  /*9f50*/  LDS.U16 R42, [R42] ;  /* 0x000000002a2a7984 */ /* 0x000e620000000400 */
        /* <DEDUP_REMOVED lines=19> */
[----:B------:R-:W-:Y:S02]  /*a090*/  IMAD R37, R27, c[0x0][0x1d4], RZ ;  /* 0x000075001b257a24 */ /* 0x000fe400078e02ff */
        /* <DEDUP_REMOVED lines=34> */
.L_x_377:
[--C-:B-----5:R-:W-:Y:S02]  /*a2c0*/  HADD2.F32 R35, -RZ, R38.reuse.H0_H0 ;  /* 0x20000026ff237230 */ /* 0x120fe40000004100 */
[----:B------:R-:W-:Y:S02]  /*a2d0*/  HADD2.F32 R41, -RZ, R38.H1_H1 ;  /* 0x30000026ff297230 */ /* 0x000fe40000004100 */
[--C-:B-1----:R-:W-:Y:S01]  /*a2e0*/  HADD2.F32 R29, -RZ, R36.reuse.H0_H0 ;  /* 0x20000024ff1d7230 */ /* 0x102fe20000004100 */
[C---:B------:R-:W-:Y:S01]  /*a2f0*/  FFMA.FTZ R17, R34.reuse, R35, R17 ;  /* 0x0000002322117223 */ /* 0x040fe20000010011 */
        /* <DEDUP_REMOVED lines=12> */
.L_x_376:
[----:B------:R-:W-:Y:S05]  /*a3c0*/  BSYNC B2 ;  /* 0x0000000000027941 */ /* 0x000fea0003800000 */
.L_x_375:
[----:B------:R-:W-:Y:S02]  /*a3d0*/  IADD3 R31, R31, 0x4, RZ ;  /* 0x000000041f1f7810 */ /* 0x000fe40007ffe0ff */
.L_x_374:
[----:B------:R-:W-:Y:S05]  /*a3e0*/  BSYNC B1 ;  /* 0x0000000000017941 */ /* 0x000fea0003800000 */
.L_x_373:
[----:B------:R-:W-:-:S13]  /*a3f0*/  LOP3.LUT P3, RZ, R30, 0xfffffffc, RZ, 0xc0, !PT ;  /* 0xfffffffc1eff7812 */ /* 0x000fda000786c0ff */
[----:B------:R-:W-:Y:S05]  /*a400*/  @!P3 BRA `(.L_x_364) ;  /* 0x00000a900000b947 */ /* 0x000fea0003800000 */
[----:B------:R-:W-:Y:S01]  /*a410*/  LEA R28, R31, UR4, 0x1 ;  /* 0x000000041f1c7c11 */ /* 0x000fe2000f8e08ff */
[----:B------:R-:W-:Y:S02]  /*a420*/  IMAD.MOV.U32 R30, RZ, RZ, 0x90 ;  /* 0x00000090ff1e7424 */ /* 0x000fe400078e00ff */
[----:B------:R-:W-:Y:S02]  /*a430*/  IMAD.MOV.U32 R38, RZ, RZ, RZ ;  /* 0x000000ffff267224 */ /* 0x000fe400078e00ff */
[----:B------:R-:W-:Y:S02]  /*a440*/  IMAD R53, R141, -0x2, R28 ;  /* 0xfffffffe8d357824 */ /* 0x000fe400078e021c */
[----:B------:R-:W-:-:S05]  /*a450*/  IMAD R30, R31, R30, 0x240 ;  /* 0x000002401f1e7424 */ /* 0x000fca00078e021e */
.L_x_384:
        /* <DEDUP_REMOVED lines=9> */
[----:B------:R-:W-:Y:S02]  /*a4f0*/  IABS R35, c[0x0][0x1d4] ;  /* 0x0000750000237a13 */ /* 0x000fe40000000000 */
        /* <DEDUP_REMOVED lines=55> */
.L_x_380:
[----:B--2--5:R-:W-:Y:S02]  /*a870*/  HADD2.F32 R28, -RZ, R40.H0_H0 ;  /* 0x20000028ff1c7230 */ /* 0x024fe40000004100 */
[----:B------:R-:W-:Y:S02]  /*a880*/  HADD2.F32 R34, -RZ, R41.H0_H0 ;  /* 0x20000029ff227230 */ /* 0x000fe40000004100 */
[----:B------:R-:W-:Y:S01]  /*a890*/  HADD2.F32 R44, -RZ, R42.H0_H0 ;  /* 0x2000002aff2c7230 */ /* 0x000fe20000004100 */
[C---:B------:R-:W-:Y:S01]  /*a8a0*/  FFMA.FTZ R12, R39.reuse, R28, R12 ;  /* 0x0000001c270c7223 */ /* 0x040fe2000001000c */
[----:B------:R-:W-:Y:S01]  /*a8b0*/  HADD2.F32 R46, -RZ, R43.H0_H0 ;  /* 0x2000002bff2e7230 */ /* 0x000fe20000004100 */
[C---:B------:R-:W-:Y:S01]  /*a8c0*/  FFMA.FTZ R13, R39.reuse, R34, R13 ;  /* 0x00000022270d7223 */ /* 0x040fe2000001000d */
[----:B-1----:R-:W-:Y:S01]  /*a8d0*/  HADD2.F32 R40, -RZ, R40.H1_H1 ;  /* 0x30000028ff287230 */ /* 0x002fe20000004100 */
        /* <DEDUP_REMOVED lines=9> */
.L_x_379:
[----:B------:R-:W-:Y:S05]  /*a970*/  BSYNC B1 ;  /* 0x0000000000017941 */ /* 0x000fea0003800000 */
.L_x_378:
[----:B------:R-:W-:Y:S01]  /*a980*/  IADD3 R42, R31, 0x4, RZ ;  /* 0x000000041f2a7810 */ /* 0x000fe20007ffe0ff */
[----:B------:R-:W-:Y:S03]  /*a990*/  BSSY B1, `(.L_x_381) ;  /* 0x000004b000017945 */ /* 0x000fe60003800000 */
[----:B------:R-:W-:-:S13]  /*a9a0*/  ISETP.GE.AND P3, PT, R42, c[0x0][0x1d4], PT ;  /* 0x000075002a007a0c */ /* 0x000fda0003f66270 */
        /* <DEDUP_REMOVED lines=57> */
.L_x_383:
[----:B--2--5:R-:W-:Y:S02]  /*ad40*/  HADD2.F32 R28, -RZ, R40.H0_H0 ;  /* 0x20000028ff1c7230 */ /* 0x024fe40000004100 */
[----:B------:R-:W-:Y:S02]  /*ad50*/  HADD2.F32 R34, -RZ, R41.H0_H0 ;  /* 0x20000029ff227230 */ /* 0x000fe40000004100 */
[----:B-1----:R-:W-:Y:S01]  /*ad60*/  HADD2.F32 R36, -RZ, R42.H0_H0 ;  /* 0x2000002aff247230 */ /* 0x002fe20000004100 */
        /* <DEDUP_REMOVED lines=13> */
.L_x_382:
[----:B------:R-:W-:Y:S05]  /*ae40*/  BSYNC B1 ;  /* 0x0000000000017941 */ /* 0x000fea0003800000 */
.L_x_381:
[----:B------:R-:W-:Y:S02]  /*ae50*/  IADD3 R31, R31, 0x8, RZ ;  /* 0x000000081f1f7810 */ /* 0x000fe40007ffe0ff */
[----:B------:R-:W-:Y:S02]  /*ae60*/  IADD3 R38, R38, 0x10, RZ ;  /* 0x0000001026267810 */ /* 0x000fe40007ffe0ff */
[----:B------:R-:W-:Y:S02]  /*ae70*/  ISETP.GE.AND P3, PT, R31, R16, PT ;  /* 0x000000101f00720c */ /* 0x000fe40003f66270 */
[----:B------:R-:W-:-:S11]  /*ae80*/  IADD3 R30, R30, 0x480, RZ ;  /* 0x000004801e1e7810 */ /* 0x000fd60007ffe0ff */
[----:B------:R-:W-:Y:S05]  /*ae90*/  @!P3 BRA `(.L_x_384) ;  /* 0xfffff5c00000b947 */ /* 0x000fea000383ffff */
.L_x_364:
[----:B------:R-:W-:Y:S05]  /*aea0*/  BSYNC B0 ;  /* 0x0000000000007941 */ /* 0x000fea0003800000 */
.L_x_363:
[----:B------:R-:W-:Y:S01]  /*aeb0*/  ISETP.GT.OR P0, PT, R0, 0x11, P0 ;  /* 0x000000110000780c */ /* 0x000fe20000704670 */
[----:B------:R-:W-:-:S12]  /*aec0*/  BSSY B0, `(.L_x_385) ;  /* 0x0000034000007945 */ /* 0x000fd80003800000 */
[----:B------:R-:W-:Y:S05]  /*aed0*/  @P0 BRA `(.L_x_386) ;  /* 0x0000032000000947 */ /* 0x000fea0003800000 */
[----:B0-----:R-:W-:-:S04]  /*aee0*/  IMAD.MOV.U32 R0, RZ, RZ, 0x90 ;  /* 0x00000090ff007424 */ /* 0x001fc800078e00ff */
[----:B------:R-:W-:-:S05]  /*aef0*/  IMAD R0, R25, R0, -0x90 ;  /* 0xffffff7019007424 */ /* 0x000fca00078e0200 */
[----:B------:R-:W-:-:S04]  /*af00*/  IADD3 R21, P0, R9, R0, RZ ;  /* 0x0000000009157210 */ /* 0x000fc80007f1e0ff */
[----:B------:R-:W-:Y:S02]  /*af10*/  LEA.HI.X.SX32 R0, R0, R11, 0x1, P0 ;  /* 0x0000000b00007211 */ /* 0x000fe400000f0eff */
[----:B------:R-:W-:-:S04]  /*af20*/  LEA R24, P0, R21, c[0x0][0x1a0], 0x1 ;  /* 0x0000680015187a11 */ /* 0x000fc800078008ff */
[----:B------:R-:W-:-:S05]  /*af30*/  LEA.HI.X R25, R21, c[0x0][0x1a4], R0, 0x1, P0 ;  /* 0x0000690015197a11 */ /* 0x000fca00000f0c00 */
[----:B------:R0:W5:Y:S01]  /*af40*/  LDG.E.128 R28, [R24.64] ;  /* 0x00000024181c7981 */ /* 0x000162000c1e1d00 */
[----:B------:R-:W-:Y:S01]  /*af50*/  IMAD.IADD R16, R16, 0x1, -R141 ;  /* 0x0000000110107824 */ /* 0x000fe200078e0a8d */
[----:B------:R-:W-:Y:S04]  /*af60*/  BSSY B1, `(.L_x_387) ;  /* 0x0000019000017945 */ /* 0x000fe80003800000 */
[----:B------:R-:W-:-:S05]  /*af70*/  LEA R16, R16, UR4, 0x1 ;  /* 0x0000000410107c11 */ /* 0x000fca000f8e08ff */
[----:B------:R-:W1:Y:S02]  /*af80*/  LDS.U16 R0, [R16+0x420] ;  /* 0x0004200010007984 */ /* 0x000e640000000400 */
[----:B-1----:R-:W-:Y:S01]  /*af90*/  HADD2.F32 R0, -RZ, R0.H0_H0 ;  /* 0x20000000ff007230 */ /* 0x002fe20000004100 */
[----:B------:R-:W-:Y:S05]  /*afa0*/  @P2 BRA `(.L_x_388) ;  /* 0x0000014000002947 */ /* 0x000fea0003800000 */
[----:B0-----:R-:W-:-:S13]  /*afb0*/  ISETP.NE.AND P3, PT, R222, RZ, PT ;  /* 0x000000ffde00720c */ /* 0x001fda0003f65270 */
[----:B------:R-:W-:Y:S02]  /*afc0*/  @P3 IMAD R23, R23, c[0x0][0x1d8], R10 ;  /* 0x0000760017173a24 */ /* 0x000fe400078e020a */
[----:B------:R-:W-:Y:S02]  /*afd0*/  @P3 IMAD.MOV.U32 R24, RZ, RZ, 0x2 ;  /* 0x00000002ff183424 */ /* 0x000fe400078e00ff */
[----:B------:R-:W-:-:S04]  /*afe0*/  @P3 IMAD R23, R23, 0x90, R8 ;  /* 0x0000009017173824 */ /* 0x000fc800078e0208 */
[----:B------:R-:W-:-:S05]  /*aff0*/  @P3 IMAD.WIDE R24, R23, R24, c[0x0][0x238] ;  /* 0x00008e0017183625 */ /* 0x000fca00078e0218 */
[----:B------:R-:W2:Y:S01]  /*b000*/  @P3 LDG.E.128 R32, [R24.64] ;  /* 0x0000002418203981 */ /* 0x000ea2000c1e1d00 */
[----:B------:R-:W-:Y:S01]  /*b010*/  IMAD R26, R26, 0x90, RZ ;  /* 0x000000901a1a7824 */ /* 0x000fe200078e02ff */
[----:B-----5:R-:W-:Y:S01]  /*b020*/  HFMA2.MMA R28, R28, 1, 1, R4 ;  /* 0x3c003c001c1c7835 */ /* 0x020fe20000000004 */
[----:B------:R-:W-:Y:S01]  /*b030*/  HADD2 R29, R29, R5 ;  /* 0x000000051d1d7230 */ /* 0x000fe20000000000 */
[----:B------:R-:W-:Y:S01]  /*b040*/  HFMA2.MMA R30, R30, 1, 1, R6 ;  /* 0x3c003c001e1e7835 */ /* 0x000fe20000000006 */
[----:B------:R-:W-:Y:S01]  /*b050*/  HADD2 R31, R31, R7 ;  /* 0x000000071f1f7230 */ /* 0x000fe20000000000 */
[----:B------:R-:W-:-:S04]  /*b060*/  IADD3 R9, P0, R9, R26, RZ ;  /* 0x0000001a09097210 */ /* 0x000fc80007f1e0ff */
[----:B------:R-:W-:Y:S02]  /*b070*/  LEA.HI.X.SX32 R26, R26, R11, 0x1, P0 ;  /* 0x0000000b1a1a7211 */ /* 0x000fe400000f0eff */
[----:B------:R-:W-:-:S04]  /*b080*/  LEA R4, P0, R9, c[0x0][0x1a0], 0x1 ;  /* 0x0000680009047a11 */ /* 0x000fc800078008ff */
[----:B------:R-:W-:Y:S01]  /*b090*/  LEA.HI.X R5, R9, c[0x0][0x1a4], R26, 0x1, P0 ;  /* 0x0000690009057a11 */ /* 0x000fe200000f0c1a */
[----:B--2---:R-:W-:Y:S01]  /*b0a0*/  @P3 HFMA2.MMA R29, R29, R33, -RZ ;  /* 0x000000211d1d3235 */ /* 0x004fe200001000ff */
[----:B------:R-:W-:Y:S01]  /*b0b0*/  @P3 HMUL2 R28, R28, R32 ;  /* 0x000000201c1c3232 */ /* 0x000fe20000000000 */
[----:B------:R-:W-:Y:S01]  /*b0c0*/  @P3 HFMA2.MMA R31, R31, R35, -RZ ;  /* 0x000000231f1f3235 */ /* 0x000fe200001000ff */
[----:B------:R-:W-:-:S06]  /*b0d0*/  @P3 HMUL2 R30, R30, R34 ;  /* 0x000000221e1e3232 */ /* 0x000fcc0000000000 */
[----:B------:R0:W-:Y:S04]  /*b0e0*/  STG.E.128 [R4.64], R28 ;  /* 0x0000001c04007986 */ /* 0x0001e8000c101d24 */
.L_x_388:
[----:B0-----:R-:W-:Y:S05]  /*b0f0*/  BSYNC B1 ;  /* 0x0000000000017941 */ /* 0x001fea0003800000 */
.L_x_387:
[--C-:B-----5:R-:W-:Y:S02]  /*b100*/  HADD2.F32 R5, -RZ, R28.reuse.H0_H0 ;  /* 0x2000001cff057230 */ /* 0x120fe40000004100 */
[----:B------:R-:W-:Y:S02]  /*b110*/  HADD2.F32 R4, -RZ, R29.H0_H0 ;  /* 0x2000001dff047230 */ /* 0x000fe40000004100 */
[----:B------:R-:W-:Y:S01]  /*b120*/  HADD2.F32 R9, -RZ, R31.H0_H0 ;  /* 0x2000001fff097230 */ /* 0x000fe20000004100 */
        /* <DEDUP_REMOVED lines=8> */
[C---:B------:R-:W-:Y:S01]  /*b1b0*/  FFMA.FTZ R14, R0.reuse, R29, R14 ;  /* 0x0000001d000e7223 */ /* 0x040fe2000001000e */
[----:B------:R-:W-:Y:S01]  /*b1c0*/  HADD2.F32 R31, -RZ, R31.H1_H1 ;  /* 0x3000001fff1f7230 */ /* 0x000fe20000004100 */
[----:B------:R-:W-:-:S02]  /*b1d0*/  FFMA.FTZ R17, R0, R6, R17 ;  /* 0x0000000600117223 */ /* 0x000fc40000010011 */
[C---:B------:R-:W-:Y:S02]  /*b1e0*/  FFMA.FTZ R18, R0.reuse, R7, R18 ;  /* 0x0000000700127223 */ /* 0x040fe40000010012 */
[----:B------:R-:W-:Y:S02]  /*b1f0*/  FFMA.FTZ R20, R0, R31, R20 ;  /* 0x0000001f00147223 */ /* 0x000fe40000010014 */
.L_x_386:
[----:B------:R-:W-:Y:S05]  /*b200*/  BSYNC B0 ;  /* 0x0000000000007941 */ /* 0x000fea0003800000 */
.L_x_385:
[----:B------:R-:W-:Y:S06]  /*b210*/  BAR.SYNC.DEFER_BLOCKING 0x0 ;  /* 0x0000000000007b1d */ /* 0x000fec0000010000 */
[----:B------:R-:W-:Y:S05]  /*b220*/  @P1 BRA `(.L_x_389) ;  /* 0x0000043000001947 */ /* 0x000fea0003800000 */
[----:B0-----:R-:W-:Y:S01]  /*b230*/  LOP3.LUT R0, R22, 0xffffffc0, RZ, 0xc0, !PT ;  /* 0xffffffc016007812 */ /* 0x001fe200078ec0ff */
[----:B------:R-:W-:Y:S01]  /*b240*/  IMAD R2, R2, 0x90, R8 ;  /* 0x0000009002027824 */ /* 0x000fe200078e0208 */
[----:B------:R-:W-:-:S02]  /*b250*/  LOP3.LUT R4, R22, 0xffffffe0, RZ, 0xc0, !PT ;  /* 0xffffffe016047812 */ /* 0x000fc400078ec0ff */
[----:B------:R-:W-:Y:S02]  /*b260*/  ISETP.NE.AND P0, PT, R0, 0x40, PT ;  /* 0x000000400000780c */ /* 0x000fe40003f05270 */
[----:B------:R-:W-:Y:S02]  /*b270*/  ISETP.GT.AND P2, PT, R22, 0x3f, PT ;  /* 0x0000003f1600780c */ /* 0x000fe40003f44270 */
[----:B------:R-:W-:Y:S02]  /*b280*/  ISETP.NE.AND P3, PT, R4, 0x20, PT ;  /* 0x000000200400780c */ /* 0x000fe40003f65270 */
[----:B------:R-:W-:Y:S02]  /*b290*/  ISETP.GT.AND P4, PT, R22, 0x1f, PT ;  /* 0x0000001f1600780c */ /* 0x000fe40003f84270 */
[----:B------:R-:W-:-:S05]  /*b2a0*/  LEA R2, R2, 0x420, 0x1 ;  /* 0x0000042002027811 */ /* 0x000fca00078e08ff */
[----:B------:R-:W-:Y:S05]  /*b2b0*/  @P0 BRA `(.L_x_390) ;  /* 0x0000005000000947 */ /* 0x000fea0003800000 */
[----:B------:R-:W-:Y:S02]  /*b2c0*/  F2FP.PACK_AB R4, R15, R12 ;  /* 0x0000000c0f04723e */ /* 0x000fe400000000ff */
[----:B------:R-:W-:Y:S02]  /*b2d0*/  F2FP.PACK_AB R5, R14, R13 ;  /* 0x0000000d0e05723e */ /* 0x000fe400000000ff */
[----:B------:R-:W-:Y:S02]  /*b2e0*/  F2FP.PACK_AB R6, R18, R17 ;  /* 0x000000111206723e */ /* 0x000fe400000000ff */
[----:B------:R-:W-:-:S05]  /*b2f0*/  F2FP.PACK_AB R7, R20, R19 ;  /* 0x000000131407723e */ /* 0x000fca00000000ff */
[----:B------:R0:W-:Y:S02]  /*b300*/  STS.128 [R2+-0x240], R4 ;  /* 0xfffdc00402007388 */ /* 0x0001e40000000c00 */
.L_x_390:
[----:B------:R-:W-:Y:S01]  /*b310*/  WARPSYNC 0xffffffff ;  /* 0xffffffff00007948 */ /* 0x000fe20003800000 */
[----:B------:R-:W-:Y:S06]  /*b320*/  BAR.SYNC.DEFER_BLOCKING 0x0 ;  /* 0x0000000000007b1d */ /* 0x000fec0000010000 */
[----:B------:R-:W-:Y:S01]  /*b330*/  BSSY B0, `(.L_x_391) ;  /* 0x0000013000007945 */ /* 0x000fe20003800000 */
[----:B------:R-:W-:Y:S05]  /*b340*/  @P2 BRA `(.L_x_392) ;  /* 0x0000011000002947 */ /* 0x000fea0003800000 */
[----:B0-----:R-:W0:Y:S02]  /*b350*/  LDS.128 R4, [R2] ;  /* 0x0000000002047984 */ /* 0x001e240000000c00 */
[----:B0-----:R-:W-:-:S02]  /*b360*/  HADD2.F32 R10, -RZ, R6.H0_H0 ;  /* 0x20000006ff0a7230 */ /* 0x001fc40000004100 */
[----:B------:R-:W-:Y:S02]  /*b370*/  HADD2.F32 R11, -RZ, R6.H1_H1 ;  /* 0x30000006ff0b7230 */ /* 0x000fe40000004100 */
[--C-:B------:R-:W-:Y:S01]  /*b380*/  HADD2.F32 R9, -RZ, R4.reuse.H0_H0 ;  /* 0x20000004ff097230 */ /* 0x100fe20000004100 */
[----:B------:R-:W-:Y:S01]  /*b390*/  FADD.FTZ R17, R17, R10 ;  /* 0x0000000a11117221 */ /* 0x000fe20000010000 */
        /* <DEDUP_REMOVED lines=8> */
[----:B------:R-:W-:Y:S01]  /*b420*/  HADD2.F32 R7, -RZ, R7.H1_H1 ;  /* 0x30000007ff077230 */ /* 0x000fe20000004100 */
[----:B------:R-:W-:-:S02]  /*b430*/  FADD.FTZ R15, R15, R4 ;  /* 0x000000040f0f7221 */ /* 0x000fc40000010000 */
[----:B------:R-:W-:Y:S02]  /*b440*/  FADD.FTZ R14, R14, R5 ;  /* 0x000000050e0e7221 */ /* 0x000fe40000010000 */
[----:B------:R-:W-:Y:S02]  /*b450*/  FADD.FTZ R20, R20, R7 ;  /* 0x0000000714147221 */ /* 0x000fe40000010000 */
.L_x_392:
[----:B------:R-:W-:Y:S05]  /*b460*/  BSYNC B0 ;  /* 0x0000000000007941 */ /* 0x000fea0003800000 */
.L_x_391:
        /* <DEDUP_REMOVED lines=8> */
.L_x_394:
[----:B------:R-:W-:Y:S05]  /*b4f0*/  BSYNC B0 ;  /* 0x0000000000007941 */ /* 0x000fea0003800000 */
.L_x_393:
[----:B------:R-:W-:Y:S06]  /*b500*/  BAR.SYNC.DEFER_BLOCKING 0x0 ;  /* 0x0000000000007b1d */ /* 0x000fec0000010000 */
[----:B------:R-:W-:Y:S01]  /*b510*/  BSSY B0, `(.L_x_395) ;  /* 0x0000013000007945 */ /* 0x000fe20003800000 */
[----:B------:R-:W-:Y:S05]  /*b520*/  @P4 BRA `(.L_x_396) ;  /* 0x0000011000004947 */ /* 0x000fea0003800000 */
[----:B0-----:R-:W0:Y:S02]  /*b530*/  LDS.128 R4, [R2] ;  /* 0x0000000002047984 */ /* 0x001e240000000c00 */
[--C-:B0-----:R-:W-:Y:S02]  /*b540*/  HADD2.F32 R10, -RZ, R6.reuse.H0_H0 ;  /* 0x20000006ff0a7230 */ /* 0x101fe40000004100 */
[----:B------:R-:W-:-:S02]  /*b550*/  HADD2.F32 R11, -RZ, R6.H1_H1 ;  /* 0x30000006ff0b7230 */ /* 0x000fc40000004100 */
        /* <DEDUP_REMOVED lines=14> */
.L_x_396:
[----:B------:R-:W-:Y:S05]  /*b640*/  BSYNC B0 ;  /* 0x0000000000007941 */ /* 0x000fea0003800000 */
.L_x_395:
[----:B------:R-:W-:Y:S06]  /*b650*/  BAR.SYNC.DEFER_BLOCKING 0x0 ;  /* 0x0000000000007b1d */ /* 0x000fec0000010000 */
.L_x_389:
[----:B------:R-:W-:-:S04]  /*b660*/  IADD3 R22, R22, 0x1f, RZ ;  /* 0x0000001f16167810 */ /* 0x000fc80007ffe0ff */
        /* <DEDUP_REMOVED lines=16> */
.L_x_397:
        /* <DEDUP_REMOVED lines=21> */
[----:B------:R-:W-:Y:S01]  /*b8c0*/  SHF.L.U64.HI R6, R11, 0x8, RZ ;  /* 0x000000080b067819 */ /* 0x000fe200000102ff */
[----:B------:R-:W1:Y:S01]  /*b8d0*/  F2I.S8.NTZ R18, R18 ;  /* 0x0000001200127305 */ /* 0x000e620000202100 */
[----:B--2---:R-:W-:Y:S02]  /*b8e0*/  PRMT R5, R14, 0x8880, RZ ;  /* 0x000088800e057816 */ /* 0x004fe400000000ff */
[----:B------:R-:W-:-:S02]  /*b8f0*/  LOP3.LUT R9, R2, 0xff, RZ, 0xc0, !PT ;  /* 0x000000ff02097812 */ /* 0x000fc400078ec0ff */
[----:B------:R-:W-:Y:S02]  /*b900*/  PRMT R5, R5, 0x7710, RZ ;  /* 0x0000771005057816 */ /* 0x000fe400000000ff */
[----:B------:R-:W-:Y:S01]  /*b910*/  SHF.L.U64.HI R2, R9, 0x10, RZ ;  /* 0x0000001009027819 */ /* 0x000fe200000102ff */
[----:B------:R-:W2:Y:S01]  /*b920*/  F2I.S8.NTZ R12, R12 ;  /* 0x0000000c000c7305 */ /* 0x000ea20000202100 */
[----:B------:R-:W-:Y:S02]  /*b930*/  LOP3.LUT R7, R5, 0xff, RZ, 0xc0, !PT ;  /* 0x000000ff05077812 */ /* 0x000fe400078ec0ff */
[----:B0-----:R-:W-:Y:S02]  /*b940*/  PRMT R0, R17, 0x8880, RZ ;  /* 0x0000888011007816 */ /* 0x001fe400000000ff */
        /* <DEDUP_REMOVED lines=13> */
[----:B------:R-:W-:Y:S01]  /*ba20*/  LOP3.LUT R3, R5, 0xffff00ff, R6, 0xf8, !PT ;  /* 0xffff00ff05037812 */ /* 0x000fe200078ef806 */
[----:B------:R-:W-:Y:S01]  /*ba30*/  IMAD.U32 R6, R9, 0x10000, RZ ;  /* 0x0001000009067824 */ /* 0x000fe200078e00ff */
[----:B------:R-:W-:Y:S02]  /*ba40*/  PRMT R2, R19, 0x7710, RZ ;  /* 0x0000771013027816 */ /* 0x000fe400000000ff */
[----:B------:R-:W-:Y:S02]  /*ba50*/  PRMT R11, R0, 0x6540, R11 ;  /* 0x00006540000b7816 */ /* 0x000fe4000000000b */
        /* <DEDUP_REMOVED lines=11> */
.L_x_192:
[----:B------:R-:W-:Y:S01]  /*bb10*/  IMAD.MOV.U32 R150, RZ, RZ, R15 ;  /* 0x000000ffff967224 */ /* 0x000fe200078e000f */
[----:B------:R-:W-:Y:S01]  /*bb20*/  MOV R146, 0xbb70 ;  /* 0x0000bb7000927802 */ /* 0x000fe20000000f00 */
[----:B------:R-:W-:Y:S02]  /*bb30*/  IMAD.MOV.U32 R151, RZ, RZ, 0x10 ;  /* 0x00000010ff977424 */ /* 0x000fe400078e00ff */
[----:B------:R-:W-:Y:S02]  /*bb40*/  IMAD.MOV.U32 R220, RZ, RZ, 0x1f ;  /* 0x0000001fffdc7424 */ /* 0x000fe400078e00ff */
[----:B------:R-:W-:Y:S02]  /*bb50*/  IMAD.MOV.U32 R221, RZ, RZ, -0x1 ;  /* 0xffffffffffdd7424 */ /* 0x000fe400078e00ff */
[----:B0-----:R-:W-:Y:S05]  /*bb60*/  CALL.REL.NOINC `($__internal_1_$__cuda_sm70_shflsync_bfly_p) ;  /* 0x0000045000007944 */ /* 0x001fea0003c00000 */
[----:B-1----:R-:W-:Y:S01]  /*bb70*/  IMAD.MOV.U32 R0, RZ, RZ, R150 ;  /* 0x000000ffff007224 */ /* 0x002fe200078e0096 */
[----:B0-----:R-:W-:Y:S05]  /*bb80*/  BRA `(.L_x_398) ;  /* 0xffff702000007947 */ /* 0x001fea000383ffff */
.L_x_193:
[----:B------:R-:W-:Y:S01]  /*bb90*/  IMAD.MOV.U32 R150, RZ, RZ, R15 ;  /* 0x000000ffff967224 */ /* 0x000fe200078e000f */
[----:B------:R-:W-:Y:S01]  /*bba0*/  MOV R146, 0xbbf0 ;  /* 0x0000bbf000927802 */ /* 0x000fe20000000f00 */
[----:B------:R-:W-:-:S02]  /*bbb0*/  IMAD.MOV.U32 R151, RZ, RZ, 0x8 ;  /* 0x00000008ff977424 */ /* 0x000fc400078e00ff */
[----:B------:R-:W-:Y:S02]  /*bbc0*/  IMAD.MOV.U32 R220, RZ, RZ, 0x1f ;  /* 0x0000001fffdc7424 */ /* 0x000fe400078e00ff */
[----:B------:R-:W-:Y:S02]  /*bbd0*/  IMAD.MOV.U32 R221, RZ, RZ, -0x1 ;  /* 0xffffffffffdd7424 */ /* 0x000fe400078e00ff */
[----:B0-----:R-:W-:Y:S05]  /*bbe0*/  CALL.REL.NOINC `($__internal_1_$__cuda_sm70_shflsync_bfly_p) ;  /* 0x000003d000007944 */ /* 0x001fea0003c00000 */
[----:B-1----:R-:W-:Y:S01]  /*bbf0*/  FADD.FTZ R15, R15, R150 ;  /* 0x000000960f0f7221 */ /* 0x002fe20000010000 */
[----:B------:R-:W-:Y:S01]  /*bc00*/  MOV R146, 0xbc60 ;  /* 0x0000bc6000927802 */ /* 0x000fe20000000f00 */
[----:B0-----:R-:W-:Y:S02]  /*bc10*/  IMAD.MOV.U32 R151, RZ, RZ, 0x4 ;  /* 0x00000004ff977424 */ /* 0x001fe400078e00ff */
[----:B------:R-:W-:Y:S02]  /*bc20*/  IMAD.MOV.U32 R220, RZ, RZ, 0x1f ;  /* 0x0000001fffdc7424 */ /* 0x000fe400078e00ff */
[----:B------:R-:W-:Y:S02]  /*bc30*/  IMAD.MOV.U32 R221, RZ, RZ, -0x1 ;  /* 0xffffffffffdd7424 */ /* 0x000fe400078e00ff */
[----:B------:R-:W-:-:S02]  /*bc40*/  IMAD.MOV.U32 R150, RZ, RZ, R15 ;  /* 0x000000ffff967224 */ /* 0x000fc400078e000f */
[----:B------:R-:W-:Y:S05]  /*bc50*/  CALL.REL.NOINC `($__internal_1_$__cuda_sm70_shflsync_bfly_p) ;  /* 0x0000036000007944 */ /* 0x000fea0003c00000 */
[----:B-1----:R-:W-:Y:S01]  /*bc60*/  FADD.FTZ R15, R15, R150 ;  /* 0x000000960f0f7221 */ /* 0x002fe20000010000 */
[----:B------:R-:W-:Y:S01]  /*bc70*/  MOV R146, 0xbcd0 ;  /* 0x0000bcd000927802 */ /* 0x000fe20000000f00 */
[----:B0-----:R-:W-:-:S02]  /*bc80*/  IMAD.MOV.U32 R151, RZ, RZ, 0x2 ;  /* 0x00000002ff977424 */ /* 0x001fc400078e00ff */
[----:B------:R-:W-:Y:S02]  /*bc90*/  IMAD.MOV.U32 R220, RZ, RZ, 0x1f ;  /* 0x0000001fffdc7424 */ /* 0x000fe400078e00ff */
[----:B------:R-:W-:Y:S02]  /*bca0*/  IMAD.MOV.U32 R221, RZ, RZ, -0x1 ;  /* 0xffffffffffdd7424 */ /* 0x000fe400078e00ff */
[----:B------:R-:W-:Y:S02]  /*bcb0*/  IMAD.MOV.U32 R150, RZ, RZ, R15 ;  /* 0x000000ffff967224 */ /* 0x000fe400078e000f */
[----:B------:R-:W-:Y:S05]  /*bcc0*/  CALL.REL.NOINC `($__internal_1_$__cuda_sm70_shflsync_bfly_p) ;  /* 0x000002f000007944 */ /* 0x000fea0003c00000 */
[----:B-1----:R-:W-:Y:S01]  /*bcd0*/  FADD.FTZ R2, R15, R150 ;  /* 0x000000960f027221 */ /* 0x002fe20000010000 */
[----:B------:R-:W-:Y:S01]  /*bce0*/  MOV R146, 0xbd40 ;  /* 0x0000bd4000927802 */ /* 0x000fe20000000f00 */
[----:B0-----:R-:W-:Y:S02]  /*bcf0*/  IMAD.MOV.U32 R151, RZ, RZ, 0x1 ;  /* 0x00000001ff977424 */ /* 0x001fe400078e00ff */
[----:B------:R-:W-:Y:S02]  /*bd00*/  IMAD.MOV.U32 R220, RZ, RZ, 0x1f ;  /* 0x0000001fffdc7424 */ /* 0x000fe400078e00ff */
[----:B------:R-:W-:-:S02]  /*bd10*/  IMAD.MOV.U32 R221, RZ, RZ, -0x1 ;  /* 0xffffffffffdd7424 */ /* 0x000fc400078e00ff */
[----:B------:R-:W-:Y:S02]  /*bd20*/  IMAD.MOV.U32 R150, RZ, RZ, R2 ;  /* 0x000000ffff967224 */ /* 0x000fe400078e0002 */
[----:B------:R-:W-:Y:S05]  /*bd30*/  CALL.REL.NOINC `($__internal_1_$__cuda_sm70_shflsync_bfly_p) ;  /* 0x0000028000007944 */ /* 0x000fea0003c00000 */
[----:B-1----:R-:W-:Y:S01]  /*bd40*/  IMAD.MOV.U32 R5, RZ, RZ, R150 ;  /* 0x000000ffff057224 */ /* 0x002fe200078e0096 */
[----:B0-----:R-:W-:Y:S05]  /*bd50*/  BRA `(.L_x_399) ;  /* 0xffff6ee000007947 */ /* 0x001fea000383ffff */
.L_x_327:
[----:B------:R-:W-:Y:S01]  /*bd60*/  IMAD.MOV.U32 R150, RZ, RZ, R223 ;  /* 0x000000ffff967224 */ /* 0x000fe200078e00df */
[----:B------:R-:W-:Y:S01]  /*bd70*/  MOV R146, 0xbdc0 ;  /* 0x0000bdc000927802 */ /* 0x000fe20000000f00 */
[----:B------:R-:W-:Y:S02]  /*bd80*/  IMAD.MOV.U32 R151, RZ, RZ, 0x1 ;  /* 0x00000001ff977424 */ /* 0x000fe400078e00ff */
[----:B------:R-:W-:Y:S02]  /*bd90*/  IMAD.MOV.U32 R220, RZ, RZ, 0x1f ;  /* 0x0000001fffdc7424 */ /* 0x000fe400078e00ff */
[----:B------:R-:W-:Y:S02]  /*bda0*/  IMAD.MOV.U32 R221, RZ, RZ, -0x1 ;  /* 0xffffffffffdd7424 */ /* 0x000fe400078e00ff */
[----:B------:R-:W-:Y:S05]  /*bdb0*/  CALL.REL.NOINC `($__internal_1_$__cuda_sm70_shflsync_bfly_p) ;  /* 0x0000020000007944 */ /* 0x000fea0003c00000 */
[----:B-1----:R-:W-:Y:S01]  /*bdc0*/  IMAD.MOV.U32 R146, RZ, RZ, R150 ;  /* 0x000000ffff927224 */ /* 0x002fe200078e0096 */
[----:B0-----:R-:W-:Y:S05]  /*bdd0*/  BRA `(.L_x_400) ;  /* 0xffffc0c000007947 */ /* 0x001fea000383ffff */
.L_x_331:
[----:B------:R-:W-:Y:S01]  /*bde0*/  IMAD.MOV.U32 R150, RZ, RZ, R0 ;  /* 0x000000ffff967224 */ /* 0x000fe200078e0000 */
[----:B------:R-:W-:Y:S01]  /*bdf0*/  MOV R146, 0xbe40 ;  /* 0x0000be4000927802 */ /* 0x000fe20000000f00 */
[----:B------:R-:W-:-:S02]  /*be00*/  IMAD.MOV.U32 R151, RZ, RZ, 0x10 ;  /* 0x00000010ff977424 */ /* 0x000fc400078e00ff */
[----:B------:R-:W-:Y:S02]  /*be10*/  IMAD.MOV.U32 R220, RZ, RZ, 0x1f ;  /* 0x0000001fffdc7424 */ /* 0x000fe400078e00ff */
[----:B------:R-:W-:Y:S02]  /*be20*/  IMAD.MOV.U32 R221, RZ, RZ, -0x1 ;  /* 0xffffffffffdd7424 */ /* 0x000fe400078e00ff */
[----:B0-----:R-:W-:Y:S05]  /*be30*/  CALL.REL.NOINC `($__internal_1_$__cuda_sm70_shflsync_bfly_p) ;  /* 0x0000018000007944 */ /* 0x001fea0003c00000 */
[----:B-1----:R-:W-:Y:S01]  /*be40*/  IMAD.MOV.U32 R3, RZ, RZ, R150 ;  /* 0x000000ffff037224 */ /* 0x002fe200078e0096 */
[----:B0-----:R-:W-:Y:S05]  /*be50*/  BRA `(.L_x_401) ;  /* 0xffffc2a000007947 */ /* 0x001fea000383ffff */
.L_x_332:
[----:B------:R-:W-:Y:S01]  /*be60*/  IMAD.MOV.U32 R150, RZ, RZ, R5 ;  /* 0x000000ffff967224 */ /* 0x000fe200078e0005 */
[----:B------:R-:W-:Y:S01]  /*be70*/  MOV R146, 0xbec0 ;  /* 0x0000bec000927802 */ /* 0x000fe20000000f00 */
[----:B------:R-:W-:Y:S02]  /*be80*/  IMAD.MOV.U32 R151, RZ, RZ, 0x8 ;  /* 0x00000008ff977424 */ /* 0x000fe400078e00ff */
[----:B------:R-:W-:Y:S02]  /*be90*/  IMAD.MOV.U32 R220, RZ, RZ, 0x1f ;  /* 0x0000001fffdc7424 */ /* 0x000fe400078e00ff */
[----:B------:R-:W-:Y:S02]  /*bea0*/  IMAD.MOV.U32 R221, RZ, RZ, -0x1 ;  /* 0xffffffffffdd7424 */ /* 0x000fe400078e00ff */
[----:B01----:R-:W-:Y:S05]  /*beb0*/  CALL.REL.NOINC `($__internal_1_$__cuda_sm70_shflsync_bfly_p) ;  /* 0x0000010000007944 */ /* 0x003fea0003c00000 */
[----:B-1----:R-:W-:Y:S01]  /*bec0*/  FMNMX.FTZ R3, R5, R150, !PT ;  /* 0x0000009605037209 */ /* 0x002fe20007810000 */
[----:B0-----:R-:W-:Y:S01]  /*bed0*/  IMAD.MOV.U32 R151, RZ, RZ, 0x4 ;  /* 0x00000004ff977424 */ /* 0x001fe200078e00ff */
[----:B------:R-:W-:Y:S01]  /*bee0*/  MOV R146, 0xbf30 ;  /* 0x0000bf3000927802 */ /* 0x000fe20000000f00 */
[----:B------:R-:W-:-:S02]  /*bef0*/  IMAD.MOV.U32 R220, RZ, RZ, 0x1f ;  /* 0x0000001fffdc7424 */ /* 0x000fc400078e00ff */
[----:B------:R-:W-:Y:S02]  /*bf00*/  IMAD.MOV.U32 R221, RZ, RZ, -0x1 ;  /* 0xffffffffffdd7424 */ /* 0x000fe400078e00ff */
[----:B------:R-:W-:Y:S02]  /*bf10*/  IMAD.MOV.U32 R150, RZ, RZ, R3 ;  /* 0x000000ffff967224 */ /* 0x000fe400078e0003 */
[----:B------:R-:W-:Y:S05]  /*bf20*/  CALL.REL.NOINC `($__internal_1_$__cuda_sm70_shflsync_bfly_p) ;  /* 0x0000009000007944 */ /* 0x000fea0003c00000 */
[----:B-1----:R-:W-:Y:S01]  /*bf30*/  FMNMX.FTZ R3, R3, R150, !PT ;  /* 0x0000009603037209 */ /* 0x002fe20007810000 */
[----:B0-----:R-:W-:Y:S01]  /*bf40*/  IMAD.MOV.U32 R151, RZ, RZ, 0x2 ;  /* 0x00000002ff977424 */ /* 0x001fe200078e00ff */
[----:B------:R-:W-:Y:S01]  /*bf50*/  MOV R146, 0xbfa0 ;  /* 0x0000bfa000927802 */ /* 0x000fe20000000f00 */
[----:B------:R-:W-:Y:S02]  /*bf60*/  IMAD.MOV.U32 R220, RZ, RZ, 0x1f ;  /* 0x0000001fffdc7424 */ /* 0x000fe400078e00ff */
[----:B------:R-:W-:Y:S02]  /*bf70*/  IMAD.MOV.U32 R221, RZ, RZ, -0x1 ;  /* 0xffffffffffdd7424 */ /* 0x000fe400078e00ff */
[----:B------:R-:W-:Y:S02]  /*bf80*/  IMAD.MOV.U32 R150, RZ, RZ, R3 ;  /* 0x000000ffff967224 */ /* 0x000fe400078e0003 */
[----:B------:R-:W-:Y:S05]  /*bf90*/  CALL.REL.NOINC `($__internal_1_$__cuda_sm70_shflsync_bfly_p) ;  /* 0x0000002000007944 */ /* 0x000fea0003c00000 */
[----:B-1----:R-:W-:Y:S01]  /*bfa0*/  IMAD.MOV.U32 R2, RZ, RZ, R150 ;  /* 0x000000ffff027224 */ /* 0x002fe200078e0096 */
[----:B0-----:R-:W-:Y:S05]  /*bfb0*/  BRA `(.L_x_402) ;  /* 0xffffc1b000007947 */ /* 0x001fea000383ffff */
        .weak           $__internal_1_$__cuda_sm70_shflsync_bfly_p
        .type           $__internal_1_$__cuda_sm70_shflsync_bfly_p,@function
        .size           $__internal_1_$__cuda_sm70_shflsync_bfly_p,(.L_x_4307 - $__internal_1_$__cuda_sm70_shflsync_bfly_p)
$__internal_1_$__cuda_sm70_shflsync_bfly_p:
[----:B------:R-:W-:Y:S01]  /*bfc0*/  IMAD.MOV.U32 R147, RZ, RZ, 0x0 ;  /* 0x00000000ff937424 */ /* 0x000fe200078e00ff */
[----:B------:R-:W-:Y:S04]  /*bfd0*/  WARPSYNC R221 ;  /* 0x000000dd00007348 */ /* 0x000fe80003800000 */
[----:B------:R0:W1:Y:S01]  /*bfe0*/  SHFL.BFLY PT, R150, R150, R151, R220 ;  /* 0x0c00009796967389 */ /* 0x00006200000e00dc */
[----:B------:R-:W-:Y:S05]  /*bff0*/  RET.REL.NODEC R146 `(_ZN4mmha33masked_multihead_attention_kernelItLi144ELi256ELi2ELi32ELi128ELb1ELb1EEEv26Multihead_attention_paramsIT_XT5_EE) ;  /* 0xffff400092007950 */ /* 0x000fea0003c3ffff */
.L_x_403:
        /* <DEDUP_REMOVED lines=16> */
.L_x_4307:


//--------------------- .text._ZN4mmha33masked_multihead_attention_kernelItLi144ELi256ELi4ELi32ELi64ELb1ELb1EEEv26Multihead_attention_paramsIT_XT5_EE --------------------------
	.section	.text._ZN4mmha33masked_multihead_attention_kernelItLi144ELi256ELi4ELi32ELi64ELb1ELb1EEEv26Multihead_attention_paramsIT_XT5_EE,"ax",@progbits
	.sectioninfo	@"SHI_REGISTERS=136"
	.align	128
        .global         _ZN4mmha33masked_multihead_attention_kernelItLi144ELi256ELi4ELi32ELi64ELb1ELb1EEEv26Multihead_attention_paramsIT_XT5_EE
        .type           _ZN4mmha33masked_multihead_attention_kernelItLi144ELi256ELi4ELi32ELi64ELb1ELb1EEEv26Multihead_attention_paramsIT_XT5_EE,@function
        .size           _ZN4mmha33masked_multihead_attention_kernelItLi144ELi256ELi4ELi32ELi64ELb1ELb1EEEv26Multihead_attention_paramsIT_XT5_EE,(.L_x_4308 - _ZN4mmha33masked_multihead_attention_kernelItLi144ELi256ELi4ELi32ELi64ELb1ELb1EEEv26Multihead_attention_paramsIT_XT5_EE)
        .other          _ZN4mmha33masked_multihead_attention_kernelItLi144ELi256ELi4ELi32ELi64ELb1ELb1EEEv26Multihead_attention_paramsIT_XT5_EE,@"STO_CUDA_ENTRY STV_DEFAULT"
_ZN4mmha33masked_multihead_attention_kernelItLi144ELi256ELi4ELi32ELi64ELb1ELb1EEEv26Multihead_attention_paramsIT_XT5_EE:
.text._ZN4mmha33masked_multihead_attention_kernelItLi144ELi256ELi4ELi32ELi64ELb1ELb1EEEv26Multihead_attention_paramsIT_XT5_EE:
        /* <DEDUP_REMOVED lines=11> */
.L_x_404:
[----:B------:R-:W-:Y:S02]  /*00b0*/  IABS R5, c[0x0][0x1d0] ;  /* 0x0000740000057a13 */ /* 0x000fe40000000000 */
        /* <DEDUP_REMOVED lines=17> */
[----:B------:R-:W-:Y:S02]  /*01d0*/  IMAD R0, R5, R0, R4 ;  /* 0x0000000005007224 */ /* 0x000fe400078e0204 */
[----:B------:R-:W-:-:S03]  /*01e0*/  IMAD.MOV.U32 R4, RZ, RZ, 0x4 ;  /* 0x00000004ff047424 */ /* 0x000fc600078e00ff */
[----:B------:R-:W-:Y:S01]  /*01f0*/  ISETP.GT.U32.AND P2, PT, R5, R0, PT ;  /* 0x000000000500720c */ /* 0x000fe20003f44070 */
[----:B------:R-:W-:-:S06]  /*0200*/  IMAD.WIDE R26, R28, R4, c[0x0][0x278] ;  /* 0x00009e001c1a7625 */ /* 0x000fcc00078e0204 */
[----:B------:R-:W2:Y:S06]  /*0210*/  LDG.E R26, [R26.64] ;  /* 0x000000241a1a7981 */ /* 0x000eac000c1e1900 */
[----:B------:R-:W-:Y:S01]  /*0220*/  @!P2 IMAD.IADD R0, R0, 0x1, -R5 ;  /* 0x000000010000a824 */ /* 0x000fe200078e0a05 */
[----:B------:R-:W-:Y:S02]  /*0230*/  @!P2 IADD3 R25, R25, 0x1, RZ ;  /* 0x000000011919a810 */ /* 0x000fe40007ffe0ff */
[----:B------:R-:W-:Y:S02]  /*0240*/  ISETP.NE.AND P2, PT, RZ, c[0x0][0x1d0], PT ;  /* 0x00007400ff007a0c */ /* 0x000fe40003f45270 */
[----:B------:R-:W-:-:S02]  /*0250*/  ISETP.GE.U32.AND P1, PT, R0, R5, PT ;  /* 0x000000050000720c */ /* 0x000fc40003f26070 */
[----:B------:R-:W-:-:S04]  /*0260*/  LOP3.LUT R0, R28, c[0x0][0x1d0], RZ, 0x3c, !PT ;  /* 0x000074001c007a12 */ /* 0x000fc800078e3cff */
[----:B------:R-:W-:-:S07]  /*0270*/  ISETP.GE.AND P3, PT, R0, RZ, PT ;  /* 0x000000ff0000720c */ /* 0x000fce0003f66270 */
[----:B------:R-:W-:-:S06]  /*0280*/  @P1 IADD3 R25, R25, 0x1, RZ ;  /* 0x0000000119191810 */ /* 0x000fcc0007ffe0ff */
[----:B------:R-:W-:Y:S01]  /*0290*/  @!P3 IMAD.MOV R25, RZ, RZ, -R25 ;  /* 0x000000ffff19b224 */ /* 0x000fe200078e0a19 */
[----:B------:R-:W-:-:S05]  /*02a0*/  @!P2 LOP3.LUT R25, RZ, c[0x0][0x1d0], RZ, 0x33, !PT ;  /* 0x00007400ff19aa12 */ /* 0x000fca00078e33ff */
[----:B------:R-:W-:-:S05]  /*02b0*/  @P4 IMAD.WIDE R4, R25, R4, c[0x0][0x240] ;  /* 0x0000900019044625 */ /* 0x000fca00078e0204 */
[----:B------:R1:W3:Y:S04]  /*02c0*/  @P4 LDG.E R24, [R4.64] ;  /* 0x0000002404184981 */ /* 0x0002e8000c1e1900 */
[----:B------:R-:W4:Y:S01]  /*02d0*/  S2R R19, SR_CTAID.X ;  /* 0x0000000000137919 */ /* 0x000f220000002500 */
[----:B0-----:R-:W-:Y:S02]  /*02e0*/  ISETP.LT.AND P2, PT, R23, 0x20, P4 ;  /* 0x000000201700780c */ /* 0x001fe40002741270 */
[----:B------:R-:W-:-:S04]  /*02f0*/  ISETP.NE.U32.AND P3, PT, RZ, c[0x0][0x1f8], PT ;  /* 0x00007e00ff007a0c */ /* 0x000fc80003f65070 */
[----:B------:R-:W-:Y:S01]  /*0300*/  ISETP.NE.AND.EX P3, PT, RZ, c[0x0][0x1fc], PT, P3 ;  /* 0x00007f00ff007a0c */ /* 0x000fe20003f65330 */
[----:B------:R-:W-:Y:S01]  /*0310*/  IMAD.SHL.U32 R20, R23, 0x8, RZ ;  /* 0x0000000817147824 */ /* 0x000fe200078e00ff */
[----:B------:R-:W-:-:S05]  /*0320*/  SHF.R.S32.HI R7, RZ, 0x1f, R28 ;  /* 0x0000001fff077819 */ /* 0x000fca000001141c */
[----:B-1----:R-:W-:-:S06]  /*0330*/  @P2 IMAD.MOV.U32 R4, RZ, RZ, 0x2 ;  /* 0x00000002ff042424 */ /* 0x002fcc00078e00ff */
[----:B------:R-:W-:-:S04]  /*0340*/  @P3 LEA R12, P4, R28, c[0x0][0x1f8], 0x2 ;  /* 0x00007e001c0c3a11 */ /* 0x000fc800078810ff */
[C---:B------:R-:W-:Y:S02]  /*0350*/  @P3 LEA.HI.X R13, R28.reuse, c[0x0][0x1fc], R7, 0x2, P4 ;  /* 0x00007f001c0d3a11 */ /* 0x040fe400020f1407 */
[----:B------:R-:W-:Y:S01]  /*0360*/  ISETP.GT.AND P0, PT, R23, 0x11, PT ;  /* 0x000000111700780c */ /* 0x000fe20003f04270 */
[----:B----4-:R-:W-:-:S04]  /*0370*/  IMAD R18, R28, c[0x0][0x1d8], R19 ;  /* 0x000076001c127a24 */ /* 0x010fc800078e0213 */
[----:B------:R-:W-:-:S04]  /*0380*/  IMAD R88, R18, 0x90, RZ ;  /* 0x0000009012587824 */ /* 0x000fc800078e02ff */
[----:B------:R-:W-:Y:S01]  /*0390*/  IMAD.IADD R29, R88, 0x1, R20 ;  /* 0x00000001581d7824 */ /* 0x000fe200078e0214 */
[----:B------:R-:W-:-:S03]  /*03a0*/  IABS R31, c[0x0][0x1d4] ;  /* 0x00007500001f7a13 */ /* 0x000fc60000000000 */
[----:B------:R-:W-:Y:S01]  /*03b0*/  @!P0 IMAD.MOV.U32 R9, RZ, RZ, 0x2 ;  /* 0x00000002ff098424 */ /* 0x000fe200078e00ff */
[----:B------:R-:W-:-:S04]  /*03c0*/  ISETP.EQ.U32.AND P1, PT, RZ, c[0x0][0x170], PT ;  /* 0x00005c00ff007a0c */ /* 0x000fc80003f22070 */
[----:B------:R-:W-:Y:S01]  /*03d0*/  ISETP.EQ.OR.EX P1, PT, RZ, c[0x0][0x174], P0, P1 ;  /* 0x00005d00ff007a0c */ /* 0x000fe20000722710 */
[----:B---3--:R-:W-:-:S04]  /*03e0*/  @P2 IMAD R5, R24, c[0x0][0x1d8], R19 ;  /* 0x0000760018052a24 */ /* 0x008fc800078e0213 */
[----:B------:R-:W-:-:S04]  /*03f0*/  @P2 IMAD R5, R5, 0x90, R20 ;  /* 0x0000009005052824 */ /* 0x000fc800078e0214 */
[----:B------:R-:W-:-:S06]  /*0400*/  @P2 IMAD.WIDE R4, R5, R4, c[0x0][0x230] ;  /* 0x00008c0005042625 */ /* 0x000fcc00078e0204 */
[----:B------:R-:W5:Y:S01]  /*0410*/  @P2 LDG.E.128 R4, [R4.64] ;  /* 0x0000002404042981 */ /* 0x000f62000c1e1d00 */
[----:B--2---:R-:W-:-:S05]  /*0420*/  IADD3 R17, R26, -0x1, RZ ;  /* 0xffffffff1a117810 */ /* 0x004fca0007ffe0ff */
[----:B------:R-:W-:-:S04]  /*0430*/  @!P0 IMAD.SHL.U32 R0, R17, 0x8, RZ ;  /* 0x0000000811008824 */ /* 0x000fc800078e00ff */
[----:B------:R-:W-:-:S04]  /*0440*/  @!P0 IMAD R0, R29, c[0x0][0x1d4], R0 ;  /* 0x000075001d008a24 */ /* 0x000fc800078e0200 */
[----:B------:R-:W-:Y:S02]  /*0450*/  @!P0 IMAD.WIDE R8, R0, R9, c[0x0][0x198] ;  /* 0x0000660000088625 */ /* 0x000fe400078e0209 */
[----:B------:R-:W0:Y:S08]  /*0460*/  I2F.RP R0, R31 ;  /* 0x0000001f00007306 */ /* 0x000e300000209400 */
[----:B0-----:R-:W0:Y:S01]  /*0470*/  MUFU.RCP R0, R0 ;  /* 0x0000000000007308 */ /* 0x001e220000001000 */
[----:B------:R-:W-:-:S02]  /*0480*/  IMAD R3, R19, 0x90, RZ ;  /* 0x0000009013037824 */ /* 0x000fc400078e02ff */
[----:B------:R-:W-:Y:S01]  /*0490*/  IMAD.MOV.U32 R22, RZ, RZ, RZ ;  /* 0x000000ffff167224 */ /* 0x000fe200078e00ff */
[----:B0-----:R-:W-:Y:S01]  /*04a0*/  IADD3 R14, R0, 0xffffffe, RZ ;  /* 0x0ffffffe000e7810 */ /* 0x001fe20007ffe0ff */
[----:B------:R-:W-:Y:S01]  /*04b0*/  IMAD.IADD R21, R3, 0x1, R20 ;  /* 0x0000000103157824 */ /* 0x000fe200078e0214 */
[----:B------:R-:W-:Y:S01]  /*04c0*/  CS2R R40, SRZ ;  /* 0x0000000000287805 */ /* 0x000fe2000001ff00 */
[----:B------:R-:W-:Y:S01]  /*04d0*/  @!P1 IMAD.MOV.U32 R10, RZ, RZ, 0x2 ;  /* 0x00000002ff0a9424 */ /* 0x000fe200078e00ff */
[----:B------:R0:W1:Y:S01]  /*04e0*/  F2I.FTZ.U32.TRUNC.NTZ R15, R14 ;  /* 0x0000000e000f7305 */ /* 0x000062000021f000 */
[----:B------:R-:W-:Y:S01]  /*04f0*/  CS2R R42, SRZ ;  /* 0x00000000002a7805 */ /* 0x000fe2000001ff00 */
[----:B------:R1:W5:Y:S01]  /*0500*/  @P3 LDG.E R22, [R12.64] ;  /* 0x000000240c163981 */ /* 0x000362000c1e1900 */
[----:B------:R-:W-:-:S05]  /*0510*/  @!P1 IMAD.WIDE R10, R21, R10, c[0x0][0x170] ;  /* 0x00005c00150a9625 */ /* 0x000fca00078e020a */
[----:B------:R2:W5:Y:S01]  /*0520*/  @!P1 LDG.E.128 R40, [R10.64] ;  /* 0x000000240a289981 */ /* 0x000562000c1e1d00 */
[----:B0-----:R-:W-:Y:S02]  /*0530*/  IMAD.MOV.U32 R14, RZ, RZ, RZ ;  /* 0x000000ffff0e7224 */ /* 0x001fe400078e00ff */
[----:B-1----:R-:W-:-:S04]  /*0540*/  IMAD.MOV R12, RZ, RZ, -R15 ;  /* 0x000000ffff0c7224 */ /* 0x002fc800078e0a0f */
[----:B--2---:R-:W-:Y:S01]  /*0550*/  IMAD R11, R12, R31, RZ ;  /* 0x0000001f0c0b7224 */ /* 0x004fe200078e02ff */
[----:B------:R-:W-:-:S03]  /*0560*/  IABS R16, R17 ;  /* 0x0000001100107213 */ /* 0x000fc60000000000 */
[----:B------:R-:W-:-:S06]  /*0570*/  IMAD.HI.U32 R15, R15, R11, R14 ;  /* 0x0000000b0f0f7227 */ /* 0x000fcc00078e000e */
[----:B------:R-:W-:-:S04]  /*0580*/  IMAD.HI.U32 R15, R15, R16, RZ ;  /* 0x000000100f0f7227 */ /* 0x000fc800078e00ff */
[----:B------:R-:W-:-:S04]  /*0590*/  IMAD.MOV R15, RZ, RZ, -R15 ;  /* 0x000000ffff0f7224 */ /* 0x000fc800078e0a0f */
        /* <DEDUP_REMOVED lines=14> */
[----:B0-----:R-:W-:Y:S01]  /*0680*/  CS2R R8, SRZ ;  /* 0x0000000000087805 */ /* 0x001fe2000001ff00 */
[----:B------:R-:W-:Y:S06]  /*0690*/  @P0 BRA `(.L_x_406) ;  /* 0x0000029000000947 */ /* 0x000fec0003800000 */
[----:B------:R-:W-:Y:S02]  /*06a0*/  IMAD.MOV.U32 R8, RZ, RZ, 0x2 ;  /* 0x00000002ff087424 */ /* 0x000fe400078e00ff */
        /* <DEDUP_REMOVED lines=24> */
[----:B------:R-:W2:Y:S01]  /*0830*/  I2F.S8 R13, R13 ;  /* 0x0000000d000d7306 */ /* 0x000ea20000001400 */
[----:B0-----:R-:W-:-:S07]  /*0840*/  FMUL.FTZ R12, R10, R15 ;  /* 0x0000000f0a0c7220 */ /* 0x001fce0000410000 */
[----:B------:R-:W0:Y:S01]  /*0850*/  I2F.S16 R14, R14 ;  /* 0x0000000e000e7306 */ /* 0x000e220000101400 */
[----:B-1----:R-:W-:-:S07]  /*0860*/  FMUL.FTZ R3, R3, R15 ;  /* 0x0000000f03037220 */ /* 0x002fce0000410000 */
[----:B------:R-:W1:Y:S01]  /*0870*/  I2F.S16 R0, R0 ;  /* 0x0000000000007306 */ /* 0x000e620000101400 */
[----:B--2---:R-:W-:-:S07]  /*0880*/  FMUL.FTZ R11, R13, R15 ;  /* 0x0000000f0d0b7220 */ /* 0x004fce0000410000 */
[----:B------:R-:W2:Y:S01]  /*0890*/  I2F.S16 R8, R8 ;  /* 0x0000000800087306 */ /* 0x000ea20000101400 */
[----:B0-----:R-:W-:-:S05]  /*08a0*/  FMUL.FTZ R14, R14, R15 ;  /* 0x0000000f0e0e7220 */ /* 0x001fca0000410000 */
[----:B------:R-:W-:Y:S02]  /*08b0*/  F2FP.PACK_AB R11, R14, R11 ;  /* 0x0000000b0e0b723e */ /* 0x000fe400000000ff */
[----:B------:R-:W0:Y:S01]  /*08c0*/  I2F.S16 R9, R9 ;  /* 0x0000000900097306 */ /* 0x000e220000101400 */
[-C--:B-1----:R-:W-:Y:S02]  /*08d0*/  FMUL.FTZ R0, R0, R15.reuse ;  /* 0x0000000f00007220 */ /* 0x082fe40000410000 */
[----:B--2---:R-:W-:-:S03]  /*08e0*/  FMUL.FTZ R10, R8, R15 ;  /* 0x0000000f080a7220 */ /* 0x004fc60000410000 */
[----:B------:R-:W-:Y:S02]  /*08f0*/  F2FP.PACK_AB R8, R0, R3 ;  /* 0x000000030008723e */ /* 0x000fe400000000ff */
[----:B------:R-:W-:Y:S01]  /*0900*/  F2FP.PACK_AB R10, R10, R27 ;  /* 0x0000001b0a0a723e */ /* 0x000fe200000000ff */
[----:B0-----:R-:W-:-:S05]  /*0910*/  FMUL.FTZ R15, R9, R15 ;  /* 0x0000000f090f7220 */ /* 0x001fca0000410000 */
[----:B------:R-:W-:Y:S02]  /*0920*/  F2FP.PACK_AB R9, R15, R12 ;  /* 0x0000000c0f09723e */ /* 0x000fe400000000ff */
.L_x_406:
[----:B------:R-:W-:Y:S05]  /*0930*/  BSYNC B0 ;  /* 0x0000000000007941 */ /* 0x000fea0003800000 */
.L_x_405:
        /* <DEDUP_REMOVED lines=13> */
.L_x_408:
[----:B------:R-:W-:Y:S05]  /*0a10*/  BSYNC B0 ;  /* 0x0000000000007941 */ /* 0x000fea0003800000 */
.L_x_407:
        /* <DEDUP_REMOVED lines=11> */
.L_x_409:
        /* <DEDUP_REMOVED lines=67> */
.L_x_412:
        /* <DEDUP_REMOVED lines=9> */
.L_x_413:
        /* <DEDUP_REMOVED lines=65> */
[----:B------:R0:W1:Y:S01]  /*13a0*/  MUFU.COS R7, R13 ;  /* 0x0000000d00077308 */ /* 0x0000620000000000 */
[----:B------:R-:W-:Y:S01]  /*13b0*/  FMUL.RZ R31, R6, 0.15915493667125701904 ;  /* 0x3e22f983061f7820 */ /* 0x000fe2000040c000 */
[--C-:B------:R-:W-:Y:S02]  /*13c0*/  HADD2.F32 R6, -RZ, R40.reuse.H1_H1 ;  /* 0x30000028ff067230 */ /* 0x100fe40000004100 */
[----:B------:R-:W-:-:S04]  /*13d0*/  HADD2.F32 R40, -RZ, R40.H0_H0 ;  /* 0x20000028ff287230 */ /* 0x000fc80000004100 */
[----:B------:R-:W2:Y:S01]  /*13e0*/  MUFU.SIN R12, R20 ;  /* 0x00000014000c7308 */ /* 0x000ea20000000400 */
[--C-:B0-----:R-:W-:Y:S02]  /*13f0*/  HADD2.F32 R13, -RZ, R41.reuse.H1_H1 ;  /* 0x30000029ff0d7230 */ /* 0x101fe40000004100 */
[----:B------:R-:W-:-:S05]  /*1400*/  HADD2.F32 R41, -RZ, R41.H0_H0 ;  /* 0x20000029ff297230 */ /* 0x000fca0000004100 */
[----:B------:R-:W0:Y:S01]  /*1410*/  MUFU.SIN R15, R9 ;  /* 0x00000009000f7308 */ /* 0x000e220000000400 */
[----:B-1----:R-:W-:-:S07]  /*1420*/  FMUL.FTZ R11, R7, R6 ;  /* 0x00000006070b7220 */ /* 0x002fce0000410000 */
[----:B------:R-:W1:Y:S08]  /*1430*/  MUFU.SIN R27, R31 ;  /* 0x0000001f001b7308 */ /* 0x000e700000000400 */
[----:B------:R3:W4:Y:S08]  /*1440*/  MUFU.COS R10, R20 ;  /* 0x00000014000a7308 */ /* 0x0007300000000000 */
[----:B------:R5:W0:Y:S01]  /*1450*/  MUFU.COS R14, R9 ;  /* 0x00000009000e7308 */ /* 0x000a220000000000 */
[----:B---3--:R-:W-:-:S02]  /*1460*/  HADD2.F32 R20, -RZ, R42.H1_H1 ;  /* 0x3000002aff147230 */ /* 0x008fc40000004100 */
[----:B------:R-:W-:-:S05]  /*1470*/  HADD2.F32 R42, -RZ, R42.H0_H0 ;  /* 0x2000002aff2a7230 */ /* 0x000fca0000004100 */
[----:B------:R-:W3:Y:S01]  /*1480*/  MUFU.COS R21, R31 ;  /* 0x0000001f00157308 */ /* 0x000ee20000000000 */
[----:B-----5:R-:W-:Y:S02]  /*1490*/  FMUL.FTZ R9, R8, R6 ;  /* 0x0000000608097220 */ /* 0x020fe40000410000 */
[----:B--2---:R-:W-:Y:S02]  /*14a0*/  FMUL.FTZ R6, R12, R13 ;  /* 0x0000000d0c067220 */ /* 0x004fe40000410000 */
[-C--:B------:R-:W-:Y:S02]  /*14b0*/  FFMA.FTZ R9, R7, R40.reuse, -R9 ;  /* 0x0000002807097223 */ /* 0x080fe40000010809 */
[----:B------:R-:W-:Y:S02]  /*14c0*/  FFMA.FTZ R40, R8, R40, R11 ;  /* 0x0000002808287223 */ /* 0x000fe4000001000b */
[----:B0-----:R-:W-:Y:S02]  /*14d0*/  FMUL.FTZ R7, R15, R20 ;  /* 0x000000140f077220 */ /* 0x001fe40000410000 */
[----:B-1----:R-:W-:Y:S01]  /*14e0*/  FMUL.FTZ R8, R27, R44 ;  /* 0x0000002c1b087220 */ /* 0x002fe20000410000 */
[----:B------:R-:W-:Y:S01]  /*14f0*/  F2FP.PACK_AB R40, R40, R9 ;  /* 0x000000092828723e */ /* 0x000fe200000000ff */
[----:B----4-:R-:W-:-:S02]  /*1500*/  FMUL.FTZ R13, R10, R13 ;  /* 0x0000000d0a0d7220 */ /* 0x010fc40000410000 */
[----:B------:R-:W-:Y:S02]  /*1510*/  FMUL.FTZ R20, R14, R20 ;  /* 0x000000140e147220 */ /* 0x000fe40000410000 */
[----:B---3--:R-:W-:Y:S02]  /*1520*/  FMUL.FTZ R44, R21, R44 ;  /* 0x0000002c152c7220 */ /* 0x008fe40000410000 */
[-C--:B------:R-:W-:Y:S02]  /*1530*/  FFMA.FTZ R6, R10, R41.reuse, -R6 ;  /* 0x000000290a067223 */ /* 0x080fe40000010806 */
[-C--:B------:R-:W-:Y:S02]  /*1540*/  FFMA.FTZ R7, R14, R42.reuse, -R7 ;  /* 0x0000002a0e077223 */ /* 0x080fe40000010807 */
[----:B------:R-:W-:Y:S02]  /*1550*/  FFMA.FTZ R41, R12, R41, R13 ;  /* 0x000000290c297223 */ /* 0x000fe4000001000d */
[----:B------:R-:W-:-:S02]  /*1560*/  FFMA.FTZ R42, R15, R42, R20 ;  /* 0x0000002a0f2a7223 */ /* 0x000fc40000010014 */
[----:B------:R-:W-:Y:S01]  /*1570*/  FFMA.FTZ R8, R21, R30, -R8 ;  /* 0x0000001e15087223 */ /* 0x000fe20000010808 */
[----:B------:R-:W-:Y:S01]  /*1580*/  F2FP.PACK_AB R41, R41, R6 ;  /* 0x000000062929723e */ /* 0x000fe200000000ff */
[----:B------:R-:W-:Y:S01]  /*1590*/  FFMA.FTZ R43, R27, R30, R44 ;  /* 0x0000001e1b2b7223 */ /* 0x000fe2000001002c */
[----:B------:R-:W-:-:S04]  /*15a0*/  F2FP.PACK_AB R42, R42, R7 ;  /* 0x000000072a2a723e */ /* 0x000fc800000000ff */
[----:B------:R-:W-:Y:S01]  /*15b0*/  F2FP.PACK_AB R43, R43, R8 ;  /* 0x000000082b2b723e */ /* 0x000fe200000000ff */
[----:B------:R-:W-:Y:S05]  /*15c0*/  BRA `(.L_x_418) ;  /* 0x0000083000007947 */ /* 0x000fea0003800000 */
.L_x_417:
        /* <DEDUP_REMOVED lines=38> */
[----:B------:R-:W-:-:S07]  /*1830*/  HADD2.F32 R43, -RZ, R43.H0_H0 ;  /* 0x2000002bff2b7230 */ /* 0x000fce0000004100 */
[----:B------:R-:W2:Y:S01]  /*1840*/  I2F R10, R10 ;  /* 0x0000000a000a7306 */ /* 0x000ea20000201400 */
[----:B0-----:R-:W-:-:S04]  /*1850*/  FMUL.FTZ R7, R7, R13 ;  /* 0x0000000d07077220 */ /* 0x001fc80000410000 */
[----:B------:R-:W-:-:S03]  /*1860*/  FMUL.FTZ R7, R7, 13.28771209716796875 ;  /* 0x41549a7807077820 */ /* 0x000fc60000410000 */
[----:B------:R-:W0:Y:S01]  /*1870*/  I2F R12, R12 ;  /* 0x0000000c000c7306 */ /* 0x000e220000201400 */
[----:B-1----:R-:W-:-:S04]  /*1880*/  FMUL.FTZ R9, R8, R13 ;  /* 0x0000000d08097220 */ /* 0x002fc80000410000 */
[----:B------:R-:W-:-:S03]  /*1890*/  FMUL.FTZ R9, R9, 13.28771209716796875 ;  /* 0x41549a7809097820 */ /* 0x000fc60000410000 */
[----:B------:R-:W-:Y:S01]  /*18a0*/  I2F R6, R6 ;  /* 0x0000000600067306 */ /* 0x000fe20000201400 */
[----:B--2---:R-:W-:-:S04]  /*18b0*/  FMUL.FTZ R8, R10, R13 ;  /* 0x0000000d0a087220 */ /* 0x004fc80000410000 */
[----:B------:R-:W-:-:S03]  /*18c0*/  FMUL.FTZ R11, R8, 13.28771209716796875 ;  /* 0x41549a78080b7820 */ /* 0x000fc60000410000 */
[----:B------:R-:W1:Y:S01]  /*18d0*/  MUFU.EX2 R7, -R7 ;  /* 0x8000000700077308 */ /* 0x000e620000000800 */
[----:B0-----:R-:W-:-:S04]  /*18e0*/  FMUL.FTZ R12, R12, R13 ;  /* 0x0000000d0c0c7220 */ /* 0x001fc80000410000 */
[----:B------:R-:W-:-:S03]  /*18f0*/  FMUL.FTZ R13, R12, 13.28771209716796875 ;  /* 0x41549a780c0d7820 */ /* 0x000fc60000410000 */
[----:B------:R-:W0:Y:S08]  /*1900*/  MUFU.EX2 R9, -R9 ;  /* 0x8000000900097308 */ /* 0x000e300000000800 */
[----:B------:R-:W2:Y:S01]  /*1910*/  MUFU.EX2 R11, -R11 ;  /* 0x8000000b000b7308 */ /* 0x000ea20000000800 */
[----:B-1----:R-:W-:-:S04]  /*1920*/  FMUL.FTZ R8, R6, R7 ;  /* 0x0000000706087220 */ /* 0x002fc80000410000 */
[----:B------:R-:W-:-:S03]  /*1930*/  FMUL.RZ R15, R8, 0.15915493667125701904 ;  /* 0x3e22f983080f7820 */ /* 0x000fc6000040c000 */
[----:B------:R-:W1:Y:S01]  /*1940*/  MUFU.EX2 R13, -R13 ;  /* 0x8000000d000d7308 */ /* 0x000e620000000800 */
[----:B0-----:R-:W-:-:S04]  /*1950*/  FMUL.FTZ R10, R6, R9 ;  /* 0x00000009060a7220 */ /* 0x001fc80000410000 */
[----:B------:R-:W-:-:S03]  /*1960*/  FMUL.RZ R10, R10, 0.15915493667125701904 ;  /* 0x3e22f9830a0a7820 */ /* 0x000fc6000040c000 */
[----:B------:R-:W0:Y:S01]  /*1970*/  MUFU.COS R7, R15 ;  /* 0x0000000f00077308 */ /* 0x000e220000000000 */
[----:B--2---:R-:W-:-:S04]  /*1980*/  FMUL.FTZ R9, R6, R11 ;  /* 0x0000000b06097220 */ /* 0x004fc80000410000 */
[----:B------:R-:W-:-:S03]  /*1990*/  FMUL.RZ R11, R9, 0.15915493667125701904 ;  /* 0x3e22f983090b7820 */ /* 0x000fc6000040c000 */
[----:B------:R2:W3:Y:S01]  /*19a0*/  MUFU.SIN R8, R15 ;  /* 0x0000000f00087308 */ /* 0x0004e20000000400 */
[----:B-1----:R-:W-:-:S04]  /*19b0*/  FMUL.FTZ R6, R6, R13 ;  /* 0x0000000d06067220 */ /* 0x002fc80000410000 */
[----:B------:R-:W-:-:S03]  /*19c0*/  FMUL.RZ R41, R6, 0.15915493667125701904 ;  /* 0x3e22f98306297820 */ /* 0x000fc6000040c000 */
[----:B------:R-:W1:Y:S01]  /*19d0*/  MUFU.SIN R14, R10 ;  /* 0x0000000a000e7308 */ /* 0x000e620000000400 */
[----:B0-----:R-:W-:Y:S01]  /*19e0*/  FMUL.FTZ R9, R44, R7 ;  /* 0x000000072c097220 */ /* 0x001fe20000410000 */
[--C-:B--2---:R-:W-:Y:S02]  /*19f0*/  HADD2.F32 R15, -RZ, R33.reuse.H1_H1 ;  /* 0x30000021ff0f7230 */ /* 0x104fe40000004100 */
[----:B------:R-:W-:-:S04]  /*1a00*/  HADD2.F32 R33, -RZ, R33.H0_H0 ;  /* 0x20000021ff217230 */ /* 0x000fc80000004100 */
[----:B------:R0:W2:Y:S01]  /*1a10*/  MUFU.COS R12, R10 ;  /* 0x0000000a000c7308 */ /* 0x0000a20000000000 */
[-C--:B---3--:R-:W-:Y:S02]  /*1a20*/  FMUL.FTZ R6, R44, R8.reuse ;  /* 0x000000082c067220 */ /* 0x088fe40000410000 */
[C---:B------:R-:W-:Y:S02]  /*1a30*/  FFMA.FTZ R9, R31.reuse, R8, R9 ;  /* 0x000000081f097223 */ /* 0x040fe40000010009 */
[----:B------:R-:W-:-:S03]  /*1a40*/  FFMA.FTZ R6, R31, R7, -R6 ;  /* 0x000000071f067223 */ /* 0x000fc60000010806 */
[----:B------:R-:W3:Y:S01]  /*1a50*/  MUFU.SIN R21, R11 ;  /* 0x0000000b00157308 */ /* 0x000ee20000000400 */
[--C-:B0-----:R-:W-:Y:S02]  /*1a60*/  HADD2.F32 R10, -RZ, R32.reuse.H1_H1 ;  /* 0x30000020ff0a7230 */ /* 0x101fe40000004100 */
[----:B------:R-:W-:-:S03]  /*1a70*/  HADD2.F32 R32, -RZ, R32.H0_H0 ;  /* 0x20000020ff207230 */ /* 0x000fc60000004100 */
[-C--:B------:R-:W-:Y:S02]  /*1a80*/  FMUL.FTZ R13, R7, R10.reuse ;  /* 0x0000000a070d7220 */ /* 0x080fe40000410000 */
[----:B------:R0:W4:Y:S08]  /*1a90*/  MUFU.COS R20, R11 ;  /* 0x0000000b00147308 */ /* 0x0001300000000000 */
[----:B------:R-:W5:Y:S01]  /*1aa0*/  MUFU.SIN R31, R41 ;  /* 0x00000029001f7308 */ /* 0x000f620000000400 */
[----:B0-----:R-:W-:-:S02]  /*1ab0*/  FMUL.FTZ R11, R8, R10 ;  /* 0x0000000a080b7220 */ /* 0x001fc40000410000 */
[-C--:B-1----:R-:W-:Y:S02]  /*1ac0*/  FMUL.FTZ R10, R14, R15.reuse ;  /* 0x0000000f0e0a7220 */ /* 0x082fe40000410000 */
[-C--:B------:R-:W-:Y:S02]  /*1ad0*/  FFMA.FTZ R11, R7, R32.reuse, -R11 ;  /* 0x00000020070b7223 */ /* 0x080fe4000001080b */
[----:B------:R-:W-:Y:S01]  /*1ae0*/  FFMA.FTZ R32, R8, R32, R13 ;  /* 0x0000002008207223 */ /* 0x000fe2000001000d */
[----:B------:R0:W1:Y:S01]  /*1af0*/  MUFU.COS R30, R41 ;  /* 0x00000029001e7308 */ /* 0x0000620000000000 */
[C---:B--2---:R-:W-:Y:S02]  /*1b00*/  FMUL.FTZ R13, R49.reuse, R12 ;  /* 0x0000000c310d7220 */ /* 0x044fe40000410000 */
[----:B------:R-:W-:Y:S01]  /*1b10*/  FMUL.FTZ R15, R12, R15 ;  /* 0x0000000f0c0f7220 */ /* 0x000fe20000410000 */
[----:B------:R-:W-:Y:S01]  /*1b20*/  F2FP.PACK_AB R32, R32, R11 ;  /* 0x0000000b2020723e */ /* 0x000fe200000000ff */
[----:B------:R-:W-:-:S02]  /*1b30*/  FMUL.FTZ R7, R49, R14 ;  /* 0x0000000e31077220 */ /* 0x000fc40000410000 */
[-C--:B------:R-:W-:Y:S02]  /*1b40*/  FFMA.FTZ R10, R12, R33.reuse, -R10 ;  /* 0x000000210c0a7223 */ /* 0x080fe4000001080a */
[----:B------:R-:W-:Y:S02]  /*1b50*/  FFMA.FTZ R8, R46, R14, R13 ;  /* 0x0000000e2e087223 */ /* 0x000fe4000001000d */
[----:B------:R-:W-:Y:S02]  /*1b60*/  FFMA.FTZ R33, R14, R33, R15 ;  /* 0x000000210e217223 */ /* 0x000fe4000001000f */
[----:B------:R-:W-:Y:S02]  /*1b70*/  FFMA.FTZ R7, R46, R12, -R7 ;  /* 0x0000000c2e077223 */ /* 0x000fe40000010807 */
[----:B---3--:R-:W-:Y:S01]  /*1b80*/  FMUL.FTZ R13, R48, R21 ;  /* 0x00000015300d7220 */ /* 0x008fe20000410000 */
[----:B------:R-:W-:Y:S01]  /*1b90*/  F2FP.PACK_AB R33, R33, R10 ;  /* 0x0000000a2121723e */ /* 0x000fe200000000ff */
[----:B------:R-:W-:Y:S01]  /*1ba0*/  FMUL.FTZ R15, R21, R27 ;  /* 0x0000001b150f7220 */ /* 0x000fe20000410000 */
[----:B0-----:R-:W-:Y:S01]  /*1bb0*/  F2FP.PACK_AB R41, R8, R7 ;  /* 0x000000070829723e */ /* 0x001fe200000000ff */
[----:B----4-:R-:W-:-:S02]  /*1bc0*/  FMUL.FTZ R12, R48, R20 ;  /* 0x00000014300c7220 */ /* 0x010fc40000410000 */
[----:B------:R-:W-:Y:S02]  /*1bd0*/  FMUL.FTZ R27, R20, R27 ;  /* 0x0000001b141b7220 */ /* 0x000fe40000410000 */
[----:B------:R-:W-:Y:S02]  /*1be0*/  FFMA.FTZ R13, R42, R20, -R13 ;  /* 0x000000142a0d7223 */ /* 0x000fe4000001080d */
[-C--:B------:R-:W-:Y:S02]  /*1bf0*/  FFMA.FTZ R15, R20, R34.reuse, -R15 ;  /* 0x00000022140f7223 */ /* 0x080fe4000001080f */
[----:B------:R-:W-:Y:S02]  /*1c00*/  FFMA.FTZ R12, R42, R21, R12 ;  /* 0x000000152a0c7223 */ /* 0x000fe4000001000c */
[----:B------:R-:W-:Y:S02]  /*1c10*/  FFMA.FTZ R34, R21, R34, R27 ;  /* 0x0000002215227223 */ /* 0x000fe4000001001b */
[----:B-----5:R-:W-:Y:S01]  /*1c20*/  FMUL.FTZ R20, R31, R40 ;  /* 0x000000281f147220 */ /* 0x020fe20000410000 */
[----:B------:R-:W-:Y:S01]  /*1c30*/  F2FP.PACK_AB R42, R12, R13 ;  /* 0x0000000d0c2a723e */ /* 0x000fe200000000ff */
[----:B------:R-:W-:Y:S01]  /*1c40*/  FMUL.FTZ R21, R50, R31 ;  /* 0x0000001f32157220 */ /* 0x000fe20000410000 */
[----:B------:R-:W-:Y:S01]  /*1c50*/  F2FP.PACK_AB R34, R34, R15 ;  /* 0x0000000f2222723e */ /* 0x000fe200000000ff */
[----:B-1----:R-:W-:-:S02]  /*1c60*/  FMUL.FTZ R14, R50, R30 ;  /* 0x0000001e320e7220 */ /* 0x002fc40000410000 */
[C---:B------:R-:W-:Y:S02]  /*1c70*/  FMUL.FTZ R40, R30.reuse, R40 ;  /* 0x000000281e287220 */ /* 0x040fe40000410000 */
[----:B------:R-:W-:Y:S02]  /*1c80*/  FFMA.FTZ R20, R30, R35, -R20 ;  /* 0x000000231e147223 */ /* 0x000fe40000010814 */
[C---:B------:R-:W-:Y:S02]  /*1c90*/  FFMA.FTZ R21, R43.reuse, R30, -R21 ;  /* 0x0000001e2b157223 */ /* 0x040fe40000010815 */
[----:B------:R-:W-:Y:S02]  /*1ca0*/  FFMA.FTZ R14, R43, R31, R14 ;  /* 0x0000001f2b0e7223 */ /* 0x000fe4000001000e */
[----:B------:R-:W-:Y:S01]  /*1cb0*/  FFMA.FTZ R35, R31, R35, R40 ;  /* 0x000000231f237223 */ /* 0x000fe20000010028 */
[----:B------:R-:W-:Y:S02]  /*1cc0*/  F2FP.PACK_AB R40, R9, R6 ;  /* 0x000000060928723e */ /* 0x000fe400000000ff */
[----:B------:R-:W-:-:S02]  /*1cd0*/  F2FP.PACK_AB R43, R14, R21 ;  /* 0x000000150e2b723e */ /* 0x000fc400000000ff */
[----:B------:R-:W-:Y:S02]  /*1ce0*/  F2FP.PACK_AB R35, R35, R20 ;  /* 0x000000142323723e */ /* 0x000fe400000000ff */
.L_x_420:
[----:B------:R-:W-:Y:S05]  /*1cf0*/  BSYNC B2 ;  /* 0x0000000000027941 */ /* 0x000fea0003800000 */
.L_x_419:
        /* <DEDUP_REMOVED lines=16> */
.L_x_418:
[----:B------:R-:W-:Y:S05]  /*1e00*/  BSYNC B1 ;  /* 0x0000000000017941 */ /* 0x000fea0003800000 */
.L_x_416:
        /* <DEDUP_REMOVED lines=16> */
.L_x_415:
[----:B------:R-:W-:Y:S05]  /*1f10*/  BSYNC B0 ;  /* 0x0000000000007941 */ /* 0x000fea0003800000 */
.L_x_414:
[----:B------:R-:W-:Y:S06]  /*1f20*/  BAR.SYNC.DEFER_BLOCKING 0x0 ;  /* 0x0000000000007b1d */ /* 0x000fec0000010000 */
[----:B------:R-:W-:Y:S01]  /*1f30*/  BSSY B0, `(.L_x_421) ;  /* 0x0000005000007945 */ /* 0x000fe20003800000 */
[----:B------:R-:W-:Y:S05]  /*1f40*/  @!P6 BRA `(.L_x_422) ;  /* 0x000000300000e947 */ /* 0x000fea0003800000 */
[----:B------:R-:W-:Y:S01]  /*1f50*/  ISETP.NE.AND P0, PT, RZ, c[0x0][0x1ec], PT ;  /* 0x00007b00ff007a0c */ /* 0x000fe20003f05270 */
[----:B0-----:R0:W1:-:S12]  /*1f60*/  LDS.128 R40, [R0] ;  /* 0x0000000000287984 */ /* 0x0010580000000c00 */
[----:B------:R0:W2:Y:S02]  /*1f70*/  @!P0 LDS.128 R32, [R3] ;  /* 0x0000000003208984 */ /* 0x0000a40000000c00 */
.L_x_422:
[----:B------:R-:W-:Y:S05]  /*1f80*/  BSYNC B0 ;  /* 0x0000000000007941 */ /* 0x000fea0003800000 */
.L_x_421:
[----:B------:R-:W-:Y:S06]  /*1f90*/  BAR.SYNC.DEFER_BLOCKING 0x0 ;  /* 0x0000000000007b1d */ /* 0x000fec0000010000 */
[----:B------:R-:W-:Y:S05]  /*1fa0*/  BRA `(.L_x_411) ;  /* 0x00000aa000007947 */ /* 0x000fea0003800000 */
.L_x_410:
[----:B------:R-:W-:Y:S01]  /*1fb0*/  ISETP.NE.AND P0, PT, RZ, c[0x0][0x1ec], PT ;  /* 0x00007b00ff007a0c */ /* 0x000fe20003f05270 */
[----:B------:R-:W-:Y:S01]  /*1fc0*/  BSSY B0, `(.L_x_411) ;  /* 0x00000a8000007945 */ /* 0x000fe20003800000 */
[----:B------:R-:W-:-:S11]  /*1fd0*/  IADD3 R0, -R22, c[0x0][0x1ec], RZ ;  /* 0x00007b0016007a10 */ /* 0x000fd60007ffe1ff */
        /* <DEDUP_REMOVED lines=11> */
[--C-:B-1----:R-:W-:Y:S02]  /*2090*/  HADD2.F32 R20, -RZ, R41.reuse.H1_H1 ;  /* 0x30000029ff147230 */ /* 0x102fe40000004100 */
[----:B------:R-:W-:-:S05]  /*20a0*/  HADD2.F32 R41, -RZ, R41.H0_H0 ;  /* 0x20000029ff297230 */ /* 0x000fca0000004100 */
        /* <DEDUP_REMOVED lines=17> */
[----:B------:R0:W3:Y:S01]  /*21c0*/  MUFU.EX2 R9, -R8 ;  /* 0x8000000800097308 */ /* 0x0000e20000000800 */
[----:B-1----:R-:W-:-:S04]  /*21d0*/  FMUL.FTZ R6, R0, R5 ;  /* 0x0000000500067220 */ /* 0x002fc80000410000 */
[----:B------:R-:W-:Y:S02]  /*21e0*/  FMUL.RZ R14, R6, 0.15915493667125701904 ;  /* 0x3e22f983060e7820 */ /* 0x000fe4000040c000 */
[C---:B--2---:R-:W-:Y:S01]  /*21f0*/  FMUL.FTZ R5, R0.reuse, R7 ;  /* 0x0000000700057220 */ /* 0x044fe20000410000 */
[----:B------:R-:W-:Y:S01]  /*2200*/  MUFU.COS R3, R12 ;  /* 0x0000000c00037308 */ /* 0x000fe20000000000 */
[--C-:B0-----:R-:W-:Y:S02]  /*2210*/  HADD2.F32 R8, -RZ, R40.reuse.H1_H1 ;  /* 0x30000028ff087230 */ /* 0x101fe40000004100 */
[----:B------:R-:W-:Y:S01]  /*2220*/  FMUL.RZ R5, R5, 0.15915493667125701904 ;  /* 0x3e22f98305057820 */ /* 0x000fe2000040c000 */
[----:B------:R-:W-:Y:S01]  /*2230*/  HADD2.F32 R40, -RZ, R40.H0_H0 ;  /* 0x20000028ff287230 */ /* 0x000fe20000004100 */
[----:B---3--:R-:W-:-:S03]  /*2240*/  FMUL.FTZ R0, R0, R9 ;  /* 0x0000000900007220 */ /* 0x008fc60000410000 */
[----:B------:R-:W0:Y:S01]  /*2250*/  MUFU.SIN R4, R12 ;  /* 0x0000000c00047308 */ /* 0x000e220000000400 */
[----:B------:R-:W-:-:S07]  /*2260*/  FMUL.RZ R15, R0, 0.15915493667125701904 ;  /* 0x3e22f983000f7820 */ /* 0x000fce000040c000 */
[----:B------:R-:W-:Y:S08]  /*2270*/  MUFU.COS R6, R14 ;  /* 0x0000000e00067308 */ /* 0x000ff00000000000 */
[----:B------:R1:W2:Y:S01]  /*2280*/  MUFU.SIN R7, R14 ;  /* 0x0000000e00077308 */ /* 0x0002a20000000400 */
[----:B0-----:R-:W-:-:S04]  /*2290*/  FMUL.FTZ R0, R4, R8 ;  /* 0x0000000804007220 */ /* 0x001fc80000410000 */
[----:B------:R-:W-:-:S03]  /*22a0*/  FFMA.FTZ R0, R3, R40, -R0 ;  /* 0x0000002803007223 */ /* 0x000fc60000010800 */
[----:B------:R-:W-:Y:S01]  /*22b0*/  MUFU.COS R10, R5 ;  /* 0x00000005000a7308 */ /* 0x000fe20000000000 */
[--C-:B-1----:R-:W-:Y:S02]  /*22c0*/  HADD2.F32 R14, -RZ, R42.reuse.H1_H1 ;  /* 0x3000002aff0e7230 */ /* 0x102fe40000004100 */
[----:B------:R-:W-:-:S05]  /*22d0*/  HADD2.F32 R42, -RZ, R42.H0_H0 ;  /* 0x2000002aff2a7230 */ /* 0x000fca0000004100 */
[----:B------:R0:W1:Y:S01]  /*22e0*/  MUFU.SIN R11, R5 ;  /* 0x00000005000b7308 */ /* 0x0000620000000400 */
[----:B--2---:R-:W-:-:S04]  /*22f0*/  FMUL.FTZ R9, R7, R20 ;  /* 0x0000001407097220 */ /* 0x004fc80000410000 */
[----:B------:R-:W-:-:S03]  /*2300*/  FFMA.FTZ R9, R6, R41, -R9 ;  /* 0x0000002906097223 */ /* 0x000fc60000010809 */
[----:B------:R-:W2:Y:S01]  /*2310*/  MUFU.SIN R13, R15 ;  /* 0x0000000f000d7308 */ /* 0x000ea20000000400 */
[----:B0-----:R-:W-:Y:S02]  /*2320*/  FMUL.FTZ R5, R3, R8 ;  /* 0x0000000803057220 */ /* 0x001fe40000410000 */
[----:B------:R-:W-:Y:S02]  /*2330*/  FMUL.FTZ R8, R6, R20 ;  /* 0x0000001406087220 */ /* 0x000fe40000410000 */
[----:B------:R-:W-:Y:S02]  /*2340*/  FFMA.FTZ R5, R4, R40, R5 ;  /* 0x0000002804057223 */ /* 0x000fe40000010005 */
[----:B------:R-:W-:Y:S01]  /*2350*/  FFMA.FTZ R8, R7, R41, R8 ;  /* 0x0000002907087223 */ /* 0x000fe20000010008 */
[----:B------:R-:W0:Y:S01]  /*2360*/  MUFU.COS R12, R15 ;  /* 0x0000000f000c7308 */ /* 0x000e220000000000 */
[----:B-1----:R-:W-:Y:S01]  /*2370*/  FMUL.FTZ R3, R11, R14 ;  /* 0x0000000e0b037220 */ /* 0x002fe20000410000 */
[----:B------:R-:W-:Y:S01]  /*2380*/  F2FP.PACK_AB R40, R5, R0 ;  /* 0x000000000528723e */ /* 0x000fe200000000ff */
[----:B------:R-:W-:Y:S01]  /*2390*/  FMUL.FTZ R4, R10, R14 ;  /* 0x0000000e0a047220 */ /* 0x000fe20000410000 */
[----:B------:R-:W-:Y:S01]  /*23a0*/  F2FP.PACK_AB R41, R8, R9 ;  /* 0x000000090829723e */ /* 0x000fe200000000ff */
[----:B------:R-:W-:-:S02]  /*23b0*/  FFMA.FTZ R3, R10, R42, -R3 ;  /* 0x0000002a0a037223 */ /* 0x000fc40000010803 */
[----:B------:R-:W-:Y:S02]  /*23c0*/  FFMA.FTZ R4, R11, R42, R4 ;  /* 0x0000002a0b047223 */ /* 0x000fe40000010004 */
[----:B--2---:R-:W-:-:S03]  /*23d0*/  FMUL.FTZ R7, R13, R21 ;  /* 0x000000150d077220 */ /* 0x004fc60000410000 */
[----:B------:R-:W-:Y:S01]  /*23e0*/  F2FP.PACK_AB R42, R4, R3 ;  /* 0x00000003042a723e */ /* 0x000fe200000000ff */
[C---:B0-----:R-:W-:Y:S02]  /*23f0*/  FMUL.FTZ R6, R12.reuse, R21 ;  /* 0x000000150c067220 */ /* 0x041fe40000410000 */
[-C--:B------:R-:W-:Y:S02]  /*2400*/  FFMA.FTZ R7, R12, R43.reuse, -R7 ;  /* 0x0000002b0c077223 */ /* 0x080fe40000010807 */
[----:B------:R-:W-:-:S05]  /*2410*/  FFMA.FTZ R6, R13, R43, R6 ;  /* 0x0000002b0d067223 */ /* 0x000fca0000010006 */
[----:B------:R-:W-:Y:S01]  /*2420*/  F2FP.PACK_AB R43, R6, R7 ;  /* 0x00000007062b723e */ /* 0x000fe200000000ff */
[----:B------:R-:W-:Y:S05]  /*2430*/  BRA `(.L_x_424) ;  /* 0x0000060000007947 */ /* 0x000fea0003800000 */
.L_x_423:
        /* <DEDUP_REMOVED lines=8> */
[--C-:B------:R-:W-:Y:S02]  /*24c0*/  HADD2.F32 R21, -RZ, R42.reuse.H1_H1 ;  /* 0x3000002aff157230 */ /* 0x100fe40000004100 */
[----:B------:R-:W-:Y:S01]  /*24d0*/  I2F R4, R20 ;  /* 0x0000001400047306 */ /* 0x000fe20000201400 */
[----:B------:R-:W-:Y:S02]  /*24e0*/  HADD2.F32 R42, -RZ, R42.H0_H0 ;  /* 0x2000002aff2a7230 */ /* 0x000fe40000004100 */
[----:B------:R-:W-:-:S02]  /*24f0*/  HADD2.F32 R44, -RZ, R43.H1_H1 ;  /* 0x3000002bff2c7230 */ /* 0x000fc40000004100 */
[--C-:B------:R-:W-:Y:S02]  /*2500*/  HADD2.F32 R27, -RZ, R34.reuse.H1_H1 ;  /* 0x30000022ff1b7230 */ /* 0x100fe40000004100 */
[----:B------:R-:W-:Y:S01]  /*2510*/  HADD2.F32 R45, -RZ, R35.H1_H1 ;  /* 0x30000023ff2d7230 */ /* 0x000fe20000004100 */
[----:B0-----:R-:W0:Y:S01]  /*2520*/  MUFU.RCP R3, R3 ;  /* 0x0000000300037308 */ /* 0x001e220000001000 */
[----:B------:R-:W-:Y:S02]  /*2530*/  HADD2.F32 R43, -RZ, R43.H0_H0 ;  /* 0x2000002bff2b7230 */ /* 0x000fe40000004100 */
[----:B------:R-:W-:Y:S02]  /*2540*/  HADD2.F32 R34, -RZ, R34.H0_H0 ;  /* 0x20000022ff227230 */ /* 0x000fe40000004100 */
[----:B------:R-:W-:-:S03]  /*2550*/  HADD2.F32 R35, -RZ, R35.H0_H0 ;  /* 0x20000023ff237230 */ /* 0x000fc60000004100 */
        /* <DEDUP_REMOVED lines=15> */
[----:B------:R0:W2:Y:S01]  /*2650*/  MUFU.EX2 R3, -R6 ;  /* 0x8000000600037308 */ /* 0x0000a20000000800 */
[----:B------:R-:W-:Y:S02]  /*2660*/  FMUL.RZ R5, R5, 0.15915493667125701904 ;  /* 0x3e22f98305057820 */ /* 0x000fe4000040c000 */
[----:B-1----:R-:W-:-:S05]  /*2670*/  FMUL.FTZ R9, R0, R9 ;  /* 0x0000000900097220 */ /* 0x002fca0000410000 */
[----:B------:R1:W3:Y:S01]  /*2680*/  MUFU.EX2 R11, -R12 ;  /* 0x8000000c000b7308 */ /* 0x0002e20000000800 */
[--C-:B0-----:R-:W-:Y:S01]  /*2690*/  HADD2.F32 R6, -RZ, R32.reuse.H1_H1 ;  /* 0x30000020ff067230 */ /* 0x101fe20000004100 */
[----:B------:R-:W-:Y:S01]  /*26a0*/  FMUL.RZ R9, R9, 0.15915493667125701904 ;  /* 0x3e22f98309097820 */ /* 0x000fe2000040c000 */
[----:B------:R-:W-:-:S05]  /*26b0*/  HADD2.F32 R32, -RZ, R32.H0_H0 ;  /* 0x20000020ff207230 */ /* 0x000fca0000004100 */
[----:B------:R-:W-:Y:S01]  /*26c0*/  MUFU.COS R7, R5 ;  /* 0x0000000500077308 */ /* 0x000fe20000000000 */
[----:B--2---:R-:W-:Y:S01]  /*26d0*/  FMUL.FTZ R10, R0, R3 ;  /* 0x00000003000a7220 */ /* 0x004fe20000410000 */
[--C-:B------:R-:W-:Y:S02]  /*26e0*/  HADD2.F32 R3, -RZ, R40.reuse.H1_H1 ;  /* 0x30000028ff037230 */ /* 0x100fe40000004100 */
[----:B------:R-:W-:Y:S01]  /*26f0*/  HADD2.F32 R40, -RZ, R40.H0_H0 ;  /* 0x20000028ff287230 */ /* 0x000fe20000004100 */
[----:B------:R-:W-:Y:S01]  /*2700*/  FMUL.RZ R10, R10, 0.15915493667125701904 ;  /* 0x3e22f9830a0a7820 */ /* 0x000fe2000040c000 */
[--C-:B-1----:R-:W-:Y:S02]  /*2710*/  HADD2.F32 R12, -RZ, R41.reuse.H1_H1 ;  /* 0x30000029ff0c7230 */ /* 0x102fe40000004100 */
[----:B------:R-:W0:Y:S01]  /*2720*/  MUFU.SIN R4, R5 ;  /* 0x0000000500047308 */ /* 0x000e220000000400 */
[----:B---3--:R-:W-:Y:S01]  /*2730*/  FMUL.FTZ R11, R0, R11 ;  /* 0x0000000b000b7220 */ /* 0x008fe20000410000 */
[----:B------:R-:W-:-:S03]  /*2740*/  HADD2.F32 R41, -RZ, R41.H0_H0 ;  /* 0x20000029ff297230 */ /* 0x000fc60000004100 */
[----:B------:R-:W-:-:S03]  /*2750*/  FMUL.RZ R30, R11, 0.15915493667125701904 ;  /* 0x3e22f9830b1e7820 */ /* 0x000fc6000040c000 */
[----:B------:R-:W1:Y:S08]  /*2760*/  MUFU.SIN R8, R9 ;  /* 0x0000000900087308 */ /* 0x000e700000000400 */
[----:B------:R2:W3:Y:S01]  /*2770*/  MUFU.COS R13, R9 ;  /* 0x00000009000d7308 */ /* 0x0004e20000000000 */
[C---:B0-----:R-:W-:Y:S02]  /*2780*/  FMUL.FTZ R5, R4.reuse, R3 ;  /* 0x0000000304057220 */ /* 0x041fe40000410000 */
[----:B------:R-:W-:-:S04]  /*2790*/  FMUL.FTZ R0, R4, R6 ;  /* 0x0000000604007220 */ /* 0x000fc80000410000 */
[C---:B------:R-:W-:Y:S01]  /*27a0*/  FFMA.FTZ R0, R7.reuse, R32, -R0 ;  /* 0x0000002007007223 */ /* 0x040fe20000010800 */
[----:B------:R-:W0:Y:S01]  /*27b0*/  MUFU.SIN R20, R10 ;  /* 0x0000000a00147308 */ /* 0x000e220000000400 */
[C---:B--2---:R-:W-:Y:S02]  /*27c0*/  FMUL.FTZ R9, R7.reuse, R3 ;  /* 0x0000000307097220 */ /* 0x044fe40000410000 */
[----:B------:R-:W-:Y:S02]  /*27d0*/  FMUL.FTZ R3, R7, R6 ;  /* 0x0000000607037220 */ /* 0x000fe40000410000 */
[----:B-1----:R-:W-:Y:S02]  /*27e0*/  FMUL.FTZ R6, R8, R12 ;  /* 0x0000000c08067220 */ /* 0x002fe40000410000 */
[C---:B------:R-:W-:Y:S01]  /*27f0*/  FFMA.FTZ R3, R4.reuse, R32, R3 ;  /* 0x0000002004037223 */ /* 0x040fe20000010003 */
[----:B------:R1:W2:Y:S01]  /*2800*/  MUFU.COS R15, R10 ;  /* 0x0000000a000f7308 */ /* 0x0002a20000000000 */
[----:B------:R-:W-:-:S02]  /*2810*/  FFMA.FTZ R11, R4, R40, R9 ;  /* 0x00000028040b7223 */ /* 0x000fc40000010009 */
[----:B------:R-:W-:-:S04]  /*2820*/  FMUL.FTZ R4, R8, R14 ;  /* 0x0000000e08047220 */ /* 0x000fc80000410000 */
[----:B---3--:R-:W-:Y:S01]  /*2830*/  FFMA.FTZ R4, R13, R33, -R4 ;  /* 0x000000210d047223 */ /* 0x008fe20000010804 */
[----:B------:R-:W3:Y:S01]  /*2840*/  MUFU.SIN R32, R30 ;  /* 0x0000001e00207308 */ /* 0x000ee20000000400 */
[----:B-1----:R-:W-:Y:S02]  /*2850*/  FFMA.FTZ R10, R7, R40, -R5 ;  /* 0x00000028070a7223 */ /* 0x002fe40000010805 */
[C---:B------:R-:W-:Y:S02]  /*2860*/  FMUL.FTZ R7, R13.reuse, R12 ;  /* 0x0000000c0d077220 */ /* 0x040fe40000410000 */
[----:B------:R-:W-:Y:S01]  /*2870*/  FMUL.FTZ R5, R13, R14 ;  /* 0x0000000e0d057220 */ /* 0x000fe20000410000 */
[----:B------:R-:W-:Y:S01]  /*2880*/  F2FP.PACK_AB R40, R11, R10 ;  /* 0x0000000a0b28723e */ /* 0x000fe200000000ff */
[-C--:B------:R-:W-:Y:S01]  /*2890*/  FFMA.FTZ R12, R13, R41.reuse, -R6 ;  /* 0x000000290d0c7223 */ /* 0x080fe20000010806 */
[----:B------:R-:W1:Y:S01]  /*28a0*/  MUFU.COS R31, R30 ;  /* 0x0000001e001f7308 */ /* 0x000e620000000000 */
[----:B------:R-:W-:-:S02]  /*28b0*/  FFMA.FTZ R41, R8, R41, R7 ;  /* 0x0000002908297223 */ /* 0x000fc40000010007 */
[----:B------:R-:W-:Y:S02]  /*28c0*/  FFMA.FTZ R5, R8, R33, R5 ;  /* 0x0000002108057223 */ /* 0x000fe40000010005 */
[-C--:B0-----:R-:W-:Y:S01]  /*28d0*/  FMUL.FTZ R8, R20, R21.reuse ;  /* 0x0000001514087220 */ /* 0x081fe20000410000 */
[----:B------:R-:W-:Y:S01]  /*28e0*/  F2FP.PACK_AB R41, R41, R12 ;  /* 0x0000000c2929723e */ /* 0x000fe200000000ff */
[----:B--2---:R-:W-:Y:S01]  /*28f0*/  FMUL.FTZ R21, R15, R21 ;  /* 0x000000150f157220 */ /* 0x004fe20000410000 */
[----:B------:R-:W-:Y:S01]  /*2900*/  F2FP.PACK_AB R33, R5, R4 ;  /* 0x000000040521723e */ /* 0x000fe200000000ff */
[----:B------:R-:W-:Y:S02]  /*2910*/  FFMA.FTZ R13, R15, R42, -R8 ;  /* 0x0000002a0f0d7223 */ /* 0x000fe40000010808 */
[----:B---3--:R-:W-:Y:S02]  /*2920*/  FMUL.FTZ R14, R32, R44 ;  /* 0x0000002c200e7220 */ /* 0x008fe40000410000 */
[----:B------:R-:W-:-:S02]  /*2930*/  FMUL.FTZ R6, R20, R27 ;  /* 0x0000001b14067220 */ /* 0x000fc40000410000 */
[----:B------:R-:W-:Y:S02]  /*2940*/  FMUL.FTZ R7, R15, R27 ;  /* 0x0000001b0f077220 */ /* 0x000fe40000410000 */
[C---:B-1----:R-:W-:Y:S02]  /*2950*/  FMUL.FTZ R44, R31.reuse, R44 ;  /* 0x0000002c1f2c7220 */ /* 0x042fe40000410000 */
        /* <DEDUP_REMOVED lines=11> */
[----:B------:R-:W-:Y:S02]  /*2a10*/  F2FP.PACK_AB R32, R3, R0 ;  /* 0x000000000320723e */ /* 0x000fe400000000ff */
[----:B------:R-:W-:-:S02]  /*2a20*/  F2FP.PACK_AB R43, R43, R14 ;  /* 0x0000000e2b2b723e */ /* 0x000fc400000000ff */
[----:B------:R-:W-:Y:S02]  /*2a30*/  F2FP.PACK_AB R35, R9, R8 ;  /* 0x000000080923723e */ /* 0x000fe400000000ff */
.L_x_424:
[----:B------:R-:W-:Y:S05]  /*2a40*/  BSYNC B0 ;  /* 0x0000000000007941 */ /* 0x000fea0003800000 */
.L_x_411:
        /* <DEDUP_REMOVED lines=22> */
.L_x_630:
[----:B-12---:R-:W-:Y:S01]  /*2bb0*/  FADD.FTZ R21, R21, R0 ;  /* 0x0000000015157221 */ /* 0x006fe20000010000 */
[----:B------:R-:W-:Y:S05]  /*2bc0*/  BRA.DIV ~URZ, `(.L_x_428) ;  /* 0x000087527f007947 */ /* 0x000fea000b800000 */
[----:B------:R-:W1:Y:S02]  /*2bd0*/  SHFL.BFLY PT, R0, R21, 0x8, 0x1f ;  /* 0x0d001f0015007f89 */ /* 0x000e6400000e0000 */
[----:B-1----:R-:W-:-:S05]  /*2be0*/  FADD.FTZ R0, R21, R0 ;  /* 0x0000000015007221 */ /* 0x002fca0000010000 */
[----:B------:R-:W1:Y:S02]  /*2bf0*/  SHFL.BFLY PT, R3, R0, 0x4, 0x1f ;  /* 0x0c801f0000037f89 */ /* 0x000e6400000e0000 */
[----:B-1----:R-:W-:-:S05]  /*2c00*/  FADD.FTZ R3, R0, R3 ;  /* 0x0000000300037221 */ /* 0x002fca0000010000 */
[----:B0-----:R-:W0:Y:S02]  /*2c10*/  SHFL.BFLY PT, R4, R3, 0x2, 0x1f ;  /* 0x0c401f0003047f89 */ /* 0x001e2400000e0000 */
[----:B0-----:R-:W-:-:S05]  /*2c20*/  FADD.FTZ R4, R3, R4 ;  /* 0x0000000403047221 */ /* 0x001fca0000010000 */
[----:B------:R0:W1:Y:S02]  /*2c30*/  SHFL.BFLY PT, R5, R4, 0x1, 0x1f ;  /* 0x0c201f0004057f89 */ /* 0x00006400000e0000 */
.L_x_631:
[----:B-1----:R-:W-:Y:S02]  /*2c40*/  FADD.FTZ R0, R5, R4 ;  /* 0x0000000405007221 */ /* 0x002fe40000010000 */
.L_x_426:
[----:B------:R-:W-:Y:S05]  /*2c50*/  BSYNC B0 ;  /* 0x0000000000007941 */ /* 0x000fea0003800000 */
.L_x_425:
[----:B------:R-:W-:Y:S01]  /*2c60*/  ISETP.NE.AND P0, PT, R23, RZ, PT ;  /* 0x000000ff1700720c */ /* 0x000fe20003f05270 */
[----:B------:R-:W-:Y:S01]  /*2c70*/  IMAD.MOV.U32 R3, RZ, RZ, -0x800001 ;  /* 0xff7fffffff037424 */ /* 0x000fe200078e00ff */
[----:B0-----:R-:W-:-:S04]  /*2c80*/  IADD3 R4, R26, -c[0x0][0x1d4], RZ ;  /* 0x800075001a047a10 */ /* 0x001fc80007ffe0ff */
        /* <DEDUP_REMOVED lines=15> */
.L_x_430:
[----:B------:R0:W-:Y:S02]  /*2d80*/  STS [R8.X4+0x410], R3 ;  /* 0x0004100308007388 */ /* 0x0001e40000004800 */
.L_x_429:
[----:B------:R-:W-:Y:S01]  /*2d90*/  WARPSYNC 0xffffffff ;  /* 0xffffffff00007948 */ /* 0x000fe20003800000 */
[----:B------:R-:W-:Y:S01]  /*2da0*/  BAR.SYNC.DEFER_BLOCKING 0x0 ;  /* 0x0000000000007b1d */ /* 0x000fe20000010000 */
[----:B------:R-:W-:Y:S02]  /*2db0*/  SHF.R.S32.HI R0, RZ, 0x1f, R23 ;  /* 0x0000001fff007819 */ /* 0x000fe40000011417 */
[----:B------:R-:W-:Y:S02]  /*2dc0*/  IADD3 R48, R17, 0x7, -R4 ;  /* 0x0000000711307810 */ /* 0x000fe40007ffe804 */
[----:B------:R-:W-:Y:S01]  /*2dd0*/  LEA.HI R47, R0, R23, RZ, 0x2 ;  /* 0x00000017002f7211 */ /* 0x000fe200078f10ff */
[----:B------:R-:W-:Y:S01]  /*2de0*/  ULDC UR4, c[0x0][0x1ec] ;  /* 0x00007b0000047ab9 */ /* 0x000fe20000000800 */
[----:B------:R-:W-:Y:S01]  /*2df0*/  SHF.R.S32.HI R49, RZ, 0x1f, R48 ;  /* 0x0000001fff317819 */ /* 0x000fe20000011430 */
[----:B------:R-:W-:Y:S01]  /*2e00*/  UISETP.NE.AND UP0, UPT, URZ, UR4, UPT ;  /* 0x000000043f00728c */ /* 0x000fe2000bf05270 */
[----:B------:R-:W-:-:S02]  /*2e10*/  LOP3.LUT R0, R47, 0xfffffffc, RZ, 0xc0, !PT ;  /* 0xfffffffc2f007812 */ /* 0x000fc400078ec0ff */
[----:B------:R-:W-:Y:S02]  /*2e20*/  LEA.HI R49, R49, R48, RZ, 0x3 ;  /* 0x0000003031317211 */ /* 0x000fe400078f18ff */
[----:B------:R-:W-:Y:S01]  /*2e30*/  LEA.HI.SX32 R90, R47, R4, 0x1e ;  /* 0x000000042f5a7211 */ /* 0x000fe200078ff2ff */
[----:B------:R-:W-:Y:S01]  /*2e40*/  IMAD.IADD R0, R23, 0x1, -R0 ;  /* 0x0000000117007824 */ /* 0x000fe200078e0a00 */
[----:B------:R-:W-:Y:S02]  /*2e50*/  PLOP3.LUT P2, PT, PT, PT, UP0, 0x80, 0x0 ;  /* 0x000000000000781c */ /* 0x000fe40003f4f008 */
[----:B------:R-:W-:-:S05]  /*2e60*/  LOP3.LUT R49, R49, 0xfffffff8, RZ, 0xc0, !PT ;  /* 0xfffffff831317812 */ /* 0x000fca00078ec0ff */
[----:B------:R-:W-:Y:S01]  /*2e70*/  IMAD.IADD R47, R49, 0x1, R4 ;  /* 0x00000001312f7824 */ /* 0x000fe200078e0204 */
[----:B------:R3:W4:Y:S04]  /*2e80*/  LDS R5, [R0.X4+0x10] ;  /* 0x0000100000057984 */ /* 0x0007280000004800 */
[----:B------:R-:W-:Y:S01]  /*2e90*/  ISETP.GE.AND P0, PT, R90, R47, PT ;  /* 0x0000002f5a00720c */ /* 0x000fe20003f06270 */
[----:B------:R3:W0:Y:S04]  /*2ea0*/  LDS R6, [R0.X4+0x20] ;  /* 0x0000200000067984 */ /* 0x0006280000004800 */
[----:B------:R3:W2:Y:S04]  /*2eb0*/  LDS R7, [R0.X4+0x30] ;  /* 0x0000300000077984 */ /* 0x0006a80000004800 */
[----:B0-----:R3:W0:Y:S04]  /*2ec0*/  LDS R8, [R0.X4+0x40] ;  /* 0x0000400000087984 */ /* 0x0016280000004800 */
[----:B------:R3:W1:Y:S04]  /*2ed0*/  LDS R9, [R0.X4+0x50] ;  /* 0x0000500000097984 */ /* 0x0006680000004800 */
[----:B------:R3:W0:Y:S04]  /*2ee0*/  LDS R10, [R0.X4+0x60] ;  /* 0x00006000000a7984 */ /* 0x0006280000004800 */
        /* <DEDUP_REMOVED lines=11> */
[----:B--2---:R3:W2:Y:S04]  /*2fa0*/  LDS R32, [R0.X4+0x120] ;  /* 0x0001200000207984 */ /* 0x0046a80000004800 */
[----:B------:R3:W0:Y:S04]  /*2fb0*/  LDS R33, [R0.X4+0x130] ;  /* 0x0001300000217984 */ /* 0x0006280000004800 */
[----:B------:R3:W0:Y:S04]  /*2fc0*/  LDS R34, [R0.X4+0x140] ;  /* 0x0001400000227984 */ /* 0x0006280000004800 */
[----:B------:R3:W0:Y:S04]  /*2fd0*/  LDS R35, [R0.X4+0x150] ;  /* 0x0001500000237984 */ /* 0x0006280000004800 */
[----:B------:R3:W0:Y:S04]  /*2fe0*/  LDS R36, [R0.X4+0x160] ;  /* 0x0001600000247984 */ /* 0x0006280000004800 */
[----:B------:R3:W0:Y:S04]  /*2ff0*/  LDS R37, [R0.X4+0x170] ;  /* 0x0001700000257984 */ /* 0x0006280000004800 */
[----:B------:R3:W0:Y:S04]  /*3000*/  LDS R38, [R0.X4+0x180] ;  /* 0x0001800000267984 */ /* 0x0006280000004800 */
[----:B------:R3:W0:Y:S04]  /*3010*/  LDS R39, [R0.X4+0x190] ;  /* 0x0001900000277984 */ /* 0x0006280000004800 */
[----:B-1----:R3:W1:Y:S04]  /*3020*/  LDS R40, [R0.X4+0x1a0] ;  /* 0x0001a00000287984 */ /* 0x0026680000004800 */
[----:B------:R3:W0:Y:S04]  /*3030*/  LDS R41, [R0.X4+0x1b0] ;  /* 0x0001b00000297984 */ /* 0x0006280000004800 */
[----:B------:R3:W0:Y:S04]  /*3040*/  LDS R42, [R0.X4+0x1c0] ;  /* 0x0001c000002a7984 */ /* 0x0006280000004800 */
[----:B------:R3:W0:Y:S04]  /*3050*/  LDS R43, [R0.X4+0x1d0] ;  /* 0x0001d000002b7984 */ /* 0x0006280000004800 */
[----:B------:R3:W0:Y:S04]  /*3060*/  LDS R44, [R0.X4+0x1e0] ;  /* 0x0001e000002c7984 */ /* 0x0006280000004800 */
[----:B------:R3:W0:Y:S04]  /*3070*/  LDS R45, [R0.X4+0x1f0] ;  /* 0x0001f000002d7984 */ /* 0x0006280000004800 */
[----:B------:R3:W0:Y:S01]  /*3080*/  LDS R46, [R0.X4+0x200] ;  /* 0x00020000002e7984 */ /* 0x0006220000004800 */
[----:B------:R-:W-:Y:S05]  /*3090*/  @P2 BRA `(.L_x_431) ;  /* 0x0000020000002947 */ /* 0x000fea0003800000 */
[----:B--2-4-:R2:W4:Y:S04]  /*30a0*/  LDS R48, [R0.X4+0x400] ;  /* 0x0004000000307984 */ /* 0x0145280000004800 */
[----:B------:R2:W3:Y:S04]  /*30b0*/  LDS R49, [R0.X4+0x210] ;  /* 0x0002100000317984 */ /* 0x0004e80000004800 */
        /* <DEDUP_REMOVED lines=29> */
[----:B------:R2:W0:Y:S02]  /*3290*/  LDS R79, [R0.X4+0x3f0] ;  /* 0x0003f000004f7984 */ /* 0x0004240000004800 */
.L_x_431:
[----:B-1234-:R-:W-:Y:S01]  /*32a0*/  BSSY B0, `(.L_x_432) ;  /* 0x0000486000007945 */ /* 0x01efe20003800000 */
[----:B------:R-:W-:Y:S01]  /*32b0*/  IMAD.SHL.U32 R89, R0, 0x2, RZ ;  /* 0x0000000200597824 */ /* 0x000fe200078e00ff */
[----:B------:R-:W-:Y:S05]  /*32c0*/  @P0 BRA `(.L_x_433) ;  /* 0x0000483000000947 */ /* 0x000fea0003800000 */
[--C-:B------:R-:W-:Y:S02]  /*32d0*/  IMAD R80, R80, c[0x0][0x1d0], R19.reuse ;  /* 0x0000740050507a24 */ /* 0x100fe400078e0213 */
[----:B------:R-:W-:-:S02]  /*32e0*/  IMAD R0, R24, c[0x0][0x1d8], R19 ;  /* 0x0000760018007a24 */ /* 0x000fc400078e0213 */
[----:B------:R-:W-:Y:S02]  /*32f0*/  IMAD R80, R80, 0x90, RZ ;  /* 0x0000009050507824 */ /* 0x000fe400078e02ff */
[--C-:B------:R-:W-:Y:S02]  /*3300*/  IMAD R88, R88, c[0x0][0x1d4], R89.reuse ;  /* 0x0000750058587a24 */ /* 0x100fe400078e0259 */
[--C-:B------:R-:W-:Y:S02]  /*3310*/  IMAD R81, R0, 0x90, R89.reuse ;  /* 0x0000009000517824 */ /* 0x100fe400078e0259 */
[----:B------:R-:W-:Y:S01]  /*3320*/  IMAD R89, R80, c[0x0][0x1d4], R89 ;  /* 0x0000750050597a24 */ /* 0x000fe200078e0259 */
[----:B------:R-:W-:Y:S01]  /*3330*/  SHF.R.S32.HI R92, RZ, 0x1f, R88 ;  /* 0x0000001fff5c7819 */ /* 0x000fe20000011458 */
[----:B------:R-:W-:Y:S01]  /*3340*/  IMAD.MOV.U32 R93, RZ, RZ, c[0x0][0x1e8] ;  /* 0x00007a00ff5d7624 */ /* 0x000fe200078e00ff */
[----:B------:R-:W-:Y:S01]  /*3350*/  IADD3 R94, R81, 0x8, RZ ;  /* 0x00000008515e7810 */ /* 0x000fe20007ffe0ff */
[----:B------:R-:W-:Y:S01]  /*3360*/  IMAD.MOV.U32 R91, RZ, RZ, 0x90 ;  /* 0x00000090ff5b7424 */ /* 0x000fe200078e00ff */
[----:B------:R-:W-:Y:S01]  /*3370*/  SHF.R.S32.HI R95, RZ, 0x1f, R89 ;  /* 0x0000001fff5f7819 */ /* 0x000fe20000011459 */
[----:B------:R-:W-:Y:S01]  /*3380*/  IMAD.MOV.U32 R80, RZ, RZ, 0x2 ;  /* 0x00000002ff507424 */ /* 0x000fe200078e00ff */
[----:B------:R-:W-:Y:S01]  /*3390*/  IADD3 R93, R93, c[0x0][0x210], RZ ;  /* 0x000084005d5d7a10 */ /* 0x000fe20007ffe0ff */
[----:B------:R-:W-:-:S02]  /*33a0*/  IMAD R91, R91, c[0x0][0x1d4], RZ ;  /* 0x000075005b5b7a24 */ /* 0x000fc400078e02ff */
[----:B------:R-:W-:-:S04]  /*33b0*/  IMAD.WIDE R80, R81, R80, c[0x0][0x230] ;  /* 0x00008c0051507625 */ /* 0x000fc800078e0250 */
.L_x_566:
        /* <DEDUP_REMOVED lines=40> */
[----:B------:R-:W-:-:S03]  /*3640*/  IMAD.MOV.U32 R98, RZ, RZ, RZ ;  /* 0x000000ffff627224 */ /* 0x000fc600078e00ff */
        /* <DEDUP_REMOVED lines=9> */
[----:B------:R-:W-:-:S05]  /*36e0*/  LEA.HI.X R85, R85, c[0x0][0x19c], R86, 0x1, P2 ;  /* 0x0000670055557a11 */ /* 0x000fca00010f0c56 */
[----:B------:R1:W5:Y:S04]  /*36f0*/  LDG.E R98, [R84.64] ;  /* 0x0000002454627981 */ /* 0x000368000c1e1900 */
.L_x_437:
[----:B------:R-:W-:Y:S05]  /*3700*/  BSYNC B2 ;  /* 0x0000000000027941 */ /* 0x000fea0003800000 */
.L_x_436:
[----:B------:R-:W-:Y:S02]  /*3710*/  ULDC UR4, c[0x0][0x1ec] ;  /* 0x00007b0000047ab9 */ /* 0x000fe40000000800 */
[----:B------:R-:W-:-:S06]  /*3720*/  UISETP.NE.AND UP0, UPT, URZ, UR4, UPT ;  /* 0x000000043f00728c */ /* 0x000fcc000bf05270 */
[----:B------:R-:W-:-:S13]  /*3730*/  PLOP3.LUT P2, PT, PT, PT, UP0, 0x80, 0x0 ;  /* 0x000000000000781c */ /* 0x000fda0003f4f008 */
[----:B------:R-:W-:Y:S05]  /*3740*/  @P2 BRA `(.L_x_435) ;  /* 0x0000009000002947 */ /* 0x000fea0003800000 */
[----:B------:R-:W-:-:S13]  /*3750*/  ISETP.NE.AND P5, PT, R2, RZ, PT ;  /* 0x000000ff0200720c */ /* 0x000fda0003fa5270 */
[----:B------:R-:W2:Y:S01]  /*3760*/  @P5 LDG.E R87, [R80.64] ;  /* 0x0000002450575981 */ /* 0x000ea2000c1e1900 */
[----:B-----5:R-:W-:Y:S01]  /*3770*/  HFMA2.MMA R98, R98, 1, 1, R49 ;  /* 0x3c003c0062627835 */ /* 0x020fe20000000031 */
[----:B-1----:R-:W-:-:S04]  /*3780*/  @!P3 IADD3 R85, P4, R88, R101, RZ ;  /* 0x000000655855b210 */ /* 0x002fc80007f9e0ff */
[----:B------:R-:W-:Y:S02]  /*3790*/  @!P3 LEA.HI.X.SX32 R86, R101, R92, 0x1, P4 ;  /* 0x0000005c6556b211 */ /* 0x000fe400020f0eff */
[----:B------:R-:W-:-:S04]  /*37a0*/  @!P3 LEA R84, P4, R85, c[0x0][0x198], 0x1 ;  /* 0x000066005554ba11 */ /* 0x000fc800078808ff */
[----:B------:R-:W-:Y:S01]  /*37b0*/  @!P3 LEA.HI.X R85, R85, c[0x0][0x19c], R86, 0x1, P4 ;  /* 0x000067005555ba11 */ /* 0x000fe200020f0c56 */
[----:B--2---:R-:W-:-:S05]  /*37c0*/  @P5 HMUL2 R98, R98, R87 ;  /* 0x0000005762625232 */ /* 0x004fca0000000000 */
[----:B------:R1:W-:Y:S03]  /*37d0*/  @!P3 STG.E [R84.64], R98 ;  /* 0x000000625400b986 */ /* 0x0003e6000c101924 */
.L_x_435:
[----:B------:R-:W-:Y:S05]  /*37e0*/  BSYNC B1 ;  /* 0x0000000000017941 */ /* 0x000fea0003800000 */
.L_x_434:
[----:B-1----:R-:W-:Y:S01]  /*37f0*/  IMAD.MOV.U32 R85, RZ, RZ, 0x2 ;  /* 0x00000002ff557424 */ /* 0x002fe200078e00ff */
[----:B------:R-:W-:Y:S03]  /*3800*/  BSSY B1, `(.L_x_438) ;  /* 0x0000020000017945 */ /* 0x000fe60003800000 */
[----:B------:R-:W-:Y:S01]  /*3810*/  IMAD.WIDE R84, R94, R85, c[0x0][0x230] ;  /* 0x00008c005e547625 */ /* 0x000fe200078e0255 */
[----:B------:R-:W-:Y:S05]  /*3820*/  @P1 BRA `(.L_x_439) ;  /* 0x000001d000001947 */ /* 0x000fea0003800000 */
[----:B------:R-:W-:Y:S01]  /*3830*/  IADD3 R86, R96, c[0x0][0x1d4], RZ ;  /* 0x0000750060567a10 */ /* 0x000fe20007ffe0ff */
[----:B------:R-:W-:Y:S01]  /*3840*/  BSSY B2, `(.L_x_440) ;  /* 0x000000e000027945 */ /* 0x000fe20003800000 */
[----:B------:R-:W-:-:S03]  /*3850*/  IMAD.MOV.U32 R97, RZ, RZ, RZ ;  /* 0x000000ffff617224 */ /* 0x000fc600078e00ff */
[----:B------:R-:W-:-:S05]  /*3860*/  IMAD.SHL.U32 R101, R86, 0x8, RZ ;  /* 0x0000000856657824 */ /* 0x000fca00078e00ff */
        /* <DEDUP_REMOVED lines=11> */
.L_x_441:
[----:B------:R-:W-:Y:S05]  /*3920*/  BSYNC B2 ;  /* 0x0000000000027941 */ /* 0x000fea0003800000 */
.L_x_440:
[----:B------:R-:W-:Y:S02]  /*3930*/  ULDC UR4, c[0x0][0x1ec] ;  /* 0x00007b0000047ab9 */ /* 0x000fe40000000800 */
[----:B------:R-:W-:-:S06]  /*3940*/  UISETP.NE.AND UP0, UPT, URZ, UR4, UPT ;  /* 0x000000043f00728c */ /* 0x000fcc000bf05270 */
[----:B------:R-:W-:-:S13]  /*3950*/  PLOP3.LUT P2, PT, PT, PT, UP0, 0x80, 0x0 ;  /* 0x000000000000781c */ /* 0x000fda0003f4f008 */
[----:B------:R-:W-:Y:S05]  /*3960*/  @P2 BRA `(.L_x_439) ;  /* 0x0000009000002947 */ /* 0x000fea0003800000 */
[----:B------:R-:W-:-:S13]  /*3970*/  ISETP.NE.AND P5, PT, R2, RZ, PT ;  /* 0x000000ff0200720c */ /* 0x000fda0003fa5270 */
[----:B------:R-:W2:Y:S01]  /*3980*/  @P5 LDG.E R128, [R84.64] ;  /* 0x0000002454805981 */ /* 0x000ea2000c1e1900 */
[----:B-1----:R-:W-:Y:S01]  /*3990*/  @!P3 IADD3 R87, P4, R88, R101, RZ ;  /* 0x000000655857b210 */ /* 0x002fe20007f9e0ff */
[----:B-----5:R-:W-:-:S03]  /*39a0*/  HADD2 R97, R97, R50 ;  /* 0x0000003261617230 */ /* 0x020fc60000000000 */
[----:B------:R-:W-:Y:S02]  /*39b0*/  @!P3 LEA.HI.X.SX32 R130, R101, R92, 0x1, P4 ;  /* 0x0000005c6582b211 */ /* 0x000fe400020f0eff */
[----:B------:R-:W-:-:S04]  /*39c0*/  @!P3 LEA R86, P4, R87, c[0x0][0x198], 0x1 ;  /* 0x000066005756ba11 */ /* 0x000fc800078808ff */
[----:B------:R-:W-:Y:S01]  /*39d0*/  @!P3 LEA.HI.X R87, R87, c[0x0][0x19c], R130, 0x1, P4 ;  /* 0x000067005757ba11 */ /* 0x000fe200020f0c82 */
[----:B--2---:R-:W-:-:S07]  /*39e0*/  @P5 HFMA2.MMA R97, R97, R128, -RZ ;  /* 0x0000008061615235 */ /* 0x004fce00001000ff */
[----:B------:R1:W-:Y:S04]  /*39f0*/  @!P3 STG.E [R86.64], R97 ;  /* 0x000000615600b986 */ /* 0x0003e8000c101924 */
.L_x_439:
[----:B------:R-:W-:Y:S05]  /*3a00*/  BSYNC B1 ;  /* 0x0000000000017941 */ /* 0x000fea0003800000 */
.L_x_438:
[----:B------:R-:W-:Y:S01]  /*3a10*/  BSSY B1, `(.L_x_442) ;  /* 0x0000020000017945 */ /* 0x000fe20003800000 */
[----:B------:R-:W-:Y:S05]  /*3a20*/  @P1 BRA `(.L_x_443) ;  /* 0x000001e000001947 */ /* 0x000fea0003800000 */
[----:B-1----:R-:W-:Y:S01]  /*3a30*/  IMAD.MOV.U32 R87, RZ, RZ, c[0x0][0x1d4] ;  /* 0x00007500ff577624 */ /* 0x002fe200078e00ff */
[----:B------:R-:W-:Y:S01]  /*3a40*/  BSSY B2, `(.L_x_444) ;  /* 0x000000f000027945 */ /* 0x000fe20003800000 */
[----:B------:R-:W-:Y:S02]  /*3a50*/  IMAD.MOV.U32 R100, RZ, RZ, RZ ;  /* 0x000000ffff647224 */ /* 0x000fe400078e00ff */
[----:B------:R-:W-:-:S04]  /*3a60*/  IMAD R86, R87, 0x2, R96 ;  /* 0x0000000257567824 */ /* 0x000fc800078e0260 */
        /* <DEDUP_REMOVED lines=12> */
.L_x_445:
[----:B------:R-:W-:Y:S05]  /*3b30*/  BSYNC B2 ;  /* 0x0000000000027941 */ /* 0x000fea0003800000 */
.L_x_444:
[----:B------:R-:W-:Y:S02]  /*3b40*/  ULDC UR4, c[0x0][0x1ec] ;  /* 0x00007b0000047ab9 */ /* 0x000fe40000000800 */
[----:B------:R-:W-:-:S06]  /*3b50*/  UISETP.NE.AND UP0, UPT, URZ, UR4, UPT ;  /* 0x000000043f00728c */ /* 0x000fcc000bf05270 */
[----:B------:R-:W-:-:S13]  /*3b60*/  PLOP3.LUT P2, PT, PT, PT, UP0, 0x80, 0x0 ;  /* 0x000000000000781c */ /* 0x000fda0003f4f008 */
[----:B------:R-:W-:Y:S05]  /*3b70*/  @P2 BRA `(.L_x_443) ;  /* 0x0000009000002947 */ /* 0x000fea0003800000 */
[----:B------:R-:W-:-:S13]  /*3b80*/  ISETP.NE.AND P5, PT, R2, RZ, PT ;  /* 0x000000ff0200720c */ /* 0x000fda0003fa5270 */
[----:B-1----:R-:W2:Y:S01]  /*3b90*/  @P5 LDG.E R101, [R84.64+0x10] ;  /* 0x0000102454655981 */ /* 0x002ea2000c1e1900 */
[----:B------:R-:W-:Y:S01]  /*3ba0*/  @!P3 IADD3 R87, P4, R88, R131, RZ ;  /* 0x000000835857b210 */ /* 0x000fe20007f9e0ff */
[----:B0----5:R-:W-:-:S03]  /*3bb0*/  HADD2 R100, R100, R51 ;  /* 0x0000003364647230 */ /* 0x021fc60000000000 */
[----:B------:R-:W-:Y:S02]  /*3bc0*/  @!P3 LEA.HI.X.SX32 R128, R131, R92, 0x1, P4 ;  /* 0x0000005c8380b211 */ /* 0x000fe400020f0eff */
[----:B------:R-:W-:-:S04]  /*3bd0*/  @!P3 LEA R86, P4, R87, c[0x0][0x198], 0x1 ;  /* 0x000066005756ba11 */ /* 0x000fc800078808ff */
[----:B------:R-:W-:Y:S01]  /*3be0*/  @!P3 LEA.HI.X R87, R87, c[0x0][0x19c], R128, 0x1, P4 ;  /* 0x000067005757ba11 */ /* 0x000fe200020f0c80 */
[----:B--2---:R-:W-:-:S05]  /*3bf0*/  @P5 HMUL2 R100, R100, R101 ;  /* 0x0000006564645232 */ /* 0x004fca0000000000 */
[----:B------:R0:W-:Y:S03]  /*3c00*/  @!P3 STG.E [R86.64], R100 ;  /* 0x000000645600b986 */ /* 0x0001e6000c101924 */
.L_x_443:
[----:B------:R-:W-:Y:S05]  /*3c10*/  BSYNC B1 ;  /* 0x0000000000017941 */ /* 0x000fea0003800000 */
.L_x_442:
[----:B------:R-:W-:Y:S01]  /*3c20*/  BSSY B1, `(.L_x_446) ;  /* 0x0000020000017945 */ /* 0x000fe20003800000 */
[----:B------:R-:W-:Y:S05]  /*3c30*/  @P1 BRA `(.L_x_447) ;  /* 0x000001e000001947 */ /* 0x000fea0003800000 */
[----:B01----:R-:W-:Y:S01]  /*3c40*/  IMAD.MOV.U32 R87, RZ, RZ, 0x3 ;  /* 0x00000003ff577424 */ /* 0x003fe200078e00ff */
[----:B------:R-:W-:Y:S01]  /*3c50*/  BSSY B2, `(.L_x_448) ;  /* 0x000000f000027945 */ /* 0x000fe20003800000 */
[----:B------:R-:W-:Y:S02]  /*3c60*/  IMAD.MOV.U32 R99, RZ, RZ, RZ ;  /* 0x000000ffff637224 */ /* 0x000fe400078e00ff */
[----:B------:R-:W-:-:S04]  /*3c70*/  IMAD R86, R87, c[0x0][0x1d4], R96 ;  /* 0x0000750057567a24 */ /* 0x000fc800078e0260 */
        /* <DEDUP_REMOVED lines=12> */
.L_x_449:
[----:B------:R-:W-:Y:S05]  /*3d40*/  BSYNC B2 ;  /* 0x0000000000027941 */ /* 0x000fea0003800000 */
.L_x_448:
[----:B------:R-:W-:Y:S02]  /*3d50*/  ULDC UR4, c[0x0][0x1ec] ;  /* 0x00007b0000047ab9 */ /* 0x000fe40000000800 */
[----:B------:R-:W-:-:S06]  /*3d60*/  UISETP.NE.AND UP0, UPT, URZ, UR4, UPT ;  /* 0x000000043f00728c */ /* 0x000fcc000bf05270 */
[----:B------:R-:W-:-:S13]  /*3d70*/  PLOP3.LUT P2, PT, PT, PT, UP0, 0x80, 0x0 ;  /* 0x000000000000781c */ /* 0x000fda0003f4f008 */
[----:B------:R-:W-:Y:S05]  /*3d80*/  @P2 BRA `(.L_x_447) ;  /* 0x0000009000002947 */ /* 0x000fea0003800000 */
[----:B------:R-:W-:-:S13]  /*3d90*/  ISETP.NE.AND P5, PT, R2, RZ, PT ;  /* 0x000000ff0200720c */ /* 0x000fda0003fa5270 */
[----:B------:R-:W2:Y:S01]  /*3da0*/  @P5 LDG.E R128, [R84.64+0x20] ;  /* 0x0000202454805981 */ /* 0x000ea2000c1e1900 */
[----:B-----5:R-:W-:Y:S01]  /*3db0*/  HFMA2.MMA R99, R99, 1, 1, R52 ;  /* 0x3c003c0063637835 */ /* 0x020fe20000000034 */
[----:B0-----:R-:W-:-:S04]  /*3dc0*/  @!P3 IADD3 R87, P4, R88, R101, RZ ;  /* 0x000000655857b210 */ /* 0x001fc80007f9e0ff */
[----:B------:R-:W-:Y:S02]  /*3dd0*/  @!P3 LEA.HI.X.SX32 R130, R101, R92, 0x1, P4 ;  /* 0x0000005c6582b211 */ /* 0x000fe400020f0eff */
[----:B------:R-:W-:-:S04]  /*3de0*/  @!P3 LEA R86, P4, R87, c[0x0][0x198], 0x1 ;  /* 0x000066005756ba11 */ /* 0x000fc800078808ff */
[----:B------:R-:W-:Y:S01]  /*3df0*/  @!P3 LEA.HI.X R87, R87, c[0x0][0x19c], R130, 0x1, P4 ;  /* 0x000067005757ba11 */ /* 0x000fe200020f0c82 */
[----:B--2---:R-:W-:-:S05]  /*3e00*/  @P5 HMUL2 R99, R99, R128 ;  /* 0x0000008063635232 */ /* 0x004fca0000000000 */
[----:B------:R0:W-:Y:S03]  /*3e10*/  @!P3 STG.E [R86.64], R99 ;  /* 0x000000635600b986 */ /* 0x0001e6000c101924 */
.L_x_447:
[----:B------:R-:W-:Y:S05]  /*3e20*/  BSYNC B1 ;  /* 0x0000000000017941 */ /* 0x000fea0003800000 */
.L_x_446:
[----:B------:R-:W-:Y:S01]  /*3e30*/  BSSY B1, `(.L_x_450) ;  /* 0x0000020000017945 */ /* 0x000fe20003800000 */
[----:B-1----:R-:W-:Y:S01]  /*3e40*/  IMAD.MOV.U32 R101, RZ, RZ, c[0x0][0x1d4] ;  /* 0x00007500ff657624 */ /* 0x002fe200078e00ff */
[----:B------:R-:W-:Y:S05]  /*3e50*/  @P1 BRA `(.L_x_451) ;  /* 0x000001d000001947 */ /* 0x000fea0003800000 */
[----:B0-----:R-:W-:Y:S01]  /*3e60*/  IMAD R86, R101, 0x4, R96 ;  /* 0x0000000465567824 */ /* 0x001fe200078e0260 */
[----:B------:R-:W-:Y:S01]  /*3e70*/  BSSY B2, `(.L_x_452) ;  /* 0x000000e000027945 */ /* 0x000fe20003800000 */
[----:B------:R-:W-:Y:S02]  /*3e80*/  IMAD.MOV.U32 R102, RZ, RZ, RZ ;  /* 0x000000ffff667224 */ /* 0x000fe400078e00ff */
        /* <DEDUP_REMOVED lines=12> */
.L_x_453:
[----:B------:R-:W-:Y:S05]  /*3f50*/  BSYNC B2 ;  /* 0x0000000000027941 */ /* 0x000fea0003800000 */
.L_x_452:
[----:B------:R-:W-:Y:S02]  /*3f60*/  ULDC UR4, c[0x0][0x1ec] ;  /* 0x00007b0000047ab9 */ /* 0x000fe40000000800 */
[----:B------:R-:W-:-:S06]  /*3f70*/  UISETP.NE.AND UP0, UPT, URZ, UR4, UPT ;  /* 0x000000043f00728c */ /* 0x000fcc000bf05270 */
[----:B------:R-:W-:-:S13]  /*3f80*/  PLOP3.LUT P2, PT, PT, PT, UP0, 0x80, 0x0 ;  /* 0x000000000000781c */ /* 0x000fda0003f4f008 */
[----:B------:R-:W-:Y:S05]  /*3f90*/  @P2 BRA `(.L_x_451) ;  /* 0x0000009000002947 */ /* 0x000fea0003800000 */
[----:B------:R-:W-:-:S13]  /*3fa0*/  ISETP.NE.AND P5, PT, R2, RZ, PT ;  /* 0x000000ff0200720c */ /* 0x000fda0003fa5270 */
[----:B------:R-:W2:Y:S01]  /*3fb0*/  @P5 LDG.E R131, [R84.64+0x30] ;  /* 0x0000302454835981 */ /* 0x000ea2000c1e1900 */
[----:B0-----:R-:W-:Y:S01]  /*3fc0*/  @!P3 IADD3 R87, P4, R88, R133, RZ ;  /* 0x000000855857b210 */ /* 0x001fe20007f9e0ff */
[----:B-----5:R-:W-:-:S03]  /*3fd0*/  HADD2 R102, R102, R53 ;  /* 0x0000003566667230 */ /* 0x020fc60000000000 */
[----:B------:R-:W-:Y:S02]  /*3fe0*/  @!P3 LEA.HI.X.SX32 R128, R133, R92, 0x1, P4 ;  /* 0x0000005c8580b211 */ /* 0x000fe400020f0eff */
[----:B------:R-:W-:-:S04]  /*3ff0*/  @!P3 LEA R86, P4, R87, c[0x0][0x198], 0x1 ;  /* 0x000066005756ba11 */ /* 0x000fc800078808ff */
[----:B------:R-:W-:Y:S01]  /*4000*/  @!P3 LEA.HI.X R87, R87, c[0x0][0x19c], R128, 0x1, P4 ;  /* 0x000067005757ba11 */ /* 0x000fe200020f0c80 */
[----:B--2---:R-:W-:-:S07]  /*4010*/  @P5 HFMA2.MMA R102, R102, R131, -RZ ;  /* 0x0000008366665235 */ /* 0x004fce00001000ff */
[----:B------:R0:W-:Y:S04]  /*4020*/  @!P3 STG.E [R86.64], R102 ;  /* 0x000000665600b986 */ /* 0x0001e8000c101924 */
.L_x_451:
[----:B------:R-:W-:Y:S05]  /*4030*/  BSYNC B1 ;  /* 0x0000000000017941 */ /* 0x000fea0003800000 */
.L_x_450:
[----:B------:R-:W-:Y:S01]  /*4040*/  BSSY B1, `(.L_x_454) ;  /* 0x000001f000017945 */ /* 0x000fe20003800000 */
        /* <DEDUP_REMOVED lines=16> */
.L_x_457:
[----:B------:R-:W-:Y:S05]  /*4150*/  BSYNC B2 ;  /* 0x0000000000027941 */ /* 0x000fea0003800000 */
.L_x_456:
        /* <DEDUP_REMOVED lines=11> */
[----:B--2---:R-:W-:-:S05]  /*4210*/  @P5 HMUL2 R103, R103, R128 ;  /* 0x0000008067675232 */ /* 0x004fca0000000000 */
[----:B------:R0:W-:Y:S03]  /*4220*/  @!P3 STG.E [R86.64], R103 ;  /* 0x000000675600b986 */ /* 0x0001e6000c101924 */
.L_x_455:
[----:B------:R-:W-:Y:S05]  /*4230*/  BSYNC B1 ;  /* 0x0000000000017941 */ /* 0x000fea0003800000 */
.L_x_454:
        /* <DEDUP_REMOVED lines=17> */
.L_x_461:
[----:B------:R-:W-:Y:S05]  /*4350*/  BSYNC B2 ;  /* 0x0000000000027941 */ /* 0x000fea0003800000 */
.L_x_460:
        /* <DEDUP_REMOVED lines=13> */
.L_x_459:
[----:B------:R-:W-:Y:S05]  /*4430*/  BSYNC B1 ;  /* 0x0000000000017941 */ /* 0x000fea0003800000 */
.L_x_458:
        /* <DEDUP_REMOVED lines=17> */
.L_x_465:
[----:B------:R-:W-:Y:S05]  /*4550*/  BSYNC B2 ;  /* 0x0000000000027941 */ /* 0x000fea0003800000 */
.L_x_464:
        /* <DEDUP_REMOVED lines=13> */
.L_x_463:
[----:B------:R-:W-:Y:S05]  /*4630*/  BSYNC B1 ;  /* 0x0000000000017941 */ /* 0x000fea0003800000 */
.L_x_462:
        /* <DEDUP_REMOVED lines=17> */
.L_x_469:
[----:B------:R-:W-:Y:S05]  /*4750*/  BSYNC B2 ;  /* 0x0000000000027941 */ /* 0x000fea0003800000 */
.L_x_468:
        /* <DEDUP_REMOVED lines=13> */
.L_x_467:
[----:B------:R-:W-:Y:S05]  /*4830*/  BSYNC B1 ;  /* 0x0000000000017941 */ /* 0x000fea0003800000 */
.L_x_466:
        /* <DEDUP_REMOVED lines=17> */
.L_x_473:
[----:B------:R-:W-:Y:S05]  /*4950*/  BSYNC B2 ;  /* 0x0000000000027941 */ /* 0x000fea0003800000 */
.L_x_472:
        /* <DEDUP_REMOVED lines=13> */
.L_x_471:
[----:B------:R-:W-:Y:S05]  /*4a30*/  BSYNC B1 ;  /* 0x0000000000017941 */ /* 0x000fea0003800000 */
.L_x_470:
        /* <DEDUP_REMOVED lines=17> */
.L_x_477:
[----:B------:R-:W-:Y:S05]  /*4b50*/  BSYNC B2 ;  /* 0x0000000000027941 */ /* 0x000fea0003800000 */
.L_x_476:
        /* <DEDUP_REMOVED lines=13> */
.L_x_475:
[----:B------:R-:W-:Y:S05]  /*4c30*/  BSYNC B1 ;  /* 0x0000000000017941 */ /* 0x000fea0003800000 */
.L_x_474:
[----:B------:R-:W-:Y:S01]  /*4c40*/  BSSY B1, `(.L_x_478) ;  /* 0x000001f000017945 */ /* 0x000fe20003800000 */
[----:B------:R-:W-:Y:S05]  /*4c50*/  @P1 BRA `(.L_x_479) ;  /* 0x000001d000001947 */ /* 0x000fea0003800000 */
[----:B------:R-:W-:Y:S01]  /*4c60*/  IMAD R0, R101, 0xb, R96 ;  /* 0x0000000b65007824 */ /* 0x000fe200078e0260 */
[----:B------:R-:W-:Y:S03]  /*4c70*/  BSSY B2, `(.L_x_480) ;  /* 0x000000e000027945 */ /* 0x000fe60003800000 */
[----:B------:R-:W-:Y:S02]  /*4c80*/  IMAD.SHL.U32 R133, R0, 0x8, RZ ;  /* 0x0000000800857824 */ /* 0x000fe400078e00ff */
[----:B------:R-:W-:-:S03]  /*4c90*/  IMAD.MOV.U32 R0, RZ, RZ, RZ ;  /* 0x000000ffff007224 */ /* 0x000fc600078e00ff */
[----:B------:R-:W-:-:S13]  /*4ca0*/  ISETP.GE.AND P3, PT, R133, R91, PT ;  /* 0x0000005b8500720c */ /* 0x000fda0003f66270 */
[----:B------:R-:W-:Y:S05]  /*4cb0*/  @P3 BRA `(.L_x_481) ;  /* 0x0000009000003947 */ /* 0x000fea0003800000 */
[----:B------:R-:W2:Y:S02]  /*4cc0*/  LDG.E R0, [R82.64] ;  /* 0x0000002452007981 */ /* 0x000ea4000c1e1900 */
[----:B--2---:R-:W-:-:S04]  /*4cd0*/  IMAD R0, R0, c[0x0][0x1d8], RZ ;  /* 0x0000760000007a24 */ /* 0x004fc800078e02ff */
[----:B------:R-:W-:-:S04]  /*4ce0*/  IMAD R0, R0, 0x90, RZ ;  /* 0x0000009000007824 */ /* 0x000fc800078e02ff */
[----:B------:R-:W-:-:S05]  /*4cf0*/  IMAD R0, R0, c[0x0][0x1d4], R133 ;  /* 0x0000750000007a24 */ /* 0x000fca00078e0285 */
[----:B0-----:R-:W-:-:S04]  /*4d00*/  IADD3 R87, P2, R89, R0, RZ ;  /* 0x0000000059577210 */ /* 0x001fc80007f5e0ff */
[----:B------:R-:W-:Y:S02]  /*4d10*/  LEA.HI.X.SX32 R0, R0, R95, 0x1, P2 ;  /* 0x0000005f00007211 */ /* 0x000fe400010f0eff */
[----:B------:R-:W-:-:S04]  /*4d20*/  LEA R86, P2, R87, c[0x0][0x198], 0x1 ;  /* 0x0000660057567a11 */ /* 0x000fc800078408ff */
[----:B------:R-:W-:-:S05]  /*4d30*/  LEA.HI.X R87, R87, c[0x0][0x19c], R0, 0x1, P2 ;  /* 0x0000670057577a11 */ /* 0x000fca00010f0c00 */
[----:B------:R0:W5:Y:S04]  /*4d40*/  LDG.E R0, [R86.64] ;  /* 0x0000002456007981 */ /* 0x000168000c1e1900 */
.L_x_481:
[----:B------:R-:W-:Y:S05]  /*4d50*/  BSYNC B2 ;  /* 0x0000000000027941 */ /* 0x000fea0003800000 */
.L_x_480:
        /* <DEDUP_REMOVED lines=13> */
.L_x_479:
[----:B------:R-:W-:Y:S05]  /*4e30*/  BSYNC B1 ;  /* 0x0000000000017941 */ /* 0x000fea0003800000 */
.L_x_478:
        /* <DEDUP_REMOVED lines=17> */
.L_x_485:
[----:B------:R-:W-:Y:S05]  /*4f50*/  BSYNC B2 ;  /* 0x0000000000027941 */ /* 0x000fea0003800000 */
.L_x_484:
        /* <DEDUP_REMOVED lines=13> */
.L_x_483:
[----:B------:R-:W-:Y:S05]  /*5030*/  BSYNC B1 ;  /* 0x0000000000017941 */ /* 0x000fea0003800000 */
.L_x_482:
        /* <DEDUP_REMOVED lines=17> */
.L_x_489:
[----:B------:R-:W-:Y:S05]  /*5150*/  BSYNC B2 ;  /* 0x0000000000027941 */ /* 0x000fea0003800000 */
.L_x_488:
        /* <DEDUP_REMOVED lines=13> */
.L_x_487:
[----:B------:R-:W-:Y:S05]  /*5230*/  BSYNC B1 ;  /* 0x0000000000017941 */ /* 0x000fea0003800000 */
.L_x_486:
        /* <DEDUP_REMOVED lines=17> */
.L_x_493:
[----:B------:R-:W-:Y:S05]  /*5350*/  BSYNC B2 ;  /* 0x0000000000027941 */ /* 0x000fea0003800000 */
.L_x_492:
        /* <DEDUP_REMOVED lines=13> */
.L_x_491:
[----:B------:R-:W-:Y:S05]  /*5430*/  BSYNC B1 ;  /* 0x0000000000017941 */ /* 0x000fea0003800000 */
.L_x_490:
        /* <DEDUP_REMOVED lines=17> */
.L_x_497:
[----:B------:R-:W-:Y:S05]  /*5550*/  BSYNC B2 ;  /* 0x0000000000027941 */ /* 0x000fea0003800000 */
.L_x_496:
        /* <DEDUP_REMOVED lines=13> */
.L_x_495:
[----:B------:R-:W-:Y:S05]  /*5630*/  BSYNC B1 ;  /* 0x0000000000017941 */ /* 0x000fea0003800000 */
.L_x_494:
        /* <DEDUP_REMOVED lines=17> */
.L_x_501:
[----:B------:R-:W-:Y:S05]  /*5750*/  BSYNC B2 ;  /* 0x0000000000027941 */ /* 0x000fea0003800000 */
.L_x_500:
        /* <DEDUP_REMOVED lines=13> */
.L_x_499:
[----:B------:R-:W-:Y:S05]  /*5830*/  BSYNC B1 ;  /* 0x0000000000017941 */ /* 0x000fea0003800000 */
.L_x_498:
        /* <DEDUP_REMOVED lines=17> */
.L_x_505:
[----:B------:R-:W-:Y:S05]  /*5950*/  BSYNC B2 ;  /* 0x0000000000027941 */ /* 0x000fea0003800000 */
.L_x_504:
        /* <DEDUP_REMOVED lines=13> */
.L_x_503:
[----:B------:R-:W-:Y:S05]  /*5a30*/  BSYNC B1 ;  /* 0x0000000000017941 */ /* 0x000fea0003800000 */
.L_x_502:
        /* <DEDUP_REMOVED lines=17> */
.L_x_509:
[----:B------:R-:W-:Y:S05]  /*5b50*/  BSYNC B2 ;  /* 0x0000000000027941 */ /* 0x000fea0003800000 */
.L_x_508:
        /* <DEDUP_REMOVED lines=13> */
.L_x_507:
[----:B------:R-:W-:Y:S05]  /*5c30*/  BSYNC B1 ;  /* 0x0000000000017941 */ /* 0x000fea0003800000 */
.L_x_506:
        /* <DEDUP_REMOVED lines=17> */
.L_x_513:
[----:B------:R-:W-:Y:S05]  /*5d50*/  BSYNC B2 ;  /* 0x0000000000027941 */ /* 0x000fea0003800000 */
.L_x_512:
        /* <DEDUP_REMOVED lines=13> */
.L_x_511:
[----:B------:R-:W-:Y:S05]  /*5e30*/  BSYNC B1 ;  /* 0x0000000000017941 */ /* 0x000fea0003800000 */
.L_x_510:
        /* <DEDUP_REMOVED lines=17> */
.L_x_517:
[----:B------:R-:W-:Y:S05]  /*5f50*/  BSYNC B2 ;  /* 0x0000000000027941 */ /* 0x000fea0003800000 */
.L_x_516:
        /* <DEDUP_REMOVED lines=13> */
.L_x_515:
[----:B------:R-:W-:Y:S05]  /*6030*/  BSYNC B1 ;  /* 0x0000000000017941 */ /* 0x000fea0003800000 */
.L_x_514:
        /* <DEDUP_REMOVED lines=17> */
.L_x_521:
[----:B------:R-:W-:Y:S05]  /*6150*/  BSYNC B2 ;  /* 0x0000000000027941 */ /* 0x000fea0003800000 */
.L_x_520:
        /* <DEDUP_REMOVED lines=13> */
.L_x_519:
[----:B------:R-:W-:Y:S05]  /*6230*/  BSYNC B1 ;  /* 0x0000000000017941 */ /* 0x000fea0003800000 */
.L_x_518:
        /* <DEDUP_REMOVED lines=17> */
.L_x_525:
[----:B------:R-:W-:Y:S05]  /*6350*/  BSYNC B2 ;  /* 0x0000000000027941 */ /* 0x000fea0003800000 */
.L_x_524:
        /* <DEDUP_REMOVED lines=13> */
.L_x_523:
[----:B------:R-:W-:Y:S05]  /*6430*/  BSYNC B1 ;  /* 0x0000000000017941 */ /* 0x000fea0003800000 */
.L_x_522:
        /* <DEDUP_REMOVED lines=17> */
.L_x_529:
[----:B------:R-:W-:Y:S05]  /*6550*/  BSYNC B2 ;  /* 0x0000000000027941 */ /* 0x000fea0003800000 */
.L_x_528:
        /* <DEDUP_REMOVED lines=13> */
.L_x_527:
[----:B------:R-:W-:Y:S05]  /*6630*/  BSYNC B1 ;  /* 0x0000000000017941 */ /* 0x000fea0003800000 */
.L_x_526:
        /* <DEDUP_REMOVED lines=17> */
.L_x_533:
[----:B------:R-:W-:Y:S05]  /*6750*/  BSYNC B2 ;  /* 0x0000000000027941 */ /* 0x000fea0003800000 */
.L_x_532:
        /* <DEDUP_REMOVED lines=13> */
.L_x_531:
[----:B------:R-:W-:Y:S05]  /*6830*/  BSYNC B1 ;  /* 0x0000000000017941 */ /* 0x000fea0003800000 */
.L_x_530:
        /* <DEDUP_REMOVED lines=17> */
.L_x_537:
[----:B------:R-:W-:Y:S05]  /*6950*/  BSYNC B2 ;  /* 0x0000000000027941 */ /* 0x000fea0003800000 */
.L_x_536:
        /* <DEDUP_REMOVED lines=13> */
.L_x_535:
[----:B------:R-:W-:Y:S05]  /*6a30*/  BSYNC B1 ;  /* 0x0000000000017941 */ /* 0x000fea0003800000 */
.L_x_534:
        /* <DEDUP_REMOVED lines=17> */
.L_x_541:
[----:B------:R-:W-:Y:S05]  /*6b50*/  BSYNC B2 ;  /* 0x0000000000027941 */ /* 0x000fea0003800000 */
.L_x_540:
        /* <DEDUP_REMOVED lines=13> */
.L_x_539:
[----:B------:R-:W-:Y:S05]  /*6c30*/  BSYNC B1 ;  /* 0x0000000000017941 */ /* 0x000fea0003800000 */
.L_x_538:
        /* <DEDUP_REMOVED lines=17> */
.L_x_545:
[----:B------:R-:W-:Y:S05]  /*6d50*/  BSYNC B2 ;  /* 0x0000000000027941 */ /* 0x000fea0003800000 */
.L_x_544:
        /* <DEDUP_REMOVED lines=13> */
.L_x_543:
[----:B------:R-:W-:Y:S05]  /*6e30*/  BSYNC B1 ;  /* 0x0000000000017941 */ /* 0x000fea0003800000 */
.L_x_542:
        /* <DEDUP_REMOVED lines=17> */
.L_x_549:
[----:B------:R-:W-:Y:S05]  /*6f50*/  BSYNC B2 ;  /* 0x0000000000027941 */ /* 0x000fea0003800000 */
.L_x_548:
        /* <DEDUP_REMOVED lines=13> */
.L_x_547:
[----:B------:R-:W-:Y:S05]  /*7030*/  BSYNC B1 ;  /* 0x0000000000017941 */ /* 0x000fea0003800000 */
.L_x_546:
        /* <DEDUP_REMOVED lines=17> */
.L_x_553:
[----:B------:R-:W-:Y:S05]  /*7150*/  BSYNC B2 ;  /* 0x0000000000027941 */ /* 0x000fea0003800000 */
.L_x_552:
        /* <DEDUP_REMOVED lines=13> */
.L_x_551:
[----:B------:R-:W-:Y:S05]  /*7230*/  BSYNC B1 ;  /* 0x0000000000017941 */ /* 0x000fea0003800000 */
.L_x_550:
        /* <DEDUP_REMOVED lines=17> */
.L_x_557:
[----:B------:R-:W-:Y:S05]  /*7350*/  BSYNC B2 ;  /* 0x0000000000027941 */ /* 0x000fea0003800000 */
.L_x_556:
        /* <DEDUP_REMOVED lines=13> */
.L_x_555:
[----:B------:R-:W-:Y:S05]  /*7430*/  BSYNC B1 ;  /* 0x0000000000017941 */ /* 0x000fea0003800000 */
.L_x_554:
[----:B------:R-:W-:Y:S01]  /*7440*/  BSSY B1, `(.L_x_558) ;  /* 0x000001f000017945 */ /* 0x000fe20003800000 */
[----:B------:R-:W-:Y:S01]  /*7450*/  IMAD R96, R101, 0x1f, R96 ;  /* 0x0000001f65607824 */ /* 0x000fe200078e0260 */
[----:B------:R-:W-:Y:S05]  /*7460*/  @P1 BRA `(.L_x_559) ;  /* 0x000001c000001947 */ /* 0x000fea0003800000 */
[----:B------:R-:W-:Y:S01]  /*7470*/  IMAD.SHL.U32 R101, R96, 0x8, RZ ;  /* 0x0000000860657824 */ /* 0x000fe200078e00ff */
[----:B------:R-:W-:Y:S01]  /*7480*/  BSSY B2, `(.L_x_560) ;  /* 0x000000d000027945 */ /* 0x000fe20003800000 */
[----:B------:R-:W-:-:S03]  /*7490*/  IMAD.MOV.U32 R129, RZ, RZ, RZ ;  /* 0x000000ffff817224 */ /* 0x000fc600078e00ff */
[----:B------:R-:W-:-:S13]  /*74a0*/  ISETP.GE.AND P1, PT, R101, R91, PT ;  /* 0x0000005b6500720c */ /* 0x000fda0003f26270 */
[----:B------:R-:W-:Y:S05]  /*74b0*/  @P1 BRA `(.L_x_561) ;  /* 0x0000009000001947 */ /* 0x000fea0003800000 */
[----:B------:R-:W2:Y:S02]  /*74c0*/  LDG.E R82, [R82.64] ;  /* 0x0000002452527981 */ /* 0x000ea4000c1e1900 */
[----:B0-2---:R-:W-:-:S04]  /*74d0*/  IMAD R86, R82, c[0x0][0x1d8], RZ ;  /* 0x0000760052567a24 */ /* 0x005fc800078e02ff */
[----:B------:R-:W-:-:S04]  /*74e0*/  IMAD R86, R86, 0x90, RZ ;  /* 0x0000009056567824 */ /* 0x000fc800078e02ff */
[----:B------:R-:W-:-:S05]  /*74f0*/  IMAD R86, R86, c[0x0][0x1d4], R101 ;  /* 0x0000750056567a24 */ /* 0x000fca00078e0265 */
[----:B------:R-:W-:-:S04]  /*7500*/  IADD3 R87, P2, R89, R86, RZ ;  /* 0x0000005659577210 */ /* 0x000fc80007f5e0ff */
[----:B------:R-:W-:Y:S02]  /*7510*/  LEA.HI.X.SX32 R96, R86, R95, 0x1, P2 ;  /* 0x0000005f56607211 */ /* 0x000fe400010f0eff */
[----:B------:R-:W-:-:S04]  /*7520*/  LEA R86, P2, R87, c[0x0][0x198], 0x1 ;  /* 0x0000660057567a11 */ /* 0x000fc800078408ff */
[----:B------:R-:W-:-:S05]  /*7530*/  LEA.HI.X R87, R87, c[0x0][0x19c], R96, 0x1, P2 ;  /* 0x0000670057577a11 */ /* 0x000fca00010f0c60 */
[----:B------:R0:W5:Y:S04]  /*7540*/  LDG.E R129, [R86.64] ;  /* 0x0000002456817981 */ /* 0x000168000c1e1900 */
.L_x_561:
[----:B------:R-:W-:Y:S05]  /*7550*/  BSYNC B2 ;  /* 0x0000000000027941 */ /* 0x000fea0003800000 */
.L_x_560:
[----:B------:R-:W-:Y:S02]  /*7560*/  ULDC UR4, c[0x0][0x1ec] ;  /* 0x00007b0000047ab9 */ /* 0x000fe40000000800 */
[----:B------:R-:W-:-:S06]  /*7570*/  UISETP.NE.AND UP0, UPT, URZ, UR4, UPT ;  /* 0x000000043f00728c */ /* 0x000fcc000bf05270 */
[----:B------:R-:W-:-:S13]  /*7580*/  PLOP3.LUT P2, PT, PT, PT, UP0, 0x80, 0x0 ;  /* 0x000000000000781c */ /* 0x000fda0003f4f008 */
[----:B------:R-:W-:Y:S05]  /*7590*/  @P2 BRA `(.L_x_559) ;  /* 0x0000009000002947 */ /* 0x000fea0003800000 */
[----:B------:R-:W-:-:S13]  /*75a0*/  ISETP.NE.AND P4, PT, R2, RZ, PT ;  /* 0x000000ff0200720c */ /* 0x000fda0003f85270 */
[----:B------:R-:W2:Y:S01]  /*75b0*/  @P4 LDG.E R84, [R84.64+0x1e0] ;  /* 0x0001e02454544981 */ /* 0x000ea2000c1e1900 */
[----:B------:R-:W-:Y:S01]  /*75c0*/  @!P1 IADD3 R83, P3, R88, R101, RZ ;  /* 0x0000006558539210 */ /* 0x000fe20007f7e0ff */
[----:B-----5:R-:W-:-:S03]  /*75d0*/  HADD2 R129, R129, R48 ;  /* 0x0000003081817230 */ /* 0x020fc60000000000 */
[----:B0-----:R-:W-:Y:S02]  /*75e0*/  @!P1 LEA.HI.X.SX32 R86, R101, R92, 0x1, P3 ;  /* 0x0000005c65569211 */ /* 0x001fe400018f0eff */
[----:B------:R-:W-:-:S04]  /*75f0*/  @!P1 LEA R82, P3, R83, c[0x0][0x198], 0x1 ;  /* 0x0000660053529a11 */ /* 0x000fc800078608ff */
[----:B------:R-:W-:Y:S01]  /*7600*/  @!P1 LEA.HI.X R83, R83, c[0x0][0x19c], R86, 0x1, P3 ;  /* 0x0000670053539a11 */ /* 0x000fe200018f0c56 */
[----:B--2---:R-:W-:-:S07]  /*7610*/  @P4 HFMA2.MMA R129, R129, R84, -RZ ;  /* 0x0000005481814235 */ /* 0x004fce00001000ff */
[----:B------:R0:W-:Y:S04]  /*7620*/  @!P1 STG.E [R82.64], R129 ;  /* 0x0000008152009986 */ /* 0x0001e8000c101924 */
.L_x_559:
[----:B------:R-:W-:Y:S05]  /*7630*/  BSYNC B1 ;  /* 0x0000000000017941 */ /* 0x000fea0003800000 */
.L_x_558:
[----:B0----5:R-:W-:Y:S01]  /*7640*/  HMUL2 R82, R5, R98 ;  /* 0x0000006205527232 */ /* 0x021fe20000000000 */
[----:B------:R-:W-:-:S05]  /*7650*/  LOP3.LUT P1, RZ, R23, 0x3, RZ, 0xc0, !PT ;  /* 0x0000000317ff7812 */ /* 0x000fca000782c0ff */
[----:B------:R-:W-:-:S10]  /*7660*/  HFMA2.MMA R82, R6, R97, R82 ;  /* 0x0000006106527235 */ /* 0x000fd40000000052 */
[----:B------:R-:W-:-:S06]  /*7670*/  HFMA2 R82, R7, R100, R82 ;  /* 0x0000006407527231 */ /* 0x000fcc0000000052 */
        /* <DEDUP_REMOVED lines=29> */
[--C-:B------:R-:W-:Y:S02]  /*7850*/  HADD2.F32 R83, -RZ, R82.reuse.H0_H0 ;  /* 0x20000052ff537230 */ /* 0x100fe40000004100 */
[----:B------:R-:W-:-:S05]  /*7860*/  HADD2.F32 R82, -RZ, R82.H1_H1 ;  /* 0x30000052ff527230 */ /* 0x000fca0000004100 */
[----:B------:R-:W-:Y:S01]  /*7870*/  FADD.FTZ R101, R83, R82 ;  /* 0x0000005253657221 */ /* 0x000fe20000010000 */
[----:B------:R-:W-:Y:S05]  /*7880*/  BRA.DIV ~URZ, `(.L_x_562) ;  /* 0x00003c627f007947 */ /* 0x000fea000b800000 */
[----:B------:R0:W1:Y:S02]  /*7890*/  SHFL.BFLY PT, R82, R101, 0x2, 0x1f ;  /* 0x0c401f0065527f89 */ /* 0x00006400000e0000 */
.L_x_632:
[----:B01----:R-:W-:Y:S01]  /*78a0*/  FADD.FTZ R101, R101, R82 ;  /* 0x0000005265657221 */ /* 0x003fe20000010000 */
[----:B------:R-:W-:Y:S05]  /*78b0*/  BRA.DIV ~URZ, `(.L_x_563) ;  /* 0x00003cb27f007947 */ /* 0x000fea000b800000 */
[----:B------:R0:W1:Y:S02]  /*78c0*/  SHFL.BFLY PT, R82, R101, 0x1, 0x1f ;  /* 0x0c201f0065527f89 */ /* 0x00006400000e0000 */
.L_x_633:
[----:B------:R-:W-:Y:S01]  /*78d0*/  ISETP.GE.OR P1, PT, R90, R17, P1 ;  /* 0x000000115a00720c */ /* 0x000fe20000f26670 */
[----:B------:R-:W-:Y:S01]  /*78e0*/  BSSY B1, `(.L_x_564) ;  /* 0x000001d000017945 */ /* 0x000fe20003800000 */
[----:B-1----:R-:W-:-:S11]  /*78f0*/  FADD.FTZ R86, R101, R82 ;  /* 0x0000005265567221 */ /* 0x002fd60000010000 */
[----:B------:R-:W-:Y:S05]  /*7900*/  @P1 BRA `(.L_x_565) ;  /* 0x000001a000001947 */ /* 0x000fea0003800000 */
[----:B------:R-:W-:-:S04]  /*7910*/  ISETP.NE.U32.AND P1, PT, RZ, c[0x0][0x218], PT ;  /* 0x00008600ff007a0c */ /* 0x000fc80003f25070 */
[----:B------:R-:W-:Y:S02]  /*7920*/  ISETP.NE.AND.EX P3, PT, RZ, c[0x0][0x21c], PT, P1 ;  /* 0x00008700ff007a0c */ /* 0x000fe40003f65310 */
[----:B------:R-:W-:-:S04]  /*7930*/  ISETP.NE.U32.AND P1, PT, RZ, c[0x0][0x228], PT ;  /* 0x00008a00ff007a0c */ /* 0x000fc80003f25070 */
[----:B------:R-:W-:-:S07]  /*7940*/  ISETP.NE.AND.EX P1, PT, RZ, c[0x0][0x22c], PT, P1 ;  /* 0x00008b00ff007a0c */ /* 0x000fce0003f25310 */
[----:B------:R-:W-:Y:S02]  /*7950*/  @P3 IMAD R82, R19, c[0x0][0x220], R26 ;  /* 0x0000880013523a24 */ /* 0x000fe400078e021a */
[----:B------:R-:W-:-:S03]  /*7960*/  @P3 IMAD.MOV.U32 R84, RZ, RZ, 0x2 ;  /* 0x00000002ff543424 */ /* 0x000fc600078e00ff */
[----:B------:R-:W-:Y:S01]  /*7970*/  @P3 IADD3 R83, R82, -0x1, RZ ;  /* 0xffffffff52533810 */ /* 0x000fe20007ffe0ff */
[----:B------:R-:W-:-:S04]  /*7980*/  @P1 IMAD.MOV.U32 R82, RZ, RZ, 0x2 ;  /* 0x00000002ff521424 */ /* 0x000fc800078e00ff */
[----:B------:R-:W-:-:S04]  /*7990*/  @P3 IMAD R83, R83, c[0x0][0x220], R90 ;  /* 0x0000880053533a24 */ /* 0x000fc800078e025a */
[----:B------:R-:W-:-:S04]  /*79a0*/  @P3 IMAD.WIDE R84, R83, R84, c[0x0][0x218] ;  /* 0x0000860053543625 */ /* 0x000fc800078e0254 */
[----:B------:R-:W-:Y:S02]  /*79b0*/  @P1 IMAD.WIDE R82, R19, R82, c[0x0][0x228] ;  /* 0x00008a0013521625 */ /* 0x000fe400078e0252 */
[----:B------:R1:W2:Y:S04]  /*79c0*/  @P3 LDG.E.U16 R84, [R84.64] ;  /* 0x0000002454543981 */ /* 0x0002a8000c1e1500 */
[----:B------:R-:W3:Y:S01]  /*79d0*/  @P1 LDG.E.U16 R82, [R82.64] ;  /* 0x0000002452521981 */ /* 0x000ee2000c1e1500 */
[----:B------:R-:W-:Y:S01]  /*79e0*/  @P1 ISETP.GE.AND P4, PT, R90, R93, PT ;  /* 0x0000005d5a00120c */ /* 0x000fe20003f86270 */
[----:B------:R-:W-:Y:S01]  /*79f0*/  FMUL.FTZ R86, R86, c[0x0][0x1f0] ;  /* 0x00007c0056567a20 */ /* 0x000fe20000410000 */
[----:B------:R-:W-:Y:S02]  /*7a00*/  @P1 IADD3 R96, R90, 0x1, -R26 ;  /* 0x000000015a601810 */ /* 0x000fe40007ffe81a */
[----:B------:R-:W-:Y:S01]  /*7a10*/  @P1 SEL R87, R22, RZ, !P4 ;  /* 0x000000ff16571207 */ /* 0x000fe20006000000 */
[----:B-1----:R-:W-:-:S04]  /*7a20*/  IMAD.IADD R85, R90, 0x1, -R4 ;  /* 0x000000015a557824 */ /* 0x002fc800078e0a04 */
[----:B------:R-:W-:-:S04]  /*7a30*/  @P1 IMAD.IADD R96, R87, 0x1, R96 ;  /* 0x0000000157601824 */ /* 0x000fc800078e0260 */
[----:B0-----:R-:W0:Y:S01]  /*7a40*/  @P1 I2F R101, R96 ;  /* 0x0000006000651306 */ /* 0x001e220000201400 */
[----:B--2---:R-:W-:Y:S02]  /*7a50*/  @P3 HADD2.F32 R87, -RZ, R84.H0_H0 ;  /* 0x20000054ff573230 */ /* 0x004fe40000004100 */
[----:B---3--:R-:W-:-:S03]  /*7a60*/  @P1 HADD2.F32 R128, -RZ, R82.H0_H0 ;  /* 0x20000052ff801230 */ /* 0x008fc60000004100 */
[----:B------:R-:W-:-:S04]  /*7a70*/  @P3 FADD.FTZ R86, R86, R87 ;  /* 0x0000005756563221 */ /* 0x000fc80000010000 */
[----:B0-----:R-:W-:-:S05]  /*7a80*/  @P1 FFMA.FTZ R86, R101, R128, R86 ;  /* 0x0000008065561223 */ /* 0x001fca0000010056 */
[----:B------:R0:W-:Y:S01]  /*7a90*/  STS [R85.X4+0x410], R86 ;  /* 0x0004105655007388 */ /* 0x0001e20000004800 */
[----:B------:R-:W-:-:S03]  /*7aa0*/  @!P0 FMNMX.FTZ R3, R3, R86, !PT ;  /* 0x0000005603038209 */ /* 0x000fc60007810000 */
.L_x_565:
[----:B------:R-:W-:Y:S05]  /*7ab0*/  BSYNC B1 ;  /* 0x0000000000017941 */ /* 0x000fea0003800000 */
.L_x_564:
[----:B------:R-:W-:-:S04]  /*7ac0*/  IADD3 R90, R90, 0x10, RZ ;  /* 0x000000105a5a7810 */ /* 0x000fc80007ffe0ff */
[----:B------:R-:W-:-:S13]  /*7ad0*/  ISETP.GE.AND P0, PT, R90, R47, PT ;  /* 0x0000002f5a00720c */ /* 0x000fda0003f06270 */
[----:B0-----:R-:W-:Y:S01]  /*7ae0*/  @P0 CALL.REL.NOINC `(.L_x_433) ;  /* 0x0000001000000944 */ /* 0x001fe20003c00000 */
[----:B------:R-:W-:Y:S05]  /*7af0*/  BRA `(.L_x_566) ;  /* 0xffffb8c000007947 */ /* 0x000fea000383ffff */
.L_x_433:
[----:B------:R-:W-:Y:S05]  /*7b00*/  BSYNC B0 ;  /* 0x0000000000007941 */ /* 0x000fea0003800000 */
.L_x_432:
[----:B0-----:R-:W-:Y:S01]  /*7b10*/  SHF.R.S32.HI R8, RZ, 0x1f, R23 ;  /* 0x0000001fff087819 */ /* 0x001fe20000011417 */
[----:B------:R-:W-:Y:S05]  /*7b20*/  BRA.DIV ~URZ, `(.L_x_567) ;  /* 0x00003ac27f007947 */ /* 0x000fea000b800000 */
[----:B------:R0:W1:Y:S02]  /*7b30*/  SHFL.BFLY PT, R0, R3, 0x10, 0x1f ;  /* 0x0e001f0003007f89 */ /* 0x00006400000e0000 */
.L_x_634:
[----:B-1----:R-:W-:Y:S01]  /*7b40*/  FMNMX.FTZ R5, R0, R3, !PT ;  /* 0x0000000300057209 */ /* 0x002fe20007810000 */
[----:B------:R-:W-:Y:S05]  /*7b50*/  BRA.DIV ~URZ, `(.L_x_568) ;  /* 0x00003b127f007947 */ /* 0x000fea000b800000 */
[----:B------:R-:W1:Y:S02]  /*7b60*/  SHFL.BFLY PT, R0, R5, 0x8, 0x1f ;  /* 0x0d001f0005007f89 */ /* 0x000e6400000e0000 */
[----:B01----:R-:W-:-:S05]  /*7b70*/  FMNMX.FTZ R3, R5, R0, !PT ;  /* 0x0000000005037209 */ /* 0x003fca0007810000 */
[----:B------:R0:W1:Y:S02]  /*7b80*/  SHFL.BFLY PT, R6, R3, 0x4, 0x1f ;  /* 0x0c801f0003067f89 */ /* 0x00006400000e0000 */
.L_x_635:
[----:B------:R-:W-:Y:S01]  /*7b90*/  LEA.HI R5, R8, R23, RZ, 0x5 ;  /* 0x0000001708057211 */ /* 0x000fe200078f28ff */
[----:B------:R-:W-:Y:S01]  /*7ba0*/  WARPSYNC 0xffffffff ;  /* 0xffffffff00007948 */ /* 0x000fe20003800000 */
[----:B-1----:R-:W-:Y:S02]  /*7bb0*/  FMNMX.FTZ R6, R6, R3, !PT ;  /* 0x0000000306067209 */ /* 0x002fe40007810000 */
[----:B------:R-:W-:-:S05]  /*7bc0*/  LOP3.LUT R0, R5, 0xffffffe0, RZ, 0xc0, !PT ;  /* 0xffffffe005007812 */ /* 0x000fca00078ec0ff */
[----:B------:R-:W-:-:S05]  /*7bd0*/  IMAD.IADD R0, R23, 0x1, -R0 ;  /* 0x0000000117007824 */ /* 0x000fca00078e0a00 */
[----:B------:R-:W-:-:S13]  /*7be0*/  ISETP.NE.AND P0, PT, R0, RZ, PT ;  /* 0x000000ff0000720c */ /* 0x000fda0003f05270 */
[----:B0-----:R-:W-:-:S05]  /*7bf0*/  @!P0 SHF.R.S32.HI R3, RZ, 0x5, R5 ;  /* 0x00000005ff038819 */ /* 0x001fca0000011405 */
        /* <DEDUP_REMOVED lines=11> */
[----:B------:R0:W1:Y:S01]  /*7cb0*/  SHFL.IDX PT, R10, R6, RZ, 0x1f ;  /* 0x00001fff060a7589 */ /* 0x00006200000e0000 */
[----:B------:R-:W-:Y:S05]  /*7cc0*/  @P1 BRA `(.L_x_570) ;  /* 0x0000068000001947 */ /* 0x000fea0003800000 */
[----:B------:R-:W-:Y:S01]  /*7cd0*/  LOP3.LUT R3, RZ, R4, RZ, 0x33, !PT ;  /* 0x00000004ff037212 */ /* 0x000fe200078e33ff */
[----:B------:R-:W-:Y:S01]  /*7ce0*/  BSSY B1, `(.L_x_571) ;  /* 0x0000024000017945 */ /* 0x000fe20003800000 */
[----:B------:R-:W-:Y:S02]  /*7cf0*/  IMAD.MOV.U32 R8, RZ, RZ, RZ ;  /* 0x000000ffff087224 */ /* 0x000fe400078e00ff */
[----:B------:R-:W-:Y:S01]  /*7d00*/  IADD3 R3, -R23, R26, R3 ;  /* 0x0000001a17037210 */ /* 0x000fe20007ffe103 */
[----:B------:R-:W-:-:S03]  /*7d10*/  IMAD.MOV.U32 R13, RZ, RZ, R11 ;  /* 0x000000ffff0d7224 */ /* 0x000fc600078e000b */
[----:B0-----:R-:W-:-:S04]  /*7d20*/  LEA.HI R6, R3, 0x1, RZ, 0x1a ;  /* 0x0000000103067811 */ /* 0x001fc800078fd0ff */
[----:B------:R-:W-:-:S13]  /*7d30*/  LOP3.LUT P0, R6, R6, 0x3, RZ, 0xc0, !PT ;  /* 0x0000000306067812 */ /* 0x000fda000780c0ff */
[----:B------:R-:W-:Y:S05]  /*7d40*/  @!P0 BRA `(.L_x_572) ;  /* 0x000001d000008947 */ /* 0x000fea0003800000 */
[----:B------:R-:W-:Y:S01]  /*7d50*/  ISETP.NE.U32.AND P0, PT, RZ, c[0x0][0x200], PT ;  /* 0x00008000ff007a0c */ /* 0x000fe20003f05070 */
[----:B------:R-:W-:Y:S02]  /*7d60*/  IMAD.MOV.U32 R9, RZ, RZ, R6 ;  /* 0x000000ffff097224 */ /* 0x000fe400078e0006 */
[----:B------:R-:W-:Y:S01]  /*7d70*/  IMAD.MOV.U32 R8, RZ, RZ, RZ ;  /* 0x000000ffff087224 */ /* 0x000fe200078e00ff */
[----:B------:R-:W-:Y:S01]  /*7d80*/  ISETP.NE.AND.EX P0, PT, RZ, c[0x0][0x204], PT, P0 ;  /* 0x00008100ff007a0c */ /* 0x000fe20003f05300 */
[----:B------:R-:W-:-:S04]  /*7d90*/  IMAD.MOV.U32 R13, RZ, RZ, R11 ;  /* 0x000000ffff0d7224 */ /* 0x000fc800078e000b */
.L_x_576:
        /* <DEDUP_REMOVED lines=15> */
.L_x_574:
[----:B------:R-:W0:Y:S02]  /*7e90*/  LDS R6, [R12] ;  /* 0x000000000c067984 */ /* 0x000e240000000800 */
[----:B01----:R-:W-:-:S04]  /*7ea0*/  FADD.FTZ R6, -R10, R6 ;  /* 0x000000060a067221 */ /* 0x003fc80000010100 */
[----:B------:R-:W-:-:S04]  /*7eb0*/  FMUL.FTZ R6, R6, 1.4426950216293334961 ;  /* 0x3fb8aa3b06067820 */ /* 0x000fc80000410000 */
[----:B------:R0:W1:Y:S03]  /*7ec0*/  MUFU.EX2 R15, R6 ;  /* 0x00000006000f7308 */ /* 0x0000660000000800 */
.L_x_575:
[----:B------:R-:W-:Y:S05]  /*7ed0*/  BSYNC B2 ;  /* 0x0000000000027941 */ /* 0x000fea0003800000 */
.L_x_573:
[----:B-1----:R1:W-:Y:S01]  /*7ee0*/  STS [R12], R15 ;  /* 0x0000000f0c007388 */ /* 0x0023e20000000800 */
[----:B------:R-:W-:Y:S01]  /*7ef0*/  FADD.FTZ R8, R15, R8 ;  /* 0x000000080f087221 */ /* 0x000fe20000010000 */
[----:B------:R-:W-:Y:S01]  /*7f00*/  IADD3 R13, R13, 0x40, RZ ;  /* 0x000000400d0d7810 */ /* 0x000fe20007ffe0ff */
[----:B------:R-:W-:Y:S05]  /*7f10*/  @P3 BRA `(.L_x_576) ;  /* 0xfffffe8000003947 */ /* 0x000fea000383ffff */
.L_x_572:
[----:B------:R-:W-:Y:S05]  /*7f20*/  BSYNC B1 ;  /* 0x0000000000017941 */ /* 0x000fea0003800000 */
.L_x_571:
[----:B------:R-:W-:-:S13]  /*7f30*/  ISETP.GE.U32.AND P0, PT, R3, 0xc0, PT ;  /* 0x000000c00300780c */ /* 0x000fda0003f06070 */
[----:B------:R-:W-:Y:S05]  /*7f40*/  @!P0 BRA `(.L_x_570) ;  /* 0x0000040000008947 */ /* 0x000fea0003800000 */
[----:B------:R-:W-:Y:S01]  /*7f50*/  IMAD R14, R28, c[0x0][0x1d4], RZ ;  /* 0x000075001c0e7a24 */ /* 0x000fe200078e02ff */
[----:B------:R-:W-:-:S04]  /*7f60*/  ISETP.NE.U32.AND P0, PT, RZ, c[0x0][0x200], PT ;  /* 0x00008000ff007a0c */ /* 0x000fc80003f05070 */
[----:B------:R-:W-:Y:S02]  /*7f70*/  ISETP.NE.AND.EX P0, PT, RZ, c[0x0][0x204], PT, P0 ;  /* 0x00008100ff007a0c */ /* 0x000fe40003f05300 */
[----:B------:R-:W-:Y:S02]  /*7f80*/  SHF.R.S32.HI R20, RZ, 0x1f, R14 ;  /* 0x0000001fff147819 */ /* 0x000fe4000001140e */
.L_x_589:
[----:B------:R-:W-:Y:S01]  /*7f90*/  SHF.R.S32.HI R7, RZ, 0x1f, R13 ;  /* 0x0000001fff077819 */ /* 0x000fe2000001140d */
[C---:B0-----:R-:W-:Y:S01]  /*7fa0*/  IMAD.IADD R3, R13.reuse, 0x1, -R4 ;  /* 0x000000010d037824 */ /* 0x041fe200078e0a04 */
        /* <DEDUP_REMOVED lines=11> */
.L_x_578:
[----:B------:R-:W0:Y:S02]  /*8060*/  LDS R3, [R12] ;  /* 0x000000000c037984 */ /* 0x000e240000000800 */
[----:B0-----:R-:W-:-:S04]  /*8070*/  FADD.FTZ R3, -R10, R3 ;  /* 0x000000030a037221 */ /* 0x001fc80000010100 */
[----:B------:R-:W-:-:S06]  /*8080*/  FMUL.FTZ R3, R3, 1.4426950216293334961 ;  /* 0x3fb8aa3b03037820 */ /* 0x000fcc0000410000 */
[----:B------:R-:W0:Y:S02]  /*8090*/  MUFU.EX2 R3, R3 ;  /* 0x0000000300037308 */ /* 0x000e240000000800 */
.L_x_579:
[----:B------:R-:W-:Y:S05]  /*80a0*/  BSYNC B1 ;  /* 0x0000000000017941 */ /* 0x000fea0003800000 */
.L_x_577:
        /* <DEDUP_REMOVED lines=8> */
.L_x_581:
[----:B0-----:R-:W0:Y:S02]  /*8130*/  LDS R3, [R12+0x100] ;  /* 0x000100000c037984 */ /* 0x001e240000000800 */
[----:B0-----:R-:W-:-:S04]  /*8140*/  FADD.FTZ R3, -R10, R3 ;  /* 0x000000030a037221 */ /* 0x001fc80000010100 */
[----:B------:R-:W-:-:S06]  /*8150*/  FMUL.FTZ R3, R3, 1.4426950216293334961 ;  /* 0x3fb8aa3b03037820 */ /* 0x000fcc0000410000 */
[----:B------:R-:W0:Y:S02]  /*8160*/  MUFU.EX2 R3, R3 ;  /* 0x0000000300037308 */ /* 0x000e240000000800 */
.L_x_582:
[----:B------:R-:W-:Y:S05]  /*8170*/  BSYNC B1 ;  /* 0x0000000000017941 */ /* 0x000fea0003800000 */
.L_x_580:
        /* <DEDUP_REMOVED lines=8> */
.L_x_584:
[----:B0-----:R-:W0:Y:S02]  /*8200*/  LDS R3, [R12+0x200] ;  /* 0x000200000c037984 */ /* 0x001e240000000800 */
[----:B0-----:R-:W-:-:S04]  /*8210*/  FADD.FTZ R3, -R10, R3 ;  /* 0x000000030a037221 */ /* 0x001fc80000010100 */
[----:B------:R-:W-:-:S06]  /*8220*/  FMUL.FTZ R3, R3, 1.4426950216293334961 ;  /* 0x3fb8aa3b03037820 */ /* 0x000fcc0000410000 */
[----:B------:R-:W0:Y:S02]  /*8230*/  MUFU.EX2 R3, R3 ;  /* 0x0000000300037308 */ /* 0x000e240000000800 */
.L_x_585:
[----:B------:R-:W-:Y:S05]  /*8240*/  BSYNC B1 ;  /* 0x0000000000017941 */ /* 0x000fea0003800000 */
.L_x_583:
        /* <DEDUP_REMOVED lines=8> */
.L_x_587:
[----:B0-----:R-:W0:Y:S02]  /*82d0*/  LDS R3, [R12+0x300] ;  /* 0x000300000c037984 */ /* 0x001e240000000800 */
[----:B0-----:R-:W-:-:S04]  /*82e0*/  FADD.FTZ R3, -R10, R3 ;  /* 0x000000030a037221 */ /* 0x001fc80000010100 */
[----:B------:R-:W-:-:S06]  /*82f0*/  FMUL.FTZ R3, R3, 1.4426950216293334961 ;  /* 0x3fb8aa3b03037820 */ /* 0x000fcc0000410000 */
[----:B------:R-:W0:Y:S02]  /*8300*/  MUFU.EX2 R3, R3 ;  /* 0x0000000300037308 */ /* 0x000e240000000800 */
.L_x_588:
[----:B------:R-:W-:Y:S05]  /*8310*/  BSYNC B1 ;  /* 0x0000000000017941 */ /* 0x000fea0003800000 */
.L_x_586:
[----:B0-----:R0:W-:Y:S01]  /*8320*/  STS [R12+0x300], R3 ;  /* 0x000300030c007388 */ /* 0x0011e20000000800 */
[----:B------:R-:W-:Y:S01]  /*8330*/  FADD.FTZ R8, R8, R3 ;  /* 0x0000000308087221 */ /* 0x000fe20000010000 */
[----:B------:R-:W-:Y:S05]  /*8340*/  @!P3 BRA `(.L_x_589) ;  /* 0xfffffc400000b947 */ /* 0x000fea000383ffff */
.L_x_570:
[----:B------:R-:W-:Y:S05]  /*8350*/  BSYNC B0 ;  /* 0x0000000000007941 */ /* 0x000fea0003800000 */
.L_x_569:
[----:B0-----:R-:W0:Y:S01]  /*8360*/  SHFL.BFLY PT, R3, R8, 0x10, 0x1f ;  /* 0x0e001f0008037f89 */ /* 0x001e2200000e0000 */
[----:B-1----:R-:W-:Y:S01]  /*8370*/  LOP3.LUT P0, R12, R23, 0x1f, RZ, 0xc0, !PT ;  /* 0x0000001f170c7812 */ /* 0x002fe2000780c0ff */
[----:B------:R-:W1:Y:S01]  /*8380*/  LDC.U8 R13, c[0x0][0x26c] ;  /* 0x00009b00ff0d7b82 */ /* 0x000e620000000000 */
        /* <DEDUP_REMOVED lines=23> */
[----:B-1----:R-:W-:-:S13]  /*8500*/  ISETP.NE.AND P0, PT, R13, RZ, PT ;  /* 0x000000ff0d00720c */ /* 0x002fda0003f05270 */
[----:B------:R-:W-:-:S04]  /*8510*/  @P0 IMAD.MOV.U32 R7, RZ, RZ, c[0x0][0x268] ;  /* 0x00009a00ff070624 */ /* 0x000fc800078e00ff */
[----:B------:R-:W-:Y:S01]  /*8520*/  @P0 IMAD R18, R18, R7, c[0x0][0x1ec] ;  /* 0x00007b0012120624 */ /* 0x000fe200078e0207 */
[----:B------:R-:W0:Y:S04]  /*8530*/  @!P3 LDS R9, [R12.X4+0x8] ;  /* 0x000008000c09b984 */ /* 0x000e280000004800 */
[----:B0-----:R-:W0:Y:S02]  /*8540*/  SHFL.BFLY PT, R6, R9, 0x1, 0x1f ;  /* 0x0c201f0009067f89 */ /* 0x001e2400000e0000 */
[----:B0-----:R-:W-:Y:S02]  /*8550*/  FADD.FTZ R3, R6, R9 ;  /* 0x0000000906037221 */ /* 0x001fe40000010000 */
[----:B------:R-:W-:Y:S01]  /*8560*/  @P0 IMAD R9, R18, c[0x0][0x1d4], RZ ;  /* 0x0000750012090a24 */ /* 0x000fe200078e02ff */
[----:B------:R-:W-:-:S03]  /*8570*/  CS2R R6, SRZ ;  /* 0x0000000000067805 */ /* 0x000fc6000001ff00 */
[----:B------:R-:W0:Y:S01]  /*8580*/  SHFL.IDX PT, R3, R3, RZ, 0x1f ;  /* 0x00001fff03037589 */ /* 0x000e2200000e0000 */
[--C-:B------:R-:W-:Y:S01]  /*8590*/  @P0 SHF.R.S32.HI R7, RZ, 0x1f, R9.reuse ;  /* 0x0000001fff070819 */ /* 0x100fe20000011409 */
[----:B------:R-:W-:Y:S01]  /*85a0*/  @P0 IMAD.MOV.U32 R6, RZ, RZ, R9 ;  /* 0x000000ffff060224 */ /* 0x000fe200078e0009 */
        /* <DEDUP_REMOVED lines=9> */
[----:B------:R-:W-:Y:S05]  /*8640*/  @!P3 BRA `(.L_x_593) ;  /* 0x000001000000b947 */ /* 0x000fea0003800000 */
[----:B01----:R-:W-:Y:S02]  /*8650*/  IMAD.MOV.U32 R3, RZ, RZ, R9 ;  /* 0x000000ffff037224 */ /* 0x003fe400078e0009 */
.L_x_594:
[C---:B------:R-:W-:Y:S01]  /*8660*/  IMAD.IADD R14, R11.reuse, 0x1, -R4 ;  /* 0x000000010b0e7824 */ /* 0x040fe200078e0a04 */
[----:B------:R-:W-:Y:S02]  /*8670*/  @P0 IADD3 R9, P3, R11, R6, RZ ;  /* 0x000000060b090210 */ /* 0x000fe40007f7e0ff */
[----:B------:R-:W-:Y:S02]  /*8680*/  IADD3 R3, R3, -0x1, RZ ;  /* 0xffffffff03037810 */ /* 0x000fe40007ffe0ff */
[----:B------:R-:W0:Y:S01]  /*8690*/  LDS R8, [R14.X4+0x410] ;  /* 0x000410000e087984 */ /* 0x000e220000004800 */
[C---:B------:R-:W-:Y:S02]  /*86a0*/  @P0 LEA.HI.X.SX32 R10, R11.reuse, R7, 0x1, P3 ;  /* 0x000000070b0a0211 */ /* 0x040fe400018f0eff */
[----:B------:R-:W-:Y:S01]  /*86b0*/  IADD3 R11, R11, 0x40, RZ ;  /* 0x000000400b0b7810 */ /* 0x000fe20007ffe0ff */
[----:B0-----:R-:W-:Y:S01]  /*86c0*/  FMUL.FTZ R19, R8, R15 ;  /* 0x0000000f08137220 */ /* 0x001fe20000410000 */
[----:B------:R-:W-:-:S04]  /*86d0*/  @P0 LEA R8, P3, R9, c[0x0][0x260], 0x2 ;  /* 0x0000980009080a11 */ /* 0x000fc800078610ff */
[----:B------:R-:W-:Y:S02]  /*86e0*/  @P0 LEA.HI.X R9, R9, c[0x0][0x264], R10, 0x2, P3 ;  /* 0x0000990009090a11 */ /* 0x000fe400018f140a */
[----:B------:R-:W-:Y:S02]  /*86f0*/  F2FP.PACK_AB R12, RZ, R19 ;  /* 0x00000013ff0c723e */ /* 0x000fe400000000ff */
[----:B------:R-:W-:Y:S01]  /*8700*/  LEA R10, R14, UR6, 0x1 ;  /* 0x000000060e0a7c11 */ /* 0x000fe2000f8e08ff */
[----:B------:R0:W-:Y:S01]  /*8710*/  @P0 STG.E [R8.64], R19 ;  /* 0x0000001308000986 */ /* 0x0001e2000c101924 */
[----:B------:R-:W-:-:S03]  /*8720*/  ISETP.NE.AND P3, PT, R3, RZ, PT ;  /* 0x000000ff0300720c */ /* 0x000fc60003f65270 */
[----:B------:R0:W-:Y:S10]  /*8730*/  STS.U16 [R10], R12 ;  /* 0x0000000c0a007388 */ /* 0x0001f40000000400 */
[----:B0-----:R-:W-:Y:S05]  /*8740*/  @P3 BRA `(.L_x_594) ;  /* 0xffffff1000003947 */ /* 0x001fea000383ffff */
.L_x_593:
[----:B01----:R-:W-:Y:S05]  /*8750*/  BSYNC B1 ;  /* 0x0000000000017941 */ /* 0x003fea0003800000 */
.L_x_592:
[----:B------:R-:W-:Y:S05]  /*8760*/  @!P1 BRA `(.L_x_591) ;  /* 0x0000029000009947 */ /* 0x000fea0003800000 */
[----:B------:R-:W-:Y:S01]  /*8770*/  LEA R3, R11, UR4, 0x1 ;  /* 0x000000040b037c11 */ /* 0x000fe2000f8e08ff */
[----:B------:R-:W-:Y:S01]  /*8780*/  IMAD.SHL.U32 R8, R4, 0x4, RZ ;  /* 0x0000000404087824 */ /* 0x000fe200078e00ff */
[----:B------:R-:W-:-:S03]  /*8790*/  ISETP.NE.AND P1, PT, R13, RZ, PT ;  /* 0x000000ff0d00720c */ /* 0x000fc60003f25270 */
[----:B------:R-:W-:Y:S02]  /*87a0*/  IMAD R3, R4, -0x2, R3 ;  /* 0xfffffffe04037824 */ /* 0x000fe400078e0203 */
[----:B------:R-:W-:-:S03]  /*87b0*/  IMAD R8, R11, 0x4, -R8 ;  /* 0x000000040b087824 */ /* 0x000fc600078e0a08 */
[----:B------:R-:W-:Y:S02]  /*87c0*/  IADD3 R3, R3, 0x410, RZ ;  /* 0x0000041003037810 */ /* 0x000fe40007ffe0ff */
[----:B------:R-:W-:-:S05]  /*87d0*/  IADD3 R10, R8, 0x410, RZ ;  /* 0x00000410080a7810 */ /* 0x000fca0007ffe0ff */
.L_x_595:
        /* <DEDUP_REMOVED lines=34> */
.L_x_591:
[----:B------:R-:W-:Y:S05]  /*8a00*/  BSYNC B0 ;  /* 0x0000000000007941 */ /* 0x000fea0003800000 */
.L_x_590:
[----:B------:R-:W1:Y:S01]  /*8a10*/  S2R R21, SR_CTAID.X ;  /* 0x0000000000157919 */ /* 0x000e620000002500 */
[----:B0-----:R-:W-:Y:S01]  /*8a20*/  LEA.HI R3, R17, R17, RZ, 0x1 ;  /* 0x0000001111037211 */ /* 0x001fe200078f08ff */
[----:B------:R-:W-:Y:S01]  /*8a30*/  ULDC UR5, c[0x0][0x1d4] ;  /* 0x0000750000057ab9 */ /* 0x000fe20000000800 */
[C---:B------:R-:W-:Y:S01]  /*8a40*/  ISETP.GT.OR P1, PT, R0.reuse, 0x11, P2 ;  /* 0x000000110000780c */ /* 0x040fe20001724670 */
[----:B------:R-:W-:Y:S01]  /*8a50*/  UIMAD UR5, UR5, 0x90, URZ ;  /* 0x00000090050578a4 */ /* 0x000fe2000f8e023f */
[----:B------:R-:W-:Y:S01]  /*8a60*/  LOP3.LUT R6, R3, 0xfffffffe, RZ, 0xc0, !PT ;  /* 0xfffffffe03067812 */ /* 0x000fe200078ec0ff */
[----:B------:R-:W-:Y:S01]  /*8a70*/  IMAD.SHL.U32 R20, R0, 0x8, RZ ;  /* 0x0000000800147824 */ /* 0x000fe200078e00ff */
[----:B------:R-:W-:Y:S01]  /*8a80*/  SHF.R.S32.HI R3, RZ, 0x5, R5 ;  /* 0x00000005ff037819 */ /* 0x000fe20000011405 */
[----:B------:R-:W-:Y:S01]  /*8a90*/  BSSY B0, `(.L_x_596) ;  /* 0x0000018000007945 */ /* 0x000fe20003800000 */
[----:B------:R-:W-:Y:S01]  /*8aa0*/  CS2R R10, SRZ ;  /* 0x00000000000a7805 */ /* 0x000fe2000001ff00 */
[----:B------:R-:W-:Y:S01]  /*8ab0*/  IMAD.IADD R6, R17, 0x1, -R6 ;  /* 0x0000000111067824 */ /* 0x000fe200078e0a06 */
[----:B------:R-:W-:-:S04]  /*8ac0*/  CS2R R8, SRZ ;  /* 0x0000000000087805 */ /* 0x000fc8000001ff00 */
[CC--:B------:R-:W-:Y:S02]  /*8ad0*/  ISETP.NE.OR P3, PT, R3.reuse, R6.reuse, P1 ;  /* 0x000000060300720c */ /* 0x0c0fe40000f65670 */
[----:B------:R-:W-:Y:S01]  /*8ae0*/  ISETP.NE.AND P0, PT, R3, R6, PT ;  /* 0x000000060300720c */ /* 0x000fe20003f05270 */
[----:B------:R-:W-:Y:S01]  /*8af0*/  IMAD R6, R25, c[0x0][0x1d8], RZ ;  /* 0x0000760019067a24 */ /* 0x000fe200078e02ff */
[----:B------:R-:W-:Y:S01]  /*8b00*/  ISETP.GT.AND P1, PT, R0, 0x11, PT ;  /* 0x000000110000780c */ /* 0x000fe20003f24270 */
[--C-:B-1----:R-:W-:Y:S02]  /*8b10*/  IMAD R5, R28, c[0x0][0x1d8], R21.reuse ;  /* 0x000076001c057a24 */ /* 0x102fe400078e0215 */
        /* <DEDUP_REMOVED lines=14> */
.L_x_598:
[----:B-----5:R0:W-:Y:S02]  /*8c00*/  STS.128 [R0.X16+0x210], R8 ;  /* 0x0002100800007388 */ /* 0x0201e4000000cc00 */
.L_x_597:
[----:B------:R-:W-:Y:S05]  /*8c10*/  BSYNC B0 ;  /* 0x0000000000007941 */ /* 0x000fea0003800000 */
.L_x_596:
[----:B------:R-:W-:Y:S01]  /*8c20*/  BAR.SYNC.DEFER_BLOCKING 0x0 ;  /* 0x0000000000007b1d */ /* 0x000fe20000010000 */
[----:B------:R-:W-:Y:S01]  /*8c30*/  IMAD.MOV.U32 R42, RZ, RZ, RZ ;  /* 0x000000ffff2a7224 */ /* 0x000fe200078e00ff */
[----:B------:R-:W-:Y:S01]  /*8c40*/  CS2R R40, SRZ ;  /* 0x0000000000287805 */ /* 0x000fe2000001ff00 */
[----:B------:R-:W-:Y:S01]  /*8c50*/  CS2R R38, SRZ ;  /* 0x0000000000267805 */ /* 0x000fe2000001ff00 */
[----:B------:R-:W-:Y:S01]  /*8c60*/  CS2R R36, SRZ ;  /* 0x0000000000247805 */ /* 0x000fe2000001ff00 */
[----:B------:R-:W-:Y:S01]  /*8c70*/  IMAD.MOV.U32 R31, RZ, RZ, RZ ;  /* 0x000000ffff1f7224 */ /* 0x000fe200078e00ff */
[----:B------:R-:W-:Y:S01]  /*8c80*/  BSSY B0, `(.L_x_599) ;  /* 0x00001bc000007945 */ /* 0x000fe20003800000 */
[----:B------:R-:W-:Y:S05]  /*8c90*/  @P1 BRA `(.L_x_600) ;  /* 0x00001ba000001947 */ /* 0x000fea0003800000 */
[----:B------:R-:W-:Y:S01]  /*8ca0*/  IMAD.IADD R30, R3, 0x1, R4 ;  /* 0x00000001031e7824 */ /* 0x000fe200078e0204 */
[----:B------:R-:W-:Y:S01]  /*8cb0*/  IMNMX R45, R17, c[0x0][0x1d4], PT ;  /* 0x00007500112d7a17 */ /* 0x000fe20003800200 */
[----:B------:R-:W-:Y:S01]  /*8cc0*/  BSSY B1, `(.L_x_601) ;  /* 0x00000b6000017945 */ /* 0x000fe20003800000 */
[----:B------:R-:W-:Y:S01]  /*8cd0*/  LEA R43, R3, UR6, 0x1 ;  /* 0x00000006032b7c11 */ /* 0x000fe2000f8e08ff */
[----:B------:R-:W-:-:S02]  /*8ce0*/  IMAD R6, R30, 0x90, RZ ;  /* 0x000000901e067824 */ /* 0x000fc400078e02ff */
[----:B------:R-:W-:-:S03]  /*8cf0*/  IMAD.MOV.U32 R42, RZ, RZ, RZ ;  /* 0x000000ffff2a7224 */ /* 0x000fc600078e00ff */
[----:B------:R-:W-:-:S04]  /*8d00*/  IADD3 R7, P3, R22, R6, RZ ;  /* 0x0000000616077210 */ /* 0x000fc80007f7e0ff */
[----:B------:R-:W-:Y:S02]  /*8d10*/  LEA.HI.X.SX32 R12, R6, R25, 0x1, P3 ;  /* 0x00000019060c7211 */ /* 0x000fe400018f0eff */
        /* <DEDUP_REMOVED lines=15> */
[----:B------:R-:W-:Y:S01]  /*8e10*/  IMAD.MOV.U32 R31, RZ, RZ, RZ ;  /* 0x000000ffff1f7224 */ /* 0x000fe200078e00ff */
[----:B------:R-:W-:Y:S01]  /*8e20*/  CS2R R40, SRZ ;  /* 0x0000000000287805 */ /* 0x000fe2000001ff00 */
[----:B------:R-:W-:-:S02]  /*8e30*/  IMAD.IADD R32, R12, 0x1, -R13 ;  /* 0x000000010c207824 */ /* 0x000fc400078e0a0d */
[----:B------:R-:W-:Y:S02]  /*8e40*/  IMAD.MOV.U32 R44, RZ, RZ, R30 ;  /* 0x000000ffff2c7224 */ /* 0x000fe400078e001e */
[----:B------:R-:W-:Y:S01]  /*8e50*/  IMAD.MOV.U32 R42, RZ, RZ, RZ ;  /* 0x000000ffff2a7224 */ /* 0x000fe200078e00ff */
[----:B------:R-:W-:Y:S01]  /*8e60*/  LOP3.LUT P3, RZ, R32, 0x2, RZ, 0xc0, !PT ;  /* 0x0000000220ff7812 */ /* 0x000fe2000786c0ff */
[----:B------:R-:W-:-:S12]  /*8e70*/  IMAD.WIDE R18, R18, R19, c[0x0][0x238] ;  /* 0x00008e0012127625 */ /* 0x000fd800078e0213 */
        /* <DEDUP_REMOVED lines=34> */
.L_x_605:
[--C-:B--2--5:R-:W-:Y:S01]  /*90a0*/  HADD2.F32 R15, -RZ, R37.reuse.H0_H0 ;  /* 0x20000025ff0f7230 */ /* 0x124fe20000004100 */
[----:B------:R-:W-:Y:S01]  /*90b0*/  IADD3 R44, R30, 0x2, RZ ;  /* 0x000000021e2c7810 */ /* 0x000fe20007ffe0ff */
[--C-:B------:R-:W-:Y:S02]  /*90c0*/  HADD2.F32 R31, -RZ, R36.reuse.H0_H0 ;  /* 0x20000024ff1f7230 */ /* 0x100fe40000004100 */
[----:B------:R-:W-:Y:S01]  /*90d0*/  HADD2.F32 R13, -RZ, R36.H1_H1 ;  /* 0x30000024ff0d7230 */ /* 0x000fe20000004100 */
[C---:B-1----:R-:W-:Y:S01]  /*90e0*/  FFMA.FTZ R36, R42.reuse, R15, RZ ;  /* 0x0000000f2a247223 */ /* 0x042fe200000100ff */
[----:B------:R-:W-:Y:S01]  /*90f0*/  HADD2.F32 R37, -RZ, R37.H1_H1 ;  /* 0x30000025ff257230 */ /* 0x000fe20000004100 */
[C---:B------:R-:W-:Y:S01]  /*9100*/  FFMA.FTZ R31, R42.reuse, R31, RZ ;  /* 0x0000001f2a1f7223 */ /* 0x040fe200000100ff */
[--C-:B------:R-:W-:Y:S02]  /*9110*/  HADD2.F32 R33, -RZ, R38.reuse.H0_H0 ;  /* 0x20000026ff217230 */ /* 0x100fe40000004100 */
[----:B------:R-:W-:Y:S01]  /*9120*/  HADD2.F32 R35, -RZ, R38.H1_H1 ;  /* 0x30000026ff237230 */ /* 0x000fe20000004100 */
[C---:B------:R-:W-:Y:S01]  /*9130*/  FFMA.FTZ R38, R42.reuse, R13, RZ ;  /* 0x0000000d2a267223 */ /* 0x040fe200000100ff */
[--C-:B------:R-:W-:Y:S01]  /*9140*/  HADD2.F32 R41, -RZ, R39.reuse.H0_H0 ;  /* 0x20000027ff297230 */ /* 0x100fe20000004100 */
[C---:B------:R-:W-:Y:S01]  /*9150*/  FFMA.FTZ R37, R42.reuse, R37, RZ ;  /* 0x000000252a257223 */ /* 0x040fe200000100ff */
[----:B------:R-:W-:Y:S01]  /*9160*/  HADD2.F32 R47, -RZ, R39.H1_H1 ;  /* 0x30000027ff2f7230 */ /* 0x000fe20000004100 */
[----:B------:R-:W-:-:S02]  /*9170*/  FFMA.FTZ R39, R42, R33, RZ ;  /* 0x000000212a277223 */ /* 0x000fc400000100ff */
[C---:B------:R-:W-:Y:S02]  /*9180*/  FFMA.FTZ R40, R42.reuse, R35, RZ ;  /* 0x000000232a287223 */ /* 0x040fe400000100ff */
[C---:B------:R-:W-:Y:S02]  /*9190*/  FFMA.FTZ R41, R42.reuse, R41, RZ ;  /* 0x000000292a297223 */ /* 0x040fe400000100ff */
[----:B------:R-:W-:Y:S02]  /*91a0*/  FFMA.FTZ R42, R42, R47, RZ ;  /* 0x0000002f2a2a7223 */ /* 0x000fe400000100ff */
.L_x_604:
[----:B------:R-:W-:Y:S05]  /*91b0*/  BSYNC B2 ;  /* 0x0000000000027941 */ /* 0x000fea0003800000 */
.L_x_603:
[----:B------:R-:W-:-:S13]  /*91c0*/  LOP3.LUT P3, RZ, R32, 0xfffffffe, RZ, 0xc0, !PT ;  /* 0xfffffffe20ff7812 */ /* 0x000fda000786c0ff */
[----:B------:R-:W-:Y:S05]  /*91d0*/  @!P3 BRA `(.L_x_602) ;  /* 0x000006400000b947 */ /* 0x000fea0003800000 */
[----:B------:R-:W-:Y:S01]  /*91e0*/  ULDC UR5, c[0x0][0x1ec] ;  /* 0x00007b0000057ab9 */ /* 0x000fe20000000800 */
[----:B------:R-:W-:Y:S01]  /*91f0*/  IMAD R57, R28, c[0x0][0x1d4], RZ ;  /* 0x000075001c397a24 */ /* 0x000fe200078e02ff */
[----:B------:R-:W-:-:S06]  /*9200*/  UISETP.NE.AND UP0, UPT, URZ, UR5, UPT ;  /* 0x000000053f00728c */ /* 0x000fcc000bf05270 */
[----:B------:R-:W-:Y:S02]  /*9210*/  PLOP3.LUT P2, PT, PT, PT, UP0, 0x80, 0x0 ;  /* 0x000000000000781c */ /* 0x000fe40003f4f008 */
.L_x_608:
[----:B------:R-:W-:Y:S02]  /*9220*/  SHF.R.S32.HI R12, RZ, 0x1f, R44 ;  /* 0x0000001fff0c7819 */ /* 0x000fe4000001142c */
[C---:B------:R-:W-:Y:S02]  /*9230*/  IADD3 R13, P3, R57.reuse, R44, RZ ;  /* 0x0000002c390d7210 */ /* 0x040fe40007f7e0ff */
[----:B------:R-:W-:Y:S02]  /*9240*/  ISETP.NE.AND P5, PT, R2, RZ, PT ;  /* 0x000000ff0200720c */ /* 0x000fe40003fa5270 */
[----:B------:R-:W-:Y:S02]  /*9250*/  LEA.HI.X.SX32 R12, R57, R12, 0x1, P3 ;  /* 0x0000000c390c7211 */ /* 0x000fe400018f0eff */
[----:B------:R-:W-:-:S04]  /*9260*/  LEA R48, P3, R13, c[0x0][0x1a8], 0x2 ;  /* 0x00006a000d307a11 */ /* 0x000fc800078610ff */
[----:B------:R-:W-:-:S05]  /*9270*/  LEA.HI.X R49, R13, c[0x0][0x1ac], R12, 0x2, P3 ;  /* 0x00006b000d317a11 */ /* 0x000fca00018f140c */
[----:B------:R-:W2:Y:S01]  /*9280*/  LDG.E R12, [R48.64] ;  /* 0x00000024300c7981 */ /* 0x000ea2000c1e1900 */
[----:B------:R-:W-:Y:S02]  /*9290*/  IMAD R14, R44, 0x90, RZ ;  /* 0x000000902c0e7824 */ /* 0x000fe400078e02ff */
[----:B--2---:R-:W-:-:S04]  /*92a0*/  IMAD R13, R12, c[0x0][0x1d8], RZ ;  /* 0x000076000c0d7a24 */ /* 0x004fc800078e02ff */
[----:B------:R-:W-:-:S04]  /*92b0*/  IMAD R13, R13, c[0x0][0x1d4], R44 ;  /* 0x000075000d0d7a24 */ /* 0x000fc800078e022c */
[----:B------:R-:W-:Y:S01]  /*92c0*/  IMAD R12, R13, 0x90, RZ ;  /* 0x000000900d0c7824 */ /* 0x000fe200078e02ff */
[----:B------:R-:W-:-:S04]  /*92d0*/  IADD3 R13, P4, R22, R14, RZ ;  /* 0x0000000e160d7210 */ /* 0x000fc80007f9e0ff */
[----:B------:R-:W-:Y:S02]  /*92e0*/  IADD3 R15, P3, R27, R12, RZ ;  /* 0x0000000c1b0f7210 */ /* 0x000fe40007f7e0ff */
[----:B------:R-:W-:Y:S02]  /*92f0*/  LEA.HI.X.SX32 R14, R14, R25, 0x1, P4 ;  /* 0x000000190e0e7211 */ /* 0x000fe400020f0eff */
[----:B------:R-:W-:Y:S02]  /*9300*/  LEA R46, P4, R13, c[0x0][0x1a0], 0x1 ;  /* 0x000068000d2e7a11 */ /* 0x000fe400078808ff */
[----:B------:R-:W-:Y:S02]  /*9310*/  LEA.HI.X.SX32 R32, R12, R29, 0x1, P3 ;  /* 0x0000001d0c207211 */ /* 0x000fe400018f0eff */
[----:B------:R-:W-:Y:S02]  /*9320*/  LEA R12, P3, R15, c[0x0][0x1a0], 0x1 ;  /* 0x000068000f0c7a11 */ /* 0x000fe400078608ff */
[----:B------:R-:W-:-:S02]  /*9330*/  LEA.HI.X R47, R13, c[0x0][0x1a4], R14, 0x1, P4 ;  /* 0x000069000d2f7a11 */ /* 0x000fc400020f0c0e */
[----:B------:R-:W-:-:S06]  /*9340*/  LEA.HI.X R13, R15, c[0x0][0x1a4], R32, 0x1, P3 ;  /* 0x000069000f0d7a11 */ /* 0x000fcc00018f0c20 */
[----:B------:R-:W5:Y:S01]  /*9350*/  LDG.E.128 R12, [R12.64] ;  /* 0x000000240c0c7981 */ /* 0x000f62000c1e1d00 */
[----:B------:R-:W-:Y:S05]  /*9360*/  @P2 BRA `(.L_x_606) ;  /* 0x000000b000002947 */ /* 0x000fea0003800000 */
[----:B------:R-:W2:Y:S04]  /*9370*/  @P5 LDG.E.128 R52, [R18.64] ;  /* 0x0000002412345981 */ /* 0x000ea8000c1e1d00 */
[----:B------:R-:W1:Y:S02]  /*9380*/  LDS.128 R32, [R0.X16+0x210] ;  /* 0x0002100000207984 */ /* 0x000e64000000cc00 */
        /* <DEDUP_REMOVED lines=9> */
.L_x_606:
[----:B------:R-:W2:Y:S01]  /*9420*/  LDG.E R48, [R48.64+0x8] ;  /* 0x0000082430307981 */ /* 0x000ea2000c1e1900 */
[----:B------:R-:W-:Y:S02]  /*9430*/  IMAD.MOV.U32 R32, RZ, RZ, 0x90 ;  /* 0x00000090ff207424 */ /* 0x000fe400078e00ff */
[----:B------:R-:W-:-:S05]  /*9440*/  IMAD.IADD R50, R44, 0x1, -R4 ;  /* 0x000000012c327824 */ /* 0x000fca00078e0a04 */
[----:B------:R-:W-:Y:S01]  /*9450*/  LEA R52, R50, UR4, 0x1 ;  /* 0x0000000432347c11 */ /* 0x000fe2000f8e08ff */
[----:B--2---:R-:W-:-:S04]  /*9460*/  IMAD R33, R48, c[0x0][0x1d8], RZ ;  /* 0x0000760030217a24 */ /* 0x004fc800078e02ff */
[----:B------:R-:W2:Y:S01]  /*9470*/  LDS.U16 R48, [R52+0x410] ;  /* 0x0004100034307984 */ /* 0x000ea20000000400 */
        /* <DEDUP_REMOVED lines=10> */
[--C-:B-1----:R-:W-:Y:S02]  /*9520*/  HADD2.F32 R12, -RZ, R14.reuse.H0_H0 ;  /* 0x2000000eff0c7230 */ /* 0x102fe40000004100 */
[----:B------:R-:W-:Y:S02]  /*9530*/  HADD2.F32 R55, -RZ, R14.H1_H1 ;  /* 0x3000000eff377230 */ /* 0x000fe40000004100 */
[----:B------:R-:W-:-:S02]  /*9540*/  HADD2.F32 R53, -RZ, R13.H0_H0 ;  /* 0x2000000dff357230 */ /* 0x000fc40000004100 */
[----:B------:R-:W-:Y:S02]  /*9550*/  HADD2.F32 R14, -RZ, R15.H0_H0 ;  /* 0x2000000fff0e7230 */ /* 0x000fe40000004100 */
[----:B--2---:R-:W-:Y:S02]  /*9560*/  HADD2.F32 R48, -RZ, R48.H0_H0 ;  /* 0x20000030ff307230 */ /* 0x004fe40000004100 */
        /* <DEDUP_REMOVED lines=22> */
.L_x_607:
[----:B------:R-:W2:Y:S01]  /*96d0*/  LDS.U16 R12, [R50+0x4] ;  /* 0x00000400320c7984 */ /* 0x000ea20000000400 */
[----:B------:R-:W-:Y:S01]  /*96e0*/  IADD3 R44, R44, 0x4, RZ ;  /* 0x000000042c2c7810 */ /* 0x000fe20007ffe0ff */
[----:B------:R-:W-:Y:S02]  /*96f0*/  HADD2.F32 R15, -RZ, R33.H0_H0 ;  /* 0x20000021ff0f7230 */ /* 0x000fe40000004100 */
[----:B------:R-:W-:Y:S01]  /*9700*/  HADD2.F32 R41, -RZ, R34.H1_H1 ;  /* 0x30000022ff297230 */ /* 0x000fe20000004100 */
[----:B------:R-:W-:Y:S01]  /*9710*/  ISETP.GE.AND P3, PT, R44, R45, PT ;  /* 0x0000002d2c00720c */ /* 0x000fe20003f66270 */
[----:B-1----:R-:W-:Y:S02]  /*9720*/  HADD2.F32 R47, -RZ, R35.H0_H0 ;  /* 0x20000023ff2f7230 */ /* 0x002fe40000004100 */
[--C-:B------:R-:W-:Y:S02]  /*9730*/  HADD2.F32 R31, -RZ, R32.reuse.H0_H0 ;  /* 0x20000020ff1f7230 */ /* 0x100fe40000004100 */
[----:B------:R-:W-:-:S02]  /*9740*/  HADD2.F32 R13, -RZ, R32.H1_H1 ;  /* 0x30000020ff0d7230 */ /* 0x000fc40000004100 */
[----:B------:R-:W-:Y:S02]  /*9750*/  HADD2.F32 R33, -RZ, R33.H1_H1 ;  /* 0x30000021ff217230 */ /* 0x000fe40000004100 */
[----:B------:R-:W-:Y:S02]  /*9760*/  HADD2.F32 R39, -RZ, R34.H0_H0 ;  /* 0x20000022ff277230 */ /* 0x000fe40000004100 */
        /* <DEDUP_REMOVED lines=11> */
.L_x_602:
[----:B------:R-:W-:Y:S05]  /*9820*/  BSYNC B1 ;  /* 0x0000000000017941 */ /* 0x000fea0003800000 */
.L_x_601:
[----:B------:R-:W-:-:S13]  /*9830*/  ISETP.GE.AND P3, PT, R30, R17, PT ;  /* 0x000000111e00720c */ /* 0x000fda0003f66270 */
[----:B------:R-:W-:Y:S05]  /*9840*/  @P3 BRA `(.L_x_600) ;  /* 0x00000ff000003947 */ /* 0x000fea0003800000 */
[----:B------:R-:W-:Y:S01]  /*9850*/  IADD3 R13, -R3, -0x2, R26 ;  /* 0xfffffffe030d7810 */ /* 0x000fe20007ffe11a */
[----:B------:R-:W-:Y:S01]  /*9860*/  IMAD.MOV.U32 R18, RZ, RZ, 0x2 ;  /* 0x00000002ff127424 */ /* 0x000fe200078e00ff */
[----:B------:R-:W-:Y:S03]  /*9870*/  BSSY B1, `(.L_x_609) ;  /* 0x0000053000017945 */ /* 0x000fe60003800000 */
[----:B------:R-:W-:Y:S02]  /*9880*/  IMAD.IADD R34, R13, 0x1, -R4 ;  /* 0x000000010d227824 */ /* 0x000fe400078e0a04 */
[----:B------:R-:W-:-:S03]  /*9890*/  IMAD R13, R24, c[0x0][0x1d8], R21 ;  /* 0x00007600180d7a24 */ /* 0x000fc600078e0215 */
[----:B------:R-:W-:Y:S01]  /*98a0*/  LOP3.LUT P3, RZ, R34, 0x2, RZ, 0xc0, !PT ;  /* 0x0000000222ff7812 */ /* 0x000fe2000786c0ff */
[----:B------:R-:W-:-:S04]  /*98b0*/  IMAD R13, R13, 0x90, R20 ;  /* 0x000000900d0d7824 */ /* 0x000fc800078e0214 */
[----:B------:R-:W-:-:S08]  /*98c0*/  IMAD.WIDE R18, R13, R18, c[0x0][0x238] ;  /* 0x00008e000d127625 */ /* 0x000fd000078e0212 */
        /* <DEDUP_REMOVED lines=59> */
.L_x_613:
[--C-:B-1---5:R-:W-:Y:S02]  /*9c80*/  HADD2.F32 R6, -RZ, R12.reuse.H0_H0 ;  /* 0x2000000cff067230 */ /* 0x122fe40000004100 */
[----:B------:R-:W-:Y:S02]  /*9c90*/  HADD2.F32 R7, -RZ, R12.H1_H1 ;  /* 0x3000000cff077230 */ /* 0x000fe40000004100 */
[--C-:B------:R-:W-:Y:S01]  /*9ca0*/  HADD2.F32 R12, -RZ, R14.reuse.H0_H0 ;  /* 0x2000000eff0c7230 */ /* 0x100fe20000004100 */
[C---:B------:R-:W-:Y:S01]  /*9cb0*/  FFMA.FTZ R31, R32.reuse, R6, R31 ;  /* 0x00000006201f7223 */ /* 0x040fe2000001001f */
[----:B------:R-:W-:Y:S01]  /*9cc0*/  HADD2.F32 R35, -RZ, R14.H1_H1 ;  /* 0x3000000eff237230 */ /* 0x000fe20000004100 */
        /* <DEDUP_REMOVED lines=8> */
[----:B------:R-:W-:-:S02]  /*9d50*/  FFMA.FTZ R41, R32, R14, R41 ;  /* 0x0000000e20297223 */ /* 0x000fc40000010029 */
[C---:B------:R-:W-:Y:S02]  /*9d60*/  FFMA.FTZ R37, R32.reuse, R13, R37 ;  /* 0x0000000d20257223 */ /* 0x040fe40000010025 */
[----:B------:R-:W-:Y:S02]  /*9d70*/  FFMA.FTZ R42, R32, R15, R42 ;  /* 0x0000000f202a7223 */ /* 0x000fe4000001002a */
.L_x_612:
[----:B------:R-:W-:Y:S05]  /*9d80*/  BSYNC B2 ;  /* 0x0000000000027941 */ /* 0x000fea0003800000 */
.L_x_611:
[----:B------:R-:W-:Y:S02]  /*9d90*/  IADD3 R30, R30, 0x2, RZ ;  /* 0x000000021e1e7810 */ /* 0x000fe40007ffe0ff */
.L_x_610:
[----:B------:R-:W-:Y:S05]  /*9da0*/  BSYNC B1 ;  /* 0x0000000000017941 */ /* 0x000fea0003800000 */
.L_x_609:
[----:B------:R-:W-:-:S13]  /*9db0*/  LOP3.LUT P3, RZ, R34, 0xfffffffe, RZ, 0xc0, !PT ;  /* 0xfffffffe22ff7812 */ /* 0x000fda000786c0ff */
[----:B------:R-:W-:Y:S05]  /*9dc0*/  @!P3 BRA `(.L_x_600) ;  /* 0x00000a700000b947 */ /* 0x000fea0003800000 */
[----:B------:R-:W-:Y:S01]  /*9dd0*/  LEA R7, R30, UR4, 0x1 ;  /* 0x000000041e077c11 */ /* 0x000fe2000f8e08ff */
[----:B------:R-:W-:Y:S02]  /*9de0*/  IMAD.MOV.U32 R13, RZ, RZ, 0x90 ;  /* 0x00000090ff0d7424 */ /* 0x000fe400078e00ff */
[----:B------:R-:W-:Y:S02]  /*9df0*/  IMAD.MOV.U32 R35, RZ, RZ, RZ ;  /* 0x000000ffff237224 */ /* 0x000fe400078e00ff */
[----:B------:R-:W-:Y:S02]  /*9e00*/  IMAD R52, R4, -0x2, R7 ;  /* 0xfffffffe04347824 */ /* 0x000fe400078e0207 */
[----:B------:R-:W-:-:S05]  /*9e10*/  IMAD R34, R30, R13, 0x120 ;  /* 0x000001201e227424 */ /* 0x000fca00078e020d */
.L_x_620:
        /* <DEDUP_REMOVED lines=21> */
[----:B------:R-:W-:Y:S02]  /*9f70*/  IMAD.MOV.U32 R13, RZ, RZ, R43 ;  /* 0x000000ffff0d7224 */ /* 0x000fe400078e002b */
[----:B------:R-:W1:Y:S02]  /*9f80*/  LDS.U16 R43, [R53+0x410] ;  /* 0x00041000352b7984 */ /* 0x000e640000000400 */
        /* <DEDUP_REMOVED lines=41> */
.L_x_616:
[----:B-----5:R-:W-:Y:S02]  /*a220*/  HADD2.F32 R32, -RZ, R12.H0_H0 ;  /* 0x2000000cff207230 */ /* 0x020fe40000004100 */
[----:B------:R-:W-:Y:S02]  /*a230*/  HADD2.F32 R46, -RZ, R14.H0_H0 ;  /* 0x2000000eff2e7230 */ /* 0x000fe40000004100 */
[----:B------:R-:W-:Y:S01]  /*a240*/  HADD2.F32 R48, -RZ, R15.H0_H0 ;  /* 0x2000000fff307230 */ /* 0x000fe20000004100 */
[C---:B------:R-:W-:Y:S01]  /*a250*/  FFMA.FTZ R31, R43.reuse, R32, R31 ;  /* 0x000000202b1f7223 */ /* 0x040fe2000001001f */
        /* <DEDUP_REMOVED lines=12> */
.L_x_615:
[----:B------:R-:W-:Y:S05]  /*a320*/  BSYNC B1 ;  /* 0x0000000000017941 */ /* 0x000fea0003800000 */
.L_x_614:
        /* <DEDUP_REMOVED lines=59> */
.L_x_619:
[----:B-1---5:R-:W-:Y:S02]  /*a6e0*/  HADD2.F32 R6, -RZ, R12.H0_H0 ;  /* 0x2000000cff067230 */ /* 0x022fe40000004100 */
[----:B------:R-:W-:Y:S02]  /*a6f0*/  HADD2.F32 R44, -RZ, R14.H0_H0 ;  /* 0x2000000eff2c7230 */ /* 0x000fe40000004100 */
[----:B------:R-:W-:Y:S01]  /*a700*/  HADD2.F32 R46, -RZ, R15.H0_H0 ;  /* 0x2000000fff2e7230 */ /* 0x000fe20000004100 */
        /* <DEDUP_REMOVED lines=13> */
.L_x_618:
[----:B------:R-:W-:Y:S05]  /*a7e0*/  BSYNC B1 ;  /* 0x0000000000017941 */ /* 0x000fea0003800000 */
.L_x_617:
[----:B------:R-:W-:Y:S02]  /*a7f0*/  IADD3 R30, R30, 0x4, RZ ;  /* 0x000000041e1e7810 */ /* 0x000fe40007ffe0ff */
[----:B------:R-:W-:Y:S02]  /*a800*/  IADD3 R35, R35, 0x8, RZ ;  /* 0x0000000823237810 */ /* 0x000fe40007ffe0ff */
[----:B------:R-:W-:Y:S02]  /*a810*/  ISETP.GE.AND P3, PT, R30, R17, PT ;  /* 0x000000111e00720c */ /* 0x000fe40003f66270 */
[----:B------:R-:W-:-:S11]  /*a820*/  IADD3 R34, R34, 0x240, RZ ;  /* 0x0000024022227810 */ /* 0x000fd60007ffe0ff */
[----:B------:R-:W-:Y:S05]  /*a830*/  @!P3 BRA `(.L_x_620) ;  /* 0xfffff5e00000b947 */ /* 0x000fea000383ffff */
.L_x_600:
[----:B------:R-:W-:Y:S05]  /*a840*/  BSYNC B0 ;  /* 0x0000000000007941 */ /* 0x000fea0003800000 */
.L_x_599:
[----:B------:R-:W-:Y:S01]  /*a850*/  ISETP.GT.OR P0, PT, R0, 0x11, P0 ;  /* 0x000000110000780c */ /* 0x000fe20000704670 */
[----:B------:R-:W-:-:S12]  /*a860*/  BSSY B0, `(.L_x_621) ;  /* 0x0000034000007945 */ /* 0x000fd80003800000 */
[----:B------:R-:W-:Y:S05]  /*a870*/  @P0 BRA `(.L_x_622) ;  /* 0x0000032000000947 */ /* 0x000fea0003800000 */
[----:B------:R-:W-:-:S04]  /*a880*/  IMAD.MOV.U32 R7, RZ, RZ, 0x90 ;  /* 0x00000090ff077424 */ /* 0x000fc800078e00ff */
[----:B------:R-:W-:-:S05]  /*a890*/  IMAD R26, R26, R7, -0x90 ;  /* 0xffffff701a1a7424 */ /* 0x000fca00078e0207 */
[----:B0-----:R-:W-:-:S04]  /*a8a0*/  IADD3 R0, P0, R22, R26, RZ ;  /* 0x0000001a16007210 */ /* 0x001fc80007f1e0ff */
[----:B------:R-:W-:Y:S02]  /*a8b0*/  LEA.HI.X.SX32 R7, R26, R25, 0x1, P0 ;  /* 0x000000191a077211 */ /* 0x000fe400000f0eff */
[----:B------:R-:W-:-:S04]  /*a8c0*/  LEA R12, P0, R0, c[0x0][0x1a0], 0x1 ;  /* 0x00006800000c7a11 */ /* 0x000fc800078008ff */
[----:B------:R-:W-:-:S06]  /*a8d0*/  LEA.HI.X R13, R0, c[0x0][0x1a4], R7, 0x1, P0 ;  /* 0x00006900000d7a11 */ /* 0x000fcc00000f0c07 */
[----:B------:R-:W5:Y:S01]  /*a8e0*/  LDG.E.128 R12, [R12.64] ;  /* 0x000000240c0c7981 */ /* 0x000f62000c1e1d00 */
[----:B------:R-:W-:Y:S01]  /*a8f0*/  IMAD.IADD R4, R17, 0x1, -R4 ;  /* 0x0000000111047824 */ /* 0x000fe200078e0a04 */
[----:B------:R-:W-:Y:S04]  /*a900*/  BSSY B1, `(.L_x_623) ;  /* 0x0000019000017945 */ /* 0x000fe80003800000 */
[----:B------:R-:W-:-:S05]  /*a910*/  LEA R4, R4, UR4, 0x1 ;  /* 0x0000000404047c11 */ /* 0x000fca000f8e08ff */
[----:B------:R-:W0:Y:S02]  /*a920*/  LDS.U16 R0, [R4+0x410] ;  /* 0x0004100004007984 */ /* 0x000e240000000400 */
[----:B0-----:R-:W-:Y:S01]  /*a930*/  HADD2.F32 R0, -RZ, R0.H0_H0 ;  /* 0x20000000ff007230 */ /* 0x001fe20000004100 */
[----:B------:R-:W-:Y:S05]  /*a940*/  @P2 BRA `(.L_x_624) ;  /* 0x0000014000002947 */ /* 0x000fea0003800000 */
[----:B------:R-:W-:-:S13]  /*a950*/  ISETP.NE.AND P3, PT, R2, RZ, PT ;  /* 0x000000ff0200720c */ /* 0x000fda0003f65270 */
        /* <DEDUP_REMOVED lines=19> */
.L_x_624:
[----:B------:R-:W-:Y:S05]  /*aa90*/  BSYNC B1 ;  /* 0x0000000000017941 */ /* 0x000fea0003800000 */
.L_x_623:
[----:B-----5:R-:W-:Y:S02]  /*aaa0*/  HADD2.F32 R9, -RZ, R13.H0_H0 ;  /* 0x2000000dff097230 */ /* 0x020fe40000004100 */
[----:B0-----:R-:W-:Y:S02]  /*aab0*/  HADD2.F32 R6, -RZ, R15.H0_H0 ;  /* 0x2000000fff067230 */ /* 0x001fe40000004100 */
        /* <DEDUP_REMOVED lines=14> */
.L_x_622:
[----:B------:R-:W-:Y:S05]  /*aba0*/  BSYNC B0 ;  /* 0x0000000000007941 */ /* 0x000fea0003800000 */
.L_x_621:
[----:B------:R-:W-:Y:S06]  /*abb0*/  BAR.SYNC.DEFER_BLOCKING 0x0 ;  /* 0x0000000000007b1d */ /* 0x000fec0000010000 */
[----:B------:R-:W-:Y:S05]  /*abc0*/  @P1 BRA `(.L_x_625) ;  /* 0x0000022000001947 */ /* 0x000fea0003800000 */
[----:B0-----:R-:W-:Y:S01]  /*abd0*/  LOP3.LUT R0, R23, 0xffffffe0, RZ, 0xc0, !PT ;  /* 0xffffffe017007812 */ /* 0x001fe200078ec0ff */
[----:B------:R-:W-:Y:S01]  /*abe0*/  IMAD R3, R3, 0x90, R20 ;  /* 0x0000009003037824 */ /* 0x000fe200078e0214 */
[----:B------:R-:W-:-:S02]  /*abf0*/  ISETP.GT.AND P2, PT, R23, 0x1f, PT ;  /* 0x0000001f1700780c */ /* 0x000fc40003f44270 */
[----:B------:R-:W-:Y:S02]  /*ac00*/  ISETP.NE.AND P0, PT, R0, 0x20, PT ;  /* 0x000000200000780c */ /* 0x000fe40003f05270 */
[----:B------:R-:W-:-:S11]  /*ac10*/  LEA R3, R3, 0x410, 0x1 ;  /* 0x0000041003037811 */ /* 0x000fd600078e08ff */
[----:B------:R-:W-:Y:S05]  /*ac20*/  @P0 BRA `(.L_x_626) ;  /* 0x0000005000000947 */ /* 0x000fea0003800000 */
[----:B------:R-:W-:Y:S02]  /*ac30*/  F2FP.PACK_AB R8, R38, R31 ;  /* 0x0000001f2608723e */ /* 0x000fe400000000ff */
[----:B------:R-:W-:Y:S02]  /*ac40*/  F2FP.PACK_AB R9, R37, R36 ;  /* 0x000000242509723e */ /* 0x000fe400000000ff */
[----:B------:R-:W-:Y:S02]  /*ac50*/  F2FP.PACK_AB R10, R40, R39 ;  /* 0x00000027280a723e */ /* 0x000fe400000000ff */
[----:B------:R-:W-:-:S05]  /*ac60*/  F2FP.PACK_AB R11, R42, R41 ;  /* 0x000000292a0b723e */ /* 0x000fca00000000ff */
[----:B------:R0:W-:Y:S02]  /*ac70*/  STS.128 [R3+-0x120], R8 ;  /* 0xfffee00803007388 */ /* 0x0001e40000000c00 */
.L_x_626:
        /* <DEDUP_REMOVED lines=9> */
[--C-:B------:R-:W-:Y:S01]  /*ad10*/  HADD2.F32 R0, -RZ, R8.reuse.H0_H0 ;  /* 0x20000008ff007230 */ /* 0x100fe20000004100 */
[----:B------:R-:W-:Y:S01]  /*ad20*/  FADD.FTZ R37, R37, R2 ;  /* 0x0000000225257221 */ /* 0x000fe20000010000 */
[----:B------:R-:W-:Y:S01]  /*ad30*/  HADD2.F32 R7, -RZ, R8.H1_H1 ;  /* 0x30000008ff077230 */ /* 0x000fe20000004100 */
[----:B------:R-:W-:Y:S01]  /*ad40*/  FADD.FTZ R41, R41, R6 ;  /* 0x0000000629297221 */ /* 0x000fe20000010000 */
[--C-:B------:R-:W-:Y:S01]  /*ad50*/  HADD2.F32 R4, -RZ, R10.reuse.H0_H0 ;  /* 0x2000000aff047230 */ /* 0x100fe20000004100 */
[----:B------:R-:W-:Y:S01]  /*ad60*/  FADD.FTZ R31, R31, R0 ;  /* 0x000000001f1f7221 */ /* 0x000fe20000010000 */
[----:B------:R-:W-:Y:S01]  /*ad70*/  HADD2.F32 R9, -RZ, R10.H1_H1 ;  /* 0x3000000aff097230 */ /* 0x000fe20000004100 */
[----:B------:R-:W-:Y:S01]  /*ad80*/  FADD.FTZ R38, R38, R7 ;  /* 0x0000000726267221 */ /* 0x000fe20000010000 */
[----:B------:R-:W-:Y:S01]  /*ad90*/  HADD2.F32 R11, -RZ, R11.H1_H1 ;  /* 0x3000000bff0b7230 */ /* 0x000fe20000004100 */
[----:B------:R-:W-:-:S02]  /*ada0*/  FADD.FTZ R39, R39, R4 ;  /* 0x0000000427277221 */ /* 0x000fc40000010000 */
[----:B------:R-:W-:Y:S02]  /*adb0*/  FADD.FTZ R40, R40, R9 ;  /* 0x0000000928287221 */ /* 0x000fe40000010000 */
[----:B------:R-:W-:Y:S02]  /*adc0*/  FADD.FTZ R42, R42, R11 ;  /* 0x0000000b2a2a7221 */ /* 0x000fe40000010000 */
.L_x_628:
[----:B------:R-:W-:Y:S05]  /*add0*/  BSYNC B0 ;  /* 0x0000000000007941 */ /* 0x000fea0003800000 */
.L_x_627:
[----:B------:R-:W-:Y:S06]  /*ade0*/  BAR.SYNC.DEFER_BLOCKING 0x0 ;  /* 0x0000000000007b1d */ /* 0x000fec0000010000 */
.L_x_625:
        /* <DEDUP_REMOVED lines=17> */
.L_x_629:
        /* <DEDUP_REMOVED lines=25> */
[----:B------:R-:W-:Y:S01]  /*b090*/  SHF.L.U64.HI R3, R9, 0x8, RZ ;  /* 0x0000000809037819 */ /* 0x000fe200000102ff */
[----:B------:R-:W-:Y:S01]  /*b0a0*/  IMAD.U32 R5, R8, 0x10000, RZ ;  /* 0x0001000008057824 */ /* 0x000fe200078e00ff */
        /* <DEDUP_REMOVED lines=19> */
[----:B------:R-:W-:Y:S02]  /*b1e0*/  LOP3.LUT R0, R4, 0xffff00ff, R7, 0xf8, !PT ;  /* 0xffff00ff04007812 */ /* 0x000fe400078ef807 */
        /* <DEDUP_REMOVED lines=11> */
.L_x_427:
[----:B------:R-:W-:Y:S01]  /*b2a0*/  IMAD.MOV.U32 R84, RZ, RZ, R21 ;  /* 0x000000ffff547224 */ /* 0x000fe200078e0015 */
[----:B------:R-:W-:Y:S01]  /*b2b0*/  MOV R82, 0xb300 ;  /* 0x0000b30000527802 */ /* 0x000fe20000000f00 */
[----:B------:R-:W-:Y:S02]  /*b2c0*/  IMAD.MOV.U32 R85, RZ, RZ, 0x10 ;  /* 0x00000010ff557424 */ /* 0x000fe400078e00ff */
[----:B------:R-:W-:Y:S02]  /*b2d0*/  IMAD.MOV.U32 R86, RZ, RZ, 0x1f ;  /* 0x0000001fff567424 */ /* 0x000fe400078e00ff */
[----:B------:R-:W-:Y:S02]  /*b2e0*/  IMAD.MOV.U32 R87, RZ, RZ, -0x1 ;  /* 0xffffffffff577424 */ /* 0x000fe400078e00ff */
[----:B0-----:R-:W-:Y:S05]  /*b2f0*/  CALL.REL.NOINC `($__internal_2_$__cuda_sm70_shflsync_bfly_p) ;  /* 0x0000046000007944 */ /* 0x001fea0003c00000 */
[----:B-1----:R-:W-:Y:S01]  /*b300*/  IMAD.MOV.U32 R0, RZ, RZ, R84 ;  /* 0x000000ffff007224 */ /* 0x002fe200078e0054 */
[----:B0-----:R-:W-:Y:S05]  /*b310*/  BRA `(.L_x_630) ;  /* 0xffff789000007947 */ /* 0x001fea000383ffff */
.L_x_428:
[----:B------:R-:W-:Y:S01]  /*b320*/  IMAD.MOV.U32 R84, RZ, RZ, R21 ;  /* 0x000000ffff547224 */ /* 0x000fe200078e0015 */
[----:B------:R-:W-:Y:S01]  /*b330*/  MOV R82, 0xb380 ;  /* 0x0000b38000527802 */ /* 0x000fe20000000f00 */
[----:B------:R-:W-:-:S02]  /*b340*/  IMAD.MOV.U32 R85, RZ, RZ, 0x8 ;  /* 0x00000008ff557424 */ /* 0x000fc400078e00ff */
[----:B------:R-:W-:Y:S02]  /*b350*/  IMAD.MOV.U32 R86, RZ, RZ, 0x1f ;  /* 0x0000001fff567424 */ /* 0x000fe400078e00ff */
[----:B------:R-:W-:Y:S02]  /*b360*/  IMAD.MOV.U32 R87, RZ, RZ, -0x1 ;  /* 0xffffffffff577424 */ /* 0x000fe400078e00ff */
[----:B0-----:R-:W-:Y:S05]  /*b370*/  CALL.REL.NOINC `($__internal_2_$__cuda_sm70_shflsync_bfly_p) ;  /* 0x000003e000007944 */ /* 0x001fea0003c00000 */
[----:B-1----:R-:W-:Y:S01]  /*b380*/  FADD.FTZ R21, R21, R84 ;  /* 0x0000005415157221 */ /* 0x002fe20000010000 */
[----:B------:R-:W-:Y:S01]  /*b390*/  MOV R82, 0xb3f0 ;  /* 0x0000b3f000527802 */ /* 0x000fe20000000f00 */
[----:B0-----:R-:W-:Y:S02]  /*b3a0*/  IMAD.MOV.U32 R85, RZ, RZ, 0x4 ;  /* 0x00000004ff557424 */ /* 0x001fe400078e00ff */
[----:B------:R-:W-:Y:S02]  /*b3b0*/  IMAD.MOV.U32 R86, RZ, RZ, 0x1f ;  /* 0x0000001fff567424 */ /* 0x000fe400078e00ff */
[----:B------:R-:W-:Y:S02]  /*b3c0*/  IMAD.MOV.U32 R87, RZ, RZ, -0x1 ;  /* 0xffffffffff577424 */ /* 0x000fe400078e00ff */
[----:B------:R-:W-:-:S02]  /*b3d0*/  IMAD.MOV.U32 R84, RZ, RZ, R21 ;  /* 0x000000ffff547224 */ /* 0x000fc400078e0015 */
[----:B------:R-:W-:Y:S05]  /*b3e0*/  CALL.REL.NOINC `($__internal_2_$__cuda_sm70_shflsync_bfly_p) ;  /* 0x0000037000007944 */ /* 0x000fea0003c00000 */
[----:B-1----:R-:W-:Y:S01]  /*b3f0*/  FADD.FTZ R21, R21, R84 ;  /* 0x0000005415157221 */ /* 0x002fe20000010000 */
[----:B------:R-:W-:Y:S01]  /*b400*/  MOV R82, 0xb460 ;  /* 0x0000b46000527802 */ /* 0x000fe20000000f00 */
[----:B0-----:R-:W-:-:S02]  /*b410*/  IMAD.MOV.U32 R85, RZ, RZ, 0x2 ;  /* 0x00000002ff557424 */ /* 0x001fc400078e00ff */
[----:B------:R-:W-:Y:S02]  /*b420*/  IMAD.MOV.U32 R86, RZ, RZ, 0x1f ;  /* 0x0000001fff567424 */ /* 0x000fe400078e00ff */
[----:B------:R-:W-:Y:S02]  /*b430*/  IMAD.MOV.U32 R87, RZ, RZ, -0x1 ;  /* 0xffffffffff577424 */ /* 0x000fe400078e00ff */
[----:B------:R-:W-:Y:S02]  /*b440*/  IMAD.MOV.U32 R84, RZ, RZ, R21 ;  /* 0x000000ffff547224 */ /* 0x000fe400078e0015 */
[----:B------:R-:W-:Y:S05]  /*b450*/  CALL.REL.NOINC `($__internal_2_$__cuda_sm70_shflsync_bfly_p) ;  /* 0x0000030000007944 */ /* 0x000fea0003c00000 */
[----:B-1----:R-:W-:Y:S01]  /*b460*/  FADD.FTZ R4, R21, R84 ;  /* 0x0000005415047221 */ /* 0x002fe20000010000 */
[----:B------:R-:W-:Y:S01]  /*b470*/  MOV R82, 0xb4d0 ;  /* 0x0000b4d000527802 */ /* 0x000fe20000000f00 */
[----:B0-----:R-:W-:Y:S02]  /*b480*/  IMAD.MOV.U32 R85, RZ, RZ, 0x1 ;  /* 0x00000001ff557424 */ /* 0x001fe400078e00ff */
[----:B------:R-:W-:Y:S02]  /*b490*/  IMAD.MOV.U32 R86, RZ, RZ, 0x1f ;  /* 0x0000001fff567424 */ /* 0x000fe400078e00ff */
[----:B------:R-:W-:-:S02]  /*b4a0*/  IMAD.MOV.U32 R87, RZ, RZ, -0x1 ;  /* 0xffffffffff577424 */ /* 0x000fc400078e00ff */
[----:B------:R-:W-:Y:S02]  /*b4b0*/  IMAD.MOV.U32 R84, RZ, RZ, R4 ;  /* 0x000000ffff547224 */ /* 0x000fe400078e0004 */
[----:B------:R-:W-:Y:S05]  /*b4c0*/  CALL.REL.NOINC `($__internal_2_$__cuda_sm70_shflsync_bfly_p) ;  /* 0x0000029000007944 */ /* 0x000fea0003c00000 */
[----:B-1----:R-:W-:Y:S01]  /*b4d0*/  IMAD.MOV.U32 R5, RZ, RZ, R84 ;  /* 0x000000ffff057224 */ /* 0x002fe200078e0054 */
[----:B0-----:R-:W-:Y:S05]  /*b4e0*/  BRA `(.L_x_631) ;  /* 0xffff775000007947 */ /* 0x001fea000383ffff */
.L_x_562:
[----:B------:R-:W-:Y:S01]  /*b4f0*/  IMAD.MOV.U32 R84, RZ, RZ, R101 ;  /* 0x000000ffff547224 */ /* 0x000fe200078e0065 */
[----:B------:R-:W-:Y:S01]  /*b500*/  MOV R82, 0xb550 ;  /* 0x0000b55000527802 */ /* 0x000fe20000000f00 */
[----:B------:R-:W-:Y:S02]  /*b510*/  IMAD.MOV.U32 R85, RZ, RZ, 0x2 ;  /* 0x00000002ff557424 */ /* 0x000fe400078e00ff */
[----:B------:R-:W-:Y:S02]  /*b520*/  IMAD.MOV.U32 R86, RZ, RZ, 0x1f ;  /* 0x0000001fff567424 */ /* 0x000fe400078e00ff */
[----:B------:R-:W-:Y:S02]  /*b530*/  IMAD.MOV.U32 R87, RZ, RZ, -0x1 ;  /* 0xffffffffff577424 */ /* 0x000fe400078e00ff */
[----:B------:R-:W-:Y:S05]  /*b540*/  CALL.REL.NOINC `($__internal_2_$__cuda_sm70_shflsync_bfly_p) ;  /* 0x0000021000007944 */ /* 0x000fea0003c00000 */
[----:B-1----:R-:W-:Y:S01]  /*b550*/  IMAD.MOV.U32 R82, RZ, RZ, R84 ;  /* 0x000000ffff527224 */ /* 0x002fe200078e0054 */
[----:B0-----:R-:W-:Y:S05]  /*b560*/  BRA `(.L_x_632) ;  /* 0xffffc33000007947 */ /* 0x001fea000383ffff */
.L_x_563:
[----:B------:R-:W-:Y:S01]  /*b570*/  IMAD.MOV.U32 R84, RZ, RZ, R101 ;  /* 0x000000ffff547224 */ /* 0x000fe200078e0065 */
[----:B------:R-:W-:Y:S01]  /*b580*/  MOV R82, 0xb5d0 ;  /* 0x0000b5d000527802 */ /* 0x000fe20000000f00 */
[----:B------:R-:W-:-:S02]  /*b590*/  IMAD.MOV.U32 R85, RZ, RZ, 0x1 ;  /* 0x00000001ff557424 */ /* 0x000fc400078e00ff */
[----:B------:R-:W-:Y:S02]  /*b5a0*/  IMAD.MOV.U32 R86, RZ, RZ, 0x1f ;  /* 0x0000001fff567424 */ /* 0x000fe400078e00ff */
[----:B------:R-:W-:Y:S02]  /*b5b0*/  IMAD.MOV.U32 R87, RZ, RZ, -0x1 ;  /* 0xffffffffff577424 */ /* 0x000fe400078e00ff */
[----:B------:R-:W-:Y:S05]  /*b5c0*/  CALL.REL.NOINC `($__internal_2_$__cuda_sm70_shflsync_bfly_p) ;  /* 0x0000019000007944 */ /* 0x000fea0003c00000 */
[----:B-1----:R-:W-:Y:S01]  /*b5d0*/  IMAD.MOV.U32 R82, RZ, RZ, R84 ;  /* 0x000000ffff527224 */ /* 0x002fe200078e0054 */
[----:B0-----:R-:W-:Y:S05]  /*b5e0*/  BRA `(.L_x_633) ;  /* 0xffffc2e000007947 */ /* 0x001fea000383ffff */
.L_x_567:
        /* <DEDUP_REMOVED lines=8> */
.L_x_568:
[----:B------:R-:W-:Y:S01]  /*b670*/  IMAD.MOV.U32 R84, RZ, RZ, R5 ;  /* 0x000000ffff547224 */ /* 0x000fe200078e0005 */
[----:B------:R-:W-:Y:S01]  /*b680*/  MOV R82, 0xb6d0 ;  /* 0x0000b6d000527802 */ /* 0x000fe20000000f00 */
[----:B------:R-:W-:-:S02]  /*b690*/  IMAD.MOV.U32 R85, RZ, RZ, 0x8 ;  /* 0x00000008ff557424 */ /* 0x000fc400078e00ff */
[----:B------:R-:W-:Y:S02]  /*b6a0*/  IMAD.MOV.U32 R86, RZ, RZ, 0x1f ;  /* 0x0000001fff567424 */ /* 0x000fe400078e00ff */
[----:B------:R-:W-:Y:S02]  /*b6b0*/  IMAD.MOV.U32 R87, RZ, RZ, -0x1 ;  /* 0xffffffffff577424 */ /* 0x000fe400078e00ff */
[----:B0-----:R-:W-:Y:S05]  /*b6c0*/  CALL.REL.NOINC `($__internal_2_$__cuda_sm70_shflsync_bfly_p) ;  /* 0x0000009000007944 */ /* 0x001fea0003c00000 */
[----:B-1----:R-:W-:Y:S01]  /*b6d0*/  FMNMX.FTZ R3, R5, R84, !PT ;  /* 0x0000005405037209 */ /* 0x002fe20007810000 */
[----:B0-----:R-:W-:Y:S01]  /*b6e0*/  IMAD.MOV.U32 R85, RZ, RZ, 0x4 ;  /* 0x00000004ff557424 */ /* 0x001fe200078e00ff */
[----:B------:R-:W-:Y:S01]  /*b6f0*/  MOV R82, 0xb740 ;  /* 0x0000b74000527802 */ /* 0x000fe20000000f00 */
[----:B------:R-:W-:Y:S02]  /*b700*/  IMAD.MOV.U32 R86, RZ, RZ, 0x1f ;  /* 0x0000001fff567424 */ /* 0x000fe400078e00ff */
[----:B------:R-:W-:Y:S02]  /*b710*/  IMAD.MOV.U32 R87, RZ, RZ, -0x1 ;  /* 0xffffffffff577424 */ /* 0x000fe400078e00ff */
[----:B------:R-:W-:Y:S02]  /*b720*/  IMAD.MOV.U32 R84, RZ, RZ, R3 ;  /* 0x000000ffff547224 */ /* 0x000fe400078e0003 */
[----:B------:R-:W-:Y:S05]  /*b730*/  CALL.REL.NOINC `($__internal_2_$__cuda_sm70_shflsync_bfly_p) ;  /* 0x0000002000007944 */ /* 0x000fea0003c00000 */
[----:B-1----:R-:W-:Y:S01]  /*b740*/  IMAD.MOV.U32 R6, RZ, RZ, R84 ;  /* 0x000000ffff067224 */ /* 0x002fe200078e0054 */
[----:B0-----:R-:W-:Y:S05]  /*b750*/  BRA `(.L_x_635) ;  /* 0xffffc43000007947 */ /* 0x001fea000383ffff */
        .weak           $__internal_2_$__cuda_sm70_shflsync_bfly_p
        .type           $__internal_2_$__cuda_sm70_shflsync_bfly_p,@function
        .size           $__internal_2_$__cuda_sm70_shflsync_bfly_p,(.L_x_4308 - $__internal_2_$__cuda_sm70_shflsync_bfly_p)
$__internal_2_$__cuda_sm70_shflsync_bfly_p:
[----:B------:R-:W-:Y:S01]  /*b760*/  IMAD.MOV.U32 R83, RZ, RZ, 0x0 ;  /* 0x00000000ff537424 */ /* 0x000fe200078e00ff */
[----:B------:R-:W-:Y:S04]  /*b770*/  WARPSYNC R87 ;  /* 0x0000005700007348 */ /* 0x000fe80003800000 */
[----:B------:R0:W1:Y:S01]  /*b780*/  SHFL.BFLY PT, R84, R84, R85, R86 ;  /* 0x0c00005554547389 */ /* 0x00006200000e0056 */
[----:B------:R-:W-:Y:S05]  /*b790*/  RET.REL.NODEC R82 `(_ZN4mmha33masked_multihead_attention_kernelItLi144ELi256ELi4ELi32ELi64ELb1ELb1EEEv26Multihead_attention_paramsIT_XT5_EE) ;  /* 0xffff486052007950 */ /* 0x000fea0003c3ffff */
.L_x_636:
        /* <DEDUP_REMOVED lines=14> */
.L_x_4308:


//--------------------- .text._ZN4mmha33masked_multihead_attention_kernelItLi144ELi256ELi1ELi32ELi256ELb1ELb0EEEv26Multihead_attention_paramsIT_XT5_EE --------------------------
	.section	.text._ZN4mmha33masked_multihead_attention_kernelItLi144ELi256ELi1ELi32ELi256ELb1ELb0EEEv26Multihead_attention_paramsIT_XT5_EE,"ax",@progbits
	.sectioninfo	@"SHI_REGISTERS=255"
	.align	128
        .global         _ZN4mmha33masked_multihead_attention_kernelItLi144ELi256ELi1ELi32ELi256ELb1ELb0EEEv26Multihead_attention_paramsIT_XT5_EE
        .type           _ZN4mmha33masked_multihead_attention_kernelItLi144ELi256ELi1ELi32ELi256ELb1ELb0EEEv26Multihead_attention_paramsIT_XT5_EE,@function
        .size           _ZN4mmha33masked_multihead_attention_kernelItLi144ELi256ELi1ELi32ELi256ELb1ELb0EEEv26Multihead_attention_paramsIT_XT5_EE,(.L_x_4309 - _ZN4mmha33masked_multihead_attention_kernelItLi144ELi256ELi1ELi32ELi256ELb1ELb0EEEv26Multihead_attention_paramsIT_XT5_EE)
        .other          _ZN4mmha33masked_multihead_attention_kernelItLi144ELi256ELi1ELi32ELi256ELb1ELb0EEEv26Multihead_attention_paramsIT_XT5_EE,@"STO_CUDA_ENTRY STV_DEFAULT"
_ZN4mmha33masked_multihead_attention_kernelItLi144ELi256ELi1ELi32ELi256ELb1ELb0EEEv26Multihead_attention_paramsIT_XT5_EE:
.text._ZN4mmha33masked_multihead_attention_kernelItLi144ELi256ELi1ELi32ELi256ELb1ELb0EEEv26Multihead_attention_paramsIT_XT5_EE:
        /* <DEDUP_REMOVED lines=12> */
.L_x_637:
        /* <DEDUP_REMOVED lines=28> */
[----:B------:R-:W2:Y:S06]  /*0280*/  LDG.E R11, [R4.64] ;  /* 0x00000024040b7981 */ /* 0x000eac000c1e1900 */
[----:B------:R-:W-:-:S05]  /*0290*/  @P1 IADD3 R3, R3, 0x1, RZ ;  /* 0x0000000103031810 */ /* 0x000fca0007ffe0ff */
[----:B------:R-:W-:-:S04]  /*02a0*/  IMAD.MOV.U32 R36, RZ, RZ, R3 ;  /* 0x000000ffff247224 */ /* 0x000fc800078e0003 */
[----:B------:R-:W-:Y:S01]  /*02b0*/  @!P3 IMAD.MOV R36, RZ, RZ, -R36 ;  /* 0x000000ffff24b224 */ /* 0x000fe200078e0a24 */
[----:B------:R-:W-:-:S05]  /*02c0*/  @!P2 LOP3.LUT R36, RZ, c[0x0][0x1d0], RZ, 0x33, !PT ;  /* 0x00007400ff24aa12 */ /* 0x000fca00078e33ff */
[----:B------:R-:W-:-:S05]  /*02d0*/  @P4 IMAD.WIDE R6, R36, R6, c[0x0][0x240] ;  /* 0x0000900024064625 */ /* 0x000fca00078e0206 */
[----:B------:R-:W3:Y:S01]  /*02e0*/  @P4 LDG.E R9, [R6.64] ;  /* 0x0000002406094981 */ /* 0x000ee2000c1e1900 */
[----:B------:R-:W-:-:S03]  /*02f0*/  ISETP.NE.U32.AND P3, PT, RZ, c[0x0][0x1f8], PT ;  /* 0x00007e00ff007a0c */ /* 0x000fc60003f65070 */
[----:B------:R-:W1:Y:S01]  /*0300*/  S2R R10, SR_CTAID.X ;  /* 0x00000000000a7919 */ /* 0x000e620000002500 */
[----:B------:R-:W-:Y:S02]  /*0310*/  ISETP.NE.AND.EX P3, PT, RZ, c[0x0][0x1fc], PT, P3 ;  /* 0x00007f00ff007a0c */ /* 0x000fe40003f65330 */
[C---:B0-----:R-:W-:Y:S02]  /*0320*/  ISETP.LT.AND P2, PT, R40.reuse, 0x20, P4 ;  /* 0x000000202800780c */ /* 0x041fe40002741270 */
[----:B------:R-:W-:Y:S01]  /*0330*/  SHF.R.S32.HI R8, RZ, 0x1f, R28 ;  /* 0x0000001fff087819 */ /* 0x000fe2000001141c */
[----:B------:R-:W-:Y:S01]  /*0340*/  IMAD.MOV.U32 R44, RZ, RZ, RZ ;  /* 0x000000ffff2c7224 */ /* 0x000fe200078e00ff */
[----:B------:R-:W-:-:S07]  /*0350*/  ISETP.GT.AND P0, PT, R40, 0x11, PT ;  /* 0x000000112800780c */ /* 0x000fce0003f04270 */
[----:B------:R-:W-:-:S04]  /*0360*/  @P3 LEA R16, P4, R28, c[0x0][0x1f8], 0x2 ;  /* 0x00007e001c103a11 */ /* 0x000fc800078810ff */
[----:B------:R-:W-:-:S05]  /*0370*/  @P3 LEA.HI.X R17, R28, c[0x0][0x1fc], R8, 0x2, P4 ;  /* 0x00007f001c113a11 */ /* 0x000fca00020f1408 */
[----:B------:R0:W4:Y:S01]  /*0380*/  @P3 LDG.E R44, [R16.64] ;  /* 0x00000024102c3981 */ /* 0x000122000c1e1900 */
[----:B-1----:R-:W-:Y:S02]  /*0390*/  IMAD R12, R28, c[0x0][0x1d8], R10 ;  /* 0x000076001c0c7a24 */ /* 0x002fe400078e020a */
[----:B------:R-:W-:Y:S02]  /*03a0*/  IMAD.SHL.U32 R19, R40, 0x8, RZ ;  /* 0x0000000828137824 */ /* 0x000fe400078e00ff */
[----:B------:R-:W-:Y:S01]  /*03b0*/  IMAD R104, R12, 0x90, RZ ;  /* 0x000000900c687824 */ /* 0x000fe200078e02ff */
[----:B------:R-:W-:Y:S03]  /*03c0*/  STL [R1+0x270], R36 ;  /* 0x0002702401007387 */ /* 0x000fe60000100800 */
[----:B------:R-:W-:Y:S02]  /*03d0*/  IMAD.IADD R18, R104, 0x1, R19 ;  /* 0x0000000168127824 */ /* 0x000fe400078e0213 */
[----:B------:R-:W-:Y:S01]  /*03e0*/  @!P0 IMAD.MOV.U32 R12, RZ, RZ, 0x2 ;  /* 0x00000002ff0c8424 */ /* 0x000fe200078e00ff */
[----:B------:R-:W-:Y:S01]  /*03f0*/  CS2R R24, SRZ ;  /* 0x0000000000187805 */ /* 0x000fe2000001ff00 */
[----:B------:R-:W-:Y:S01]  /*0400*/  CS2R R26, SRZ ;  /* 0x00000000001a7805 */ /* 0x000fe2000001ff00 */
[----:B------:R-:W-:Y:S01]  /*0410*/  IMAD R0, R10, 0x90, RZ ;  /* 0x000000900a007824 */ /* 0x000fe200078e02ff */
[----:B------:R-:W-:-:S02]  /*0420*/  IABS R29, c[0x0][0x1d4] ;  /* 0x00007500001d7a13 */ /* 0x000fc40000000000 */
[----:B--2---:R-:W-:Y:S01]  /*0430*/  IADD3 R23, R11, -0x1, RZ ;  /* 0xffffffff0b177810 */ /* 0x004fe20007ffe0ff */
[----:B------:R-:W-:Y:S04]  /*0440*/  STL [R1+0x10], R11 ;  /* 0x0000100b01007387 */ /* 0x000fe80000100800 */
[----:B------:R-:W-:Y:S01]  /*0450*/  @!P0 IMAD.SHL.U32 R3, R23, 0x8, RZ ;  /* 0x0000000817038824 */ /* 0x000fe200078e00ff */
[----:B------:R-:W-:Y:S03]  /*0460*/  STL [R1+0x26c], R23 ;  /* 0x00026c1701007387 */ /* 0x000fe60000100800 */
[----:B------:R-:W-:-:S04]  /*0470*/  @!P0 IMAD R3, R18, c[0x0][0x1d4], R3 ;  /* 0x0000750012038a24 */ /* 0x000fc800078e0203 */
[----:B------:R-:W-:-:S05]  /*0480*/  @!P0 IMAD.WIDE R12, R3, R12, c[0x0][0x198] ;  /* 0x00006600030c8625 */ /* 0x000fca00078e020c */
[----:B------:R1:W5:Y:S01]  /*0490*/  @!P0 LDG.E.128 R24, [R12.64] ;  /* 0x000000240c188981 */ /* 0x000362000c1e1d00 */
[----:B---3--:R-:W-:-:S03]  /*04a0*/  @P2 IMAD R8, R9, c[0x0][0x1d8], R10 ;  /* 0x0000760009082a24 */ /* 0x008fc600078e020a */
[----:B------:R2:W-:Y:S01]  /*04b0*/  STL [R1+0x14], R9 ;  /* 0x0000140901007387 */ /* 0x0005e20000100800 */
[----:B------:R-:W-:Y:S02]  /*04c0*/  @P2 IMAD R8, R8, 0x90, R19 ;  /* 0x0000009008082824 */ /* 0x000fe400078e0213 */
[----:B--2---:R-:W-:-:S04]  /*04d0*/  @P2 IMAD.MOV.U32 R9, RZ, RZ, 0x2 ;  /* 0x00000002ff092424 */ /* 0x004fc800078e00ff */
[----:B------:R-:W-:-:S06]  /*04e0*/  @P2 IMAD.WIDE R8, R8, R9, c[0x0][0x230] ;  /* 0x00008c0008082625 */ /* 0x000fcc00078e0209 */
[----:B------:R-:W5:Y:S01]  /*04f0*/  @P2 LDG.E.128 R8, [R8.64] ;  /* 0x0000002408082981 */ /* 0x000f62000c1e1d00 */
[----:B------:R-:W2:Y:S01]  /*0500*/  I2F.RP R3, R29 ;  /* 0x0000001d00037306 */ /* 0x000ea20000209400 */
[----:B------:R-:W-:-:S07]  /*0510*/  ISETP.EQ.U32.AND P1, PT, RZ, c[0x0][0x170], PT ;  /* 0x00005c00ff007a0c */ /* 0x000fce0003f22070 */
[----:B--2---:R-:W2:Y:S01]  /*0520*/  MUFU.RCP R3, R3 ;  /* 0x0000000300037308 */ /* 0x004ea20000001000 */
[----:B------:R-:W-:Y:S01]  /*0530*/  ISETP.EQ.OR.EX P1, PT, RZ, c[0x0][0x174], P0, P1 ;  /* 0x00005d00ff007a0c */ /* 0x000fe20000722710 */
[----:B------:R-:W-:Y:S01]  /*0540*/  IMAD.IADD R22, R0, 0x1, R19 ;  /* 0x0000000100167824 */ /* 0x000fe200078e0213 */
[----:B--2---:R-:W-:-:S05]  /*0550*/  IADD3 R20, R3, 0xffffffe, RZ ;  /* 0x0ffffffe03147810 */ /* 0x004fca0007ffe0ff */
[----:B------:R2:W0:Y:S06]  /*0560*/  F2I.FTZ.U32.TRUNC.NTZ R21, R20 ;  /* 0x0000001400157305 */ /* 0x00042c000021f000 */
[----:B------:R-:W-:Y:S01]  /*0570*/  @!P1 IMAD.MOV.U32 R15, RZ, RZ, 0x2 ;  /* 0x00000002ff0f9424 */ /* 0x000fe200078e00ff */
[----:B------:R-:W-:Y:S01]  /*0580*/  CS2R R4, SRZ ;  /* 0x0000000000047805 */ /* 0x000fe2000001ff00 */
[----:B------:R-:W-:Y:S02]  /*0590*/  CS2R R6, SRZ ;  /* 0x0000000000067805 */ /* 0x000fe4000001ff00 */
[----:B------:R-:W-:-:S04]  /*05a0*/  @!P1 IMAD.WIDE R14, R22, R15, c[0x0][0x170] ;  /* 0x00005c00160e9625 */ /* 0x000fc800078e020f */
[----:B--2---:R-:W-:Y:S01]  /*05b0*/  IMAD.MOV.U32 R20, RZ, RZ, RZ ;  /* 0x000000ffff147224 */ /* 0x004fe200078e00ff */
[----:B------:R2:W5:Y:S01]  /*05c0*/  @!P1 LDG.E.128 R4, [R14.64] ;  /* 0x000000240e049981 */ /* 0x000562000c1e1d00 */
[----:B0-----:R-:W-:-:S04]  /*05d0*/  IMAD.MOV R16, RZ, RZ, -R21 ;  /* 0x000000ffff107224 */ /* 0x001fc800078e0a15 */
[----:B--2---:R-:W-:Y:S01]  /*05e0*/  IMAD R15, R16, R29, RZ ;  /* 0x0000001d100f7224 */ /* 0x004fe200078e02ff */
[----:B------:R-:W-:-:S03]  /*05f0*/  IABS R16, R23 ;  /* 0x0000001700107213 */ /* 0x000fc60000000000 */
[----:B------:R-:W-:-:S06]  /*0600*/  IMAD.HI.U32 R21, R21, R15, R20 ;  /* 0x0000000f15157227 */ /* 0x000fcc00078e0014 */
[----:B------:R-:W-:-:S04]  /*0610*/  IMAD.HI.U32 R21, R21, R16, RZ ;  /* 0x0000001015157227 */ /* 0x000fc800078e00ff */
[----:B------:R-:W-:Y:S01]  /*0620*/  IMAD.MOV R21, RZ, RZ, -R21 ;  /* 0x000000ffff157224 */ /* 0x000fe200078e0a15 */
[----:B----4-:R1:W-:Y:S03]  /*0630*/  STL [R1+0x260], R44 ;  /* 0x0002602c01007387 */ /* 0x0103e60000100800 */
        /* <DEDUP_REMOVED lines=13> */
[----:B-1----:R-:W-:Y:S02]  /*0710*/  IMAD.MOV.U32 R12, RZ, RZ, 0x2 ;  /* 0x00000002ff0c7424 */ /* 0x002fe400078e00ff */
[----:B------:R-:W-:-:S03]  /*0720*/  IMAD.IADD R3, R3, 0x1, R19 ;  /* 0x0000000103037824 */ /* 0x000fc600078e0213 */
[----:B------:R-:W-:-:S13]  /*0730*/  ISETP.NE.AND P4, PT, R12, c[0x0][0x258], PT ;  /* 0x000096000c007a0c */ /* 0x000fda0003f85270 */
[----:B------:R-:W-:-:S05]  /*0740*/  @P4 IMAD.WIDE R12, R3, R12, c[0x0][0x168] ;  /* 0x00005a00030c4625 */ /* 0x000fca00078e020c */
[----:B------:R0:W5:Y:S01]  /*0750*/  @P4 LDG.E.128 R32, [R12.64] ;  /* 0x000000240c204981 */ /* 0x000162000c1e1d00 */
[----:B------:R-:W-:Y:S05]  /*0760*/  @P4 BRA `(.L_x_639) ;  /* 0x0000023000004947 */ /* 0x000fea0003800000 */
[----:B------:R-:W-:-:S04]  /*0770*/  IADD3 R14, P4, R3, c[0x0][0x168], RZ ;  /* 0x00005a00030e7a10 */ /* 0x000fc80007f9e0ff */
        /* <DEDUP_REMOVED lines=24> */
[----:B-----5:R-:W-:Y:S02]  /*0900*/  F2FP.PACK_AB R35, R21, R20 ;  /* 0x000000141523723e */ /* 0x020fe400000000ff */
        /* <DEDUP_REMOVED lines=9> */
.L_x_639:
[----:B-1----:R-:W-:Y:S05]  /*09a0*/  BSYNC B0 ;  /* 0x0000000000007941 */ /* 0x002fea0003800000 */
.L_x_638:
        /* <DEDUP_REMOVED lines=15> */
.L_x_641:
[----:B------:R-:W-:Y:S05]  /*0aa0*/  BSYNC B0 ;  /* 0x0000000000007941 */ /* 0x000fea0003800000 */
.L_x_640:
[----:B-1----:R-:W-:Y:S01]  /*0ab0*/  @!P1 IMAD.MOV R0, RZ, RZ, -R0 ;  /* 0x000000ffff009224 */ /* 0x002fe200078e0a00 */
        /* <DEDUP_REMOVED lines=11> */
.L_x_642:
        /* <DEDUP_REMOVED lines=13> */
[----:B-1----:R-:W-:-:S05]  /*0c40*/  IMAD.MOV.U32 R0, RZ, RZ, c[0x0][0x1e0] ;  /* 0x00007800ff007624 */ /* 0x002fca00078e00ff */
        /* <DEDUP_REMOVED lines=9> */
[----:B-1----:R-:W-:Y:S01]  /*0ce0*/  IADD3 R4, R0, 0xffffffe, RZ ;  /* 0x0ffffffe00047810 */ /* 0x002fe20007ffe0ff */
[----:B------:R-:W-:-:S05]  /*0cf0*/  IMAD.MOV R0, RZ, RZ, -R9 ;  /* 0x000000ffff007224 */ /* 0x000fca00078e0a09 */
[----:B------:R1:W3:Y:S02]  /*0d00*/  F2I.FTZ.U32.TRUNC.NTZ R5, R4 ;  /* 0x0000000400057305 */ /* 0x0002e4000021f000 */
[----:B-1----:R-:W-:Y:S02]  /*0d10*/  IMAD.MOV.U32 R4, RZ, RZ, RZ ;  /* 0x000000ffff047224 */ /* 0x002fe400078e00ff */
[----:B---3--:R-:W-:-:S04]  /*0d20*/  IMAD.MOV R6, RZ, RZ, -R5 ;  /* 0x000000ffff067224 */ /* 0x008fc800078e0a05 */
        /* <DEDUP_REMOVED lines=25> */
[----:B------:R1:W3:Y:S01]  /*0ec0*/  LDC.64 R14, c[0x4][R0] ;  /* 0x01000000000e7b82 */ /* 0x0002e20000000a00 */
[----:B------:R-:W-:Y:S02]  /*0ed0*/  IMAD.MOV.U32 R6, RZ, RZ, c[0x4][0xd0] ;  /* 0x01003400ff067624 */ /* 0x000fe400078e00ff */
[----:B------:R-:W-:Y:S02]  /*0ee0*/  IMAD.MOV.U32 R7, RZ, RZ, c[0x4][0xd4] ;  /* 0x01003500ff077624 */ /* 0x000fe400078e00ff */
[----:B------:R-:W-:-:S02]  /*0ef0*/  IMAD.MOV.U32 R8, RZ, RZ, 0x53f ;  /* 0x0000053fff087424 */ /* 0x000fc400078e00ff */
[----:B------:R-:W-:Y:S02]  /*0f00*/  IMAD.MOV.U32 R10, RZ, RZ, c[0x4][0xa8] ;  /* 0x01002a00ff0a7624 */ /* 0x000fe400078e00ff */
[----:B------:R-:W-:Y:S02]  /*0f10*/  IMAD.MOV.U32 R11, RZ, RZ, c[0x4][0xac] ;  /* 0x01002b00ff0b7624 */ /* 0x000fe400078e00ff */
[----:B0-----:R-:W-:Y:S02]  /*0f20*/  IMAD.MOV.U32 R12, RZ, RZ, 0x1 ;  /* 0x00000001ff0c7424 */ /* 0x001fe400078e00ff */
[----:B------:R-:W-:Y:S02]  /*0f30*/  IMAD.MOV.U32 R13, RZ, RZ, RZ ;  /* 0x000000ffff0d7224 */ /* 0x000fe400078e00ff */
[----:B-1----:R-:W-:Y:S01]  /*0f40*/  LEPC R16 ;  /* 0x000000000010734e */ /* 0x002fe20000000000 */
[----:B------:R-:W-:Y:S02]  /*0f50*/  MOV R3, 0xfc0 ;  /* 0x00000fc000037802 */ /* 0x000fe40000000f00 */
[----:B------:R-:W-:Y:S02]  /*0f60*/  MOV R20, 0xf40 ;  /* 0x00000f4000147802 */ /* 0x000fe40000000f00 */
[----:B------:R-:W-:-:S02]  /*0f70*/  MOV R21, 0x0 ;  /* 0x0000000000157802 */ /* 0x000fc40000000f00 */
[----:B------:R-:W-:Y:S02]  /*0f80*/  MOV R0, 0x0 ;  /* 0x0000000000007802 */ /* 0x000fe40000000f00 */
[----:B------:R-:W-:-:S04]  /*0f90*/  IADD3 R20, P0, P1, -R20, R3, R16 ;  /* 0x0000000314147210 */ /* 0x000fc8000791e110 */
[----:B------:R-:W-:-:S04]  /*0fa0*/  IADD3.X R21, ~R0, R21, R17, P0, P1 ;  /* 0x0000001500157210 */ /* 0x000fc800007e2511 */
[----:B--23--:R-:W-:Y:S05]  /*0fb0*/  CALL.ABS.NOINC R14 ;  /* 0x000000000e007343 */ /* 0x00cfea0003c00000 */
.L_x_645:
        /* <DEDUP_REMOVED lines=9> */
.L_x_646:
        /* <DEDUP_REMOVED lines=16> */
[----:B0-----:R-:W0:Y:S04]  /*1150*/  LDS.64 R12, [R4+0x440] ;  /* 0x00044000040c7984 */ /* 0x001e280000000a00 */
[----:B------:R-:W3:Y:S01]  /*1160*/  LDS.64 R14, [R37] ;  /* 0x00000000250e7984 */ /* 0x000ee20000000a00 */
[----:B0-----:R-:W-:-:S02]  /*1170*/  SHF.R.U64 R8, R12, 0x10, R13 ;  /* 0x000000100c087819 */ /* 0x001fc4000000120d */
[----:B------:R-:W-:Y:S02]  /*1180*/  SHF.R.U32.HI R6, RZ, 0x10, R13 ;  /* 0x00000010ff067819 */ /* 0x000fe4000001160d */
[--C-:B-1-3--:R-:W-:Y:S02]  /*1190*/  SHF.R.U64 R33, R14, 0x10, R15.reuse ;  /* 0x000000100e217819 */ /* 0x10afe4000000120f */
        /* <DEDUP_REMOVED lines=21> */
[----:B------:R-:W3:Y:S01]  /*12f0*/  I2F R7, R7 ;  /* 0x0000000700077306 */ /* 0x000ee20000201400 */
[----:B0-----:R-:W-:-:S04]  /*1300*/  FMUL.FTZ R5, R9, R12 ;  /* 0x0000000c09057220 */ /* 0x001fc80000410000 */
[----:B------:R-:W-:-:S03]  /*1310*/  FMUL.FTZ R10, R5, 13.28771209716796875 ;  /* 0x41549a78050a7820 */ /* 0x000fc60000410000 */
[----:B------:R-:W0:Y:S01]  /*1320*/  I2F R11, R11 ;  /* 0x0000000b000b7306 */ /* 0x000e220000201400 */
[----:B-1----:R-:W-:-:S04]  /*1330*/  FMUL.FTZ R6, R6, R12 ;  /* 0x0000000c06067220 */ /* 0x002fc80000410000 */
[----:B------:R-:W-:Y:S02]  /*1340*/  FMUL.FTZ R6, R6, 13.28771209716796875 ;  /* 0x41549a7806067820 */ /* 0x000fe40000410000 */
[-C--:B---3--:R-:W-:Y:S01]  /*1350*/  FMUL.FTZ R8, R7, R12.reuse ;  /* 0x0000000c07087220 */ /* 0x088fe20000410000 */
[----:B------:R-:W-:Y:S03]  /*1360*/  I2F R4, c[0x0][0x1ec] ;  /* 0x00007b0000047b06 */ /* 0x000fe60000201400 */
[----:B------:R-:W-:Y:S02]  /*1370*/  FMUL.FTZ R8, R8, 13.28771209716796875 ;  /* 0x41549a7808087820 */ /* 0x000fe40000410000 */
[----:B0-----:R-:W-:-:S03]  /*1380*/  FMUL.FTZ R5, R11, R12 ;  /* 0x0000000c0b057220 */ /* 0x001fc60000410000 */
[----:B------:R-:W0:Y:S01]  /*1390*/  MUFU.EX2 R13, -R6 ;  /* 0x80000006000d7308 */ /* 0x000e220000000800 */
[----:B------:R-:W-:-:S07]  /*13a0*/  FMUL.FTZ R9, R5, 13.28771209716796875 ;  /* 0x41549a7805097820 */ /* 0x000fce0000410000 */
[----:B------:R-:W1:Y:S08]  /*13b0*/  MUFU.EX2 R7, -R8 ;  /* 0x8000000800077308 */ /* 0x000e700000000800 */
[----:B------:R-:W3:Y:S01]  /*13c0*/  MUFU.EX2 R15, -R10 ;  /* 0x8000000a000f7308 */ /* 0x000ee20000000800 */
[----:B0-----:R-:W-:-:S04]  /*13d0*/  FMUL.FTZ R5, R4, R13 ;  /* 0x0000000d04057220 */ /* 0x001fc80000410000 */
[----:B------:R-:W-:-:S03]  /*13e0*/  FMUL.RZ R11, R5, 0.15915493667125701904 ;  /* 0x3e22f983050b7820 */ /* 0x000fc6000040c000 */
[----:B------:R-:W0:Y:S01]  /*13f0*/  MUFU.EX2 R9, -R9 ;  /* 0x8000000900097308 */ /* 0x000e220000000800 */
[----:B-1----:R-:W-:-:S04]  /*1400*/  FMUL.FTZ R7, R4, R7 ;  /* 0x0000000704077220 */ /* 0x002fc80000410000 */
[----:B------:R-:W-:Y:S02]  /*1410*/  FMUL.RZ R14, R7, 0.15915493667125701904 ;  /* 0x3e22f983070e7820 */ /* 0x000fe4000040c000 */
[C---:B---3--:R-:W-:Y:S01]  /*1420*/  FMUL.FTZ R7, R4.reuse, R15 ;  /* 0x0000000f04077220 */ /* 0x048fe20000410000 */
[----:B------:R-:W-:Y:S03]  /*1430*/  MUFU.SIN R6, R11 ;  /* 0x0000000b00067308 */ /* 0x000fe60000000400 */
[----:B------:R-:W-:Y:S02]  /*1440*/  FMUL.RZ R7, R7, 0.15915493667125701904 ;  /* 0x3e22f98307077820 */ /* 0x000fe4000040c000 */
[----:B0-----:R-:W-:-:S03]  /*1450*/  FMUL.FTZ R4, R4, R9 ;  /* 0x0000000904047220 */ /* 0x001fc60000410000 */
[----:B------:R0:W1:Y:S01]  /*1460*/  MUFU.COS R5, R11 ;  /* 0x0000000b00057308 */ /* 0x0000620000000000 */
[----:B------:R-:W-:Y:S01]  /*1470*/  FMUL.RZ R19, R4, 0.15915493667125701904 ;  /* 0x3e22f98304137820 */ /* 0x000fe2000040c000 */
[--C-:B------:R-:W-:Y:S02]  /*1480*/  HADD2.F32 R4, -RZ, R32.reuse.H1_H1 ;  /* 0x30000020ff047230 */ /* 0x100fe40000004100 */
[----:B------:R-:W-:-:S04]  /*1490*/  HADD2.F32 R32, -RZ, R32.H0_H0 ;  /* 0x20000020ff207230 */ /* 0x000fc80000004100 */
[----:B------:R-:W3:Y:S01]  /*14a0*/  MUFU.SIN R10, R14 ;  /* 0x0000000e000a7308 */ /* 0x000ee20000000400 */
[--C-:B0-----:R-:W-:Y:S02]  /*14b0*/  HADD2.F32 R11, -RZ, R33.reuse.H1_H1 ;  /* 0x30000021ff0b7230 */ /* 0x101fe40000004100 */
[----:B------:R-:W-:-:S05]  /*14c0*/  HADD2.F32 R33, -RZ, R33.H0_H0 ;  /* 0x20000021ff217230 */ /* 0x000fca0000004100 */
[----:B------:R-:W0:Y:S01]  /*14d0*/  MUFU.SIN R13, R7 ;  /* 0x00000007000d7308 */ /* 0x000e220000000400 */
[----:B-1----:R-:W-:-:S07]  /*14e0*/  FMUL.FTZ R9, R5, R4 ;  /* 0x0000000405097220 */ /* 0x002fce0000410000 */
[----:B------:R-:W1:Y:S08]  /*14f0*/  MUFU.SIN R16, R19 ;  /* 0x0000001300107308 */ /* 0x000e700000000400 */
[----:B------:R4:W5:Y:S08]  /*1500*/  MUFU.COS R8, R14 ;  /* 0x0000000e00087308 */ /* 0x0009700000000000 */
[----:B------:R2:W0:Y:S01]  /*1510*/  MUFU.COS R12, R7 ;  /* 0x00000007000c7308 */ /* 0x0004220000000000 */
[----:B----4-:R-:W-:-:S02]  /*1520*/  HADD2.F32 R14, -RZ, R34.H1_H1 ;  /* 0x30000022ff0e7230 */ /* 0x010fc40000004100 */
[----:B------:R-:W-:-:S05]  /*1530*/  HADD2.F32 R34, -RZ, R34.H0_H0 ;  /* 0x20000022ff227230 */ /* 0x000fca0000004100 */
[----:B------:R-:W4:Y:S01]  /*1540*/  MUFU.COS R15, R19 ;  /* 0x00000013000f7308 */ /* 0x000f220000000000 */
[----:B--2---:R-:W-:Y:S02]  /*1550*/  FMUL.FTZ R7, R6, R4 ;  /* 0x0000000406077220 */ /* 0x004fe40000410000 */
[----:B---3--:R-:W-:Y:S02]  /*1560*/  FMUL.FTZ R4, R10, R11 ;  /* 0x0000000b0a047220 */ /* 0x008fe40000410000 */
[-C--:B------:R-:W-:Y:S02]  /*1570*/  FFMA.FTZ R7, R5, R32.reuse, -R7 ;  /* 0x0000002005077223 */ /* 0x080fe40000010807 */
[----:B------:R-:W-:Y:S02]  /*1580*/  FFMA.FTZ R32, R6, R32, R9 ;  /* 0x0000002006207223 */ /* 0x000fe40000010009 */
[----:B0-----:R-:W-:Y:S02]  /*1590*/  FMUL.FTZ R5, R13, R14 ;  /* 0x0000000e0d057220 */ /* 0x001fe40000410000 */
[----:B-1----:R-:W-:Y:S01]  /*15a0*/  FMUL.FTZ R6, R16, R17 ;  /* 0x0000001110067220 */ /* 0x002fe20000410000 */
        /* <DEDUP_REMOVED lines=14> */
.L_x_650:
        /* <DEDUP_REMOVED lines=39> */
[----:B------:R-:W3:Y:S01]  /*1900*/  I2F R8, R8 ;  /* 0x0000000800087306 */ /* 0x000ee20000201400 */
[----:B0-----:R-:W-:-:S04]  /*1910*/  FMUL.FTZ R5, R5, R11 ;  /* 0x0000000b05057220 */ /* 0x001fc80000410000 */
[----:B------:R-:W-:-:S03]  /*1920*/  FMUL.FTZ R5, R5, 13.28771209716796875 ;  /* 0x41549a7805057820 */ /* 0x000fc60000410000 */
[----:B------:R-:W0:Y:S01]  /*1930*/  I2F R10, R10 ;  /* 0x0000000a000a7306 */ /* 0x000e220000201400 */
[----:B-1----:R-:W-:-:S04]  /*1940*/  FMUL.FTZ R7, R6, R11 ;  /* 0x0000000b06077220 */ /* 0x002fc80000410000 */
[----:B------:R-:W-:-:S03]  /*1950*/  FMUL.FTZ R7, R7, 13.28771209716796875 ;  /* 0x41549a7807077820 */ /* 0x000fc60000410000 */
[----:B------:R-:W-:Y:S01]  /*1960*/  I2F R4, R4 ;  /* 0x0000000400047306 */ /* 0x000fe20000201400 */
[----:B---3--:R-:W-:-:S04]  /*1970*/  FMUL.FTZ R6, R8, R11 ;  /* 0x0000000b08067220 */ /* 0x008fc80000410000 */
[----:B------:R-:W-:-:S03]  /*1980*/  FMUL.FTZ R9, R6, 13.28771209716796875 ;  /* 0x41549a7806097820 */ /* 0x000fc60000410000 */
[----:B------:R-:W1:Y:S01]  /*1990*/  MUFU.EX2 R5, -R5 ;  /* 0x8000000500057308 */ /* 0x000e620000000800 */
[----:B0-----:R-:W-:-:S04]  /*19a0*/  FMUL.FTZ R10, R10, R11 ;  /* 0x0000000b0a0a7220 */ /* 0x001fc80000410000 */
[----:B------:R-:W-:-:S03]  /*19b0*/  FMUL.FTZ R11, R10, 13.28771209716796875 ;  /* 0x41549a780a0b7820 */ /* 0x000fc60000410000 */
[----:B------:R-:W0:Y:S08]  /*19c0*/  MUFU.EX2 R7, -R7 ;  /* 0x8000000700077308 */ /* 0x000e300000000800 */
[----:B------:R-:W3:Y:S01]  /*19d0*/  MUFU.EX2 R9, -R9 ;  /* 0x8000000900097308 */ /* 0x000ee20000000800 */
[----:B-1----:R-:W-:-:S04]  /*19e0*/  FMUL.FTZ R6, R4, R5 ;  /* 0x0000000504067220 */ /* 0x002fc80000410000 */
[----:B------:R-:W-:-:S03]  /*19f0*/  FMUL.RZ R13, R6, 0.15915493667125701904 ;  /* 0x3e22f983060d7820 */ /* 0x000fc6000040c000 */
[----:B------:R-:W1:Y:S01]  /*1a00*/  MUFU.EX2 R11, -R11 ;  /* 0x8000000b000b7308 */ /* 0x000e620000000800 */
[----:B0-----:R-:W-:-:S04]  /*1a10*/  FMUL.FTZ R8, R4, R7 ;  /* 0x0000000704087220 */ /* 0x001fc80000410000 */
[----:B------:R-:W-:-:S03]  /*1a20*/  FMUL.RZ R8, R8, 0.15915493667125701904 ;  /* 0x3e22f98308087820 */ /* 0x000fc6000040c000 */
[----:B------:R-:W0:Y:S01]  /*1a30*/  MUFU.COS R5, R13 ;  /* 0x0000000d00057308 */ /* 0x000e220000000000 */
[----:B---3--:R-:W-:-:S04]  /*1a40*/  FMUL.FTZ R7, R4, R9 ;  /* 0x0000000904077220 */ /* 0x008fc80000410000 */
[----:B------:R-:W-:-:S03]  /*1a50*/  FMUL.RZ R9, R7, 0.15915493667125701904 ;  /* 0x3e22f98307097820 */ /* 0x000fc6000040c000 */
[----:B------:R3:W4:Y:S01]  /*1a60*/  MUFU.SIN R6, R13 ;  /* 0x0000000d00067308 */ /* 0x0007220000000400 */
[----:B-1----:R-:W-:-:S04]  /*1a70*/  FMUL.FTZ R4, R4, R11 ;  /* 0x0000000b04047220 */ /* 0x002fc80000410000 */
[----:B------:R-:W-:-:S03]  /*1a80*/  FMUL.RZ R21, R4, 0.15915493667125701904 ;  /* 0x3e22f98304157820 */ /* 0x000fc6000040c000 */
[----:B------:R-:W1:Y:S01]  /*1a90*/  MUFU.SIN R12, R8 ;  /* 0x00000008000c7308 */ /* 0x000e620000000400 */
        /* <DEDUP_REMOVED lines=13> */
[----:B------:R-:W2:Y:S01]  /*1b70*/  MUFU.SIN R19, R21 ;  /* 0x0000001500137308 */ /* 0x000ea20000000400 */
[----:B0-----:R-:W-:-:S02]  /*1b80*/  FMUL.FTZ R9, R6, R8 ;  /* 0x0000000806097220 */ /* 0x001fc40000410000 */
[-C--:B-1----:R-:W-:Y:S02]  /*1b90*/  FMUL.FTZ R8, R12, R13.reuse ;  /* 0x0000000d0c087220 */ /* 0x082fe40000410000 */
        /* <DEDUP_REMOVED lines=21> */
[----:B--2---:R-:W-:Y:S01]  /*1cf0*/  FMUL.FTZ R12, R38, R19 ;  /* 0x00000013260c7220 */ /* 0x004fe20000410000 */
        /* <DEDUP_REMOVED lines=11> */
.L_x_653:
[----:B------:R-:W-:Y:S05]  /*1db0*/  BSYNC B2 ;  /* 0x0000000000027941 */ /* 0x000fea0003800000 */
.L_x_652:
        /* <DEDUP_REMOVED lines=16> */
.L_x_651:
[----:B------:R-:W-:Y:S05]  /*1ec0*/  BSYNC B1 ;  /* 0x0000000000017941 */ /* 0x000fea0003800000 */
.L_x_649:
        /* <DEDUP_REMOVED lines=16> */
.L_x_648:
[----:B------:R-:W-:Y:S05]  /*1fd0*/  BSYNC B0 ;  /* 0x0000000000007941 */ /* 0x000fea0003800000 */
.L_x_647:
[----:B------:R-:W-:Y:S06]  /*1fe0*/  BAR.SYNC.DEFER_BLOCKING 0x0 ;  /* 0x0000000000007b1d */ /* 0x000fec0000010000 */
[----:B------:R-:W-:Y:S01]  /*1ff0*/  BSSY B0, `(.L_x_654) ;  /* 0x0000005000007945 */ /* 0x000fe20003800000 */
[----:B------:R-:W-:Y:S05]  /*2000*/  @!P6 BRA `(.L_x_655) ;  /* 0x000000300000e947 */ /* 0x000fea0003800000 */
[----:B------:R-:W-:Y:S01]  /*2010*/  ISETP.NE.AND P0, PT, RZ, c[0x0][0x1ec], PT ;  /* 0x00007b00ff007a0c */ /* 0x000fe20003f05270 */
[----:B-1----:R1:W3:-:S12]  /*2020*/  LDS.128 R32, [R0] ;  /* 0x0000000000207984 */ /* 0x0022d80000000c00 */
[----:B------:R1:W4:Y:S02]  /*2030*/  @!P0 LDS.128 R24, [R3] ;  /* 0x0000000003188984 */ /* 0x0003240000000c00 */
.L_x_655:
[----:B------:R-:W-:Y:S05]  /*2040*/  BSYNC B0 ;  /* 0x0000000000007941 */ /* 0x000fea0003800000 */
.L_x_654:
[----:B------:R-:W-:Y:S06]  /*2050*/  BAR.SYNC.DEFER_BLOCKING 0x0 ;  /* 0x0000000000007b1d */ /* 0x000fec0000010000 */
[----:B------:R-:W-:Y:S05]  /*2060*/  BRA `(.L_x_644) ;  /* 0x00000aa000007947 */ /* 0x000fea0003800000 */
.L_x_643:
[----:B------:R-:W-:Y:S01]  /*2070*/  ISETP.NE.AND P0, PT, RZ, c[0x0][0x1ec], PT ;  /* 0x00007b00ff007a0c */ /* 0x000fe20003f05270 */
[----:B------:R-:W-:Y:S01]  /*2080*/  BSSY B0, `(.L_x_644) ;  /* 0x00000a8000007945 */ /* 0x000fe20003800000 */
[----:B-1----:R-:W-:-:S11]  /*2090*/  IADD3 R0, -R44, c[0x0][0x1ec], RZ ;  /* 0x00007b002c007a10 */ /* 0x002fd60007ffe1ff */
[----:B------:R-:W-:Y:S05]  /*20a0*/  @!P0 BRA `(.L_x_656) ;  /* 0x0000045000008947 */ /* 0x000fea0003800000 */
[----:B------:R-:W-:-:S13]  /*20b0*/  ISETP.GE.AND P0, PT, R19, c[0x0][0x1e0], PT ;  /* 0x0000780013007a0c */ /* 0x000fda0003f06270 */
[----:B------:R-:W-:Y:S05]  /*20c0*/  @P0 BRA `(.L_x_657) ;  /* 0x00000a3000000947 */ /* 0x000fea0003800000 */
[----:B------:R-:W1:Y:S01]  /*20d0*/  I2F R7, c[0x0][0x1e0] ;  /* 0x0000780000077b06 */ /* 0x000e620000201400 */
[C---:B------:R-:W-:Y:S01]  /*20e0*/  IADD3 R4, R19.reuse, 0x2, RZ ;  /* 0x0000000213047810 */ /* 0x040fe20007ffe0ff */
[--C-:B------:R-:W-:Y:S01]  /*20f0*/  HADD2.F32 R16, -RZ, R33.reuse.H1_H1 ;  /* 0x30000021ff107230 */ /* 0x100fe20000004100 */
[C---:B------:R-:W-:Y:S01]  /*2100*/  IADD3 R6, R19.reuse, 0x4, RZ ;  /* 0x0000000413067810 */ /* 0x040fe20007ffe0ff */
[----:B------:R-:W-:Y:S01]  /*2110*/  HADD2.F32 R33, -RZ, R33.H0_H0 ;  /* 0x20000021ff217230 */ /* 0x000fe20000004100 */
[----:B------:R-:W-:Y:S01]  /*2120*/  IADD3 R8, R19, 0x6, RZ ;  /* 0x0000000613087810 */ /* 0x000fe20007ffe0ff */
[--C-:B------:R-:W-:Y:S02]  /*2130*/  HADD2.F32 R17, -RZ, R35.reuse.H1_H1 ;  /* 0x30000023ff117230 */ /* 0x100fe40000004100 */
[----:B------:R-:W-:Y:S01]  /*2140*/  I2F R3, R19 ;  /* 0x0000001300037306 */ /* 0x000fe20000201400 */
[----:B------:R-:W-:-:S07]  /*2150*/  HADD2.F32 R35, -RZ, R35.H0_H0 ;  /* 0x20000023ff237230 */ /* 0x000fce0000004100 */
[----:B-1----:R-:W1:Y:S08]  /*2160*/  MUFU.RCP R9, R7 ;  /* 0x0000000700097308 */ /* 0x002e700000001000 */
[----:B------:R-:W3:Y:S08]  /*2170*/  I2F R4, R4 ;  /* 0x0000000400047306 */ /* 0x000ef00000201400 */
[----:B------:R-:W4:Y:S01]  /*2180*/  I2F R6, R6 ;  /* 0x0000000600067306 */ /* 0x000f220000201400 */
[----:B-1----:R-:W-:-:S04]  /*2190*/  FMUL.FTZ R3, R3, R9 ;  /* 0x0000000903037220 */ /* 0x002fc80000410000 */
[----:B------:R-:W-:-:S03]  /*21a0*/  FMUL.FTZ R3, R3, 13.28771209716796875 ;  /* 0x41549a7803037820 */ /* 0x000fc60000410000 */
[----:B------:R-:W1:Y:S01]  /*21b0*/  I2F R8, R8 ;  /* 0x0000000800087306 */ /* 0x000e620000201400 */
[----:B---3--:R-:W-:-:S04]  /*21c0*/  FMUL.FTZ R5, R4, R9 ;  /* 0x0000000904057220 */ /* 0x008fc80000410000 */
[----:B------:R-:W-:Y:S02]  /*21d0*/  FMUL.FTZ R5, R5, 13.28771209716796875 ;  /* 0x41549a7805057820 */ /* 0x000fe40000410000 */
[-C--:B----4-:R-:W-:Y:S01]  /*21e0*/  FMUL.FTZ R7, R6, R9.reuse ;  /* 0x0000000906077220 */ /* 0x090fe20000410000 */
[----:B------:R-:W-:Y:S03]  /*21f0*/  I2F R0, R0 ;  /* 0x0000000000007306 */ /* 0x000fe60000201400 */
[----:B------:R-:W-:Y:S02]  /*2200*/  FMUL.FTZ R7, R7, 13.28771209716796875 ;  /* 0x41549a7807077820 */ /* 0x000fe40000410000 */
[----:B-1----:R-:W-:-:S03]  /*2210*/  FMUL.FTZ R4, R8, R9 ;  /* 0x0000000908047220 */ /* 0x002fc60000410000 */
[----:B------:R-:W1:Y:S01]  /*2220*/  MUFU.EX2 R3, -R3 ;  /* 0x8000000300037308 */ /* 0x000e620000000800 */
[----:B------:R-:W-:-:S07]  /*2230*/  FMUL.FTZ R8, R4, 13.28771209716796875 ;  /* 0x41549a7804087820 */ /* 0x000fce0000410000 */
[----:B------:R-:W3:Y:S08]  /*2240*/  MUFU.EX2 R5, -R5 ;  /* 0x8000000500057308 */ /* 0x000ef00000000800 */
[----:B------:R-:W4:Y:S01]  /*2250*/  MUFU.EX2 R7, -R7 ;  /* 0x8000000700077308 */ /* 0x000f220000000800 */
[----:B-1----:R-:W-:-:S04]  /*2260*/  FMUL.FTZ R4, R0, R3 ;  /* 0x0000000300047220 */ /* 0x002fc80000410000 */
[----:B0-----:R-:W-:-:S03]  /*2270*/  FMUL.RZ R12, R4, 0.15915493667125701904 ;  /* 0x3e22f983040c7820 */ /* 0x001fc6000040c000 */
[----:B------:R0:W1:Y:S01]  /*2280*/  MUFU.EX2 R9, -R8 ;  /* 0x8000000800097308 */ /* 0x0000620000000800 */
[----:B---3--:R-:W-:-:S04]  /*2290*/  FMUL.FTZ R6, R0, R5 ;  /* 0x0000000500067220 */ /* 0x008fc80000410000 */
[----:B------:R-:W-:Y:S02]  /*22a0*/  FMUL.RZ R14, R6, 0.15915493667125701904 ;  /* 0x3e22f983060e7820 */ /* 0x000fe4000040c000 */
[C---:B----4-:R-:W-:Y:S01]  /*22b0*/  FMUL.FTZ R5, R0.reuse, R7 ;  /* 0x0000000700057220 */ /* 0x050fe20000410000 */
[----:B------:R-:W-:Y:S01]  /*22c0*/  MUFU.COS R3, R12 ;  /* 0x0000000c00037308 */ /* 0x000fe20000000000 */
[--C-:B0-----:R-:W-:Y:S02]  /*22d0*/  HADD2.F32 R8, -RZ, R32.reuse.H1_H1 ;  /* 0x30000020ff087230 */ /* 0x101fe40000004100 */
[----:B------:R-:W-:Y:S01]  /*22e0*/  FMUL.RZ R5, R5, 0.15915493667125701904 ;  /* 0x3e22f98305057820 */ /* 0x000fe2000040c000 */
[----:B------:R-:W-:Y:S01]  /*22f0*/  HADD2.F32 R32, -RZ, R32.H0_H0 ;  /* 0x20000020ff207230 */ /* 0x000fe20000004100 */
[----:B-1----:R-:W-:-:S03]  /*2300*/  FMUL.FTZ R0, R0, R9 ;  /* 0x0000000900007220 */ /* 0x002fc60000410000 */
[----:B------:R-:W0:Y:S01]  /*2310*/  MUFU.SIN R4, R12 ;  /* 0x0000000c00047308 */ /* 0x000e220000000400 */
[----:B------:R-:W-:-:S07]  /*2320*/  FMUL.RZ R15, R0, 0.15915493667125701904 ;  /* 0x3e22f983000f7820 */ /* 0x000fce000040c000 */
[----:B------:R-:W-:Y:S08]  /*2330*/  MUFU.COS R6, R14 ;  /* 0x0000000e00067308 */ /* 0x000ff00000000000 */
[----:B------:R1:W3:Y:S01]  /*2340*/  MUFU.SIN R7, R14 ;  /* 0x0000000e00077308 */ /* 0x0002e20000000400 */
[----:B0-----:R-:W-:-:S04]  /*2350*/  FMUL.FTZ R0, R4, R8 ;  /* 0x0000000804007220 */ /* 0x001fc80000410000 */
[----:B------:R-:W-:-:S03]  /*2360*/  FFMA.FTZ R0, R3, R32, -R0 ;  /* 0x0000002003007223 */ /* 0x000fc60000010800 */
[----:B------:R-:W-:Y:S01]  /*2370*/  MUFU.COS R10, R5 ;  /* 0x00000005000a7308 */ /* 0x000fe20000000000 */
[--C-:B-1----:R-:W-:Y:S02]  /*2380*/  HADD2.F32 R14, -RZ, R34.reuse.H1_H1 ;  /* 0x30000022ff0e7230 */ /* 0x102fe40000004100 */
[----:B------:R-:W-:-:S05]  /*2390*/  HADD2.F32 R34, -RZ, R34.H0_H0 ;  /* 0x20000022ff227230 */ /* 0x000fca0000004100 */
[----:B------:R0:W1:Y:S01]  /*23a0*/  MUFU.SIN R11, R5 ;  /* 0x00000005000b7308 */ /* 0x0000620000000400 */
        /* <DEDUP_REMOVED lines=21> */
.L_x_656:
        /* <DEDUP_REMOVED lines=9> */
[----:B------:R3:W-:Y:S01]  /*2590*/  I2F R4, R19 ;  /* 0x0000001300047306 */ /* 0x0007e20000201400 */
[----:B------:R-:W-:Y:S02]  /*25a0*/  HADD2.F32 R34, -RZ, R34.H0_H0 ;  /* 0x20000022ff227230 */ /* 0x000fe40000004100 */
[----:B------:R-:W-:-:S02]  /*25b0*/  HADD2.F32 R23, -RZ, R35.H1_H1 ;  /* 0x30000023ff177230 */ /* 0x000fc40000004100 */
[----:B------:R-:W-:Y:S02]  /*25c0*/  HADD2.F32 R36, -RZ, R27.H1_H1 ;  /* 0x3000001bff247230 */ /* 0x000fe40000004100 */
[----:B------:R-:W-:Y:S01]  /*25d0*/  HADD2.F32 R35, -RZ, R35.H0_H0 ;  /* 0x20000023ff237230 */ /* 0x000fe20000004100 */
[----:B-1----:R-:W1:Y:S01]  /*25e0*/  MUFU.RCP R3, R3 ;  /* 0x0000000300037308 */ /* 0x002e620000001000 */
[--C-:B---3--:R-:W-:Y:S02]  /*25f0*/  HADD2.F32 R19, -RZ, R26.reuse.H1_H1 ;  /* 0x3000001aff137230 */ /* 0x108fe40000004100 */
[----:B------:R-:W-:Y:S02]  /*2600*/  HADD2.F32 R26, -RZ, R26.H0_H0 ;  /* 0x2000001aff1a7230 */ /* 0x000fe40000004100 */
[----:B------:R-:W-:-:S03]  /*2610*/  HADD2.F32 R27, -RZ, R27.H0_H0 ;  /* 0x2000001bff1b7230 */ /* 0x000fc60000004100 */
[----:B------:R-:W3:Y:S08]  /*2620*/  I2F R6, R6 ;  /* 0x0000000600067306 */ /* 0x000ef00000201400 */
[----:B------:R-:W4:Y:S01]  /*2630*/  I2F R10, R10 ;  /* 0x0000000a000a7306 */ /* 0x000f220000201400 */
[----:B-1----:R-:W-:-:S04]  /*2640*/  FMUL.FTZ R4, R4, R3 ;  /* 0x0000000304047220 */ /* 0x002fc80000410000 */
[----:B------:R-:W-:-:S03]  /*2650*/  FMUL.FTZ R4, R4, 13.28771209716796875 ;  /* 0x41549a7804047820 */ /* 0x000fc60000410000 */
[----:B0-----:R-:W0:Y:S01]  /*2660*/  I2F R12, R11 ;  /* 0x0000000b000c7306 */ /* 0x001e220000201400 */
[----:B---3--:R-:W-:-:S04]  /*2670*/  FMUL.FTZ R7, R6, R3 ;  /* 0x0000000306077220 */ /* 0x008fc80000410000 */
[----:B------:R-:W-:-:S03]  /*2680*/  FMUL.FTZ R8, R7, 13.28771209716796875 ;  /* 0x41549a7807087820 */ /* 0x000fc60000410000 */
[----:B------:R-:W-:Y:S01]  /*2690*/  I2F R0, R0 ;  /* 0x0000000000007306 */ /* 0x000fe20000201400 */
[----:B----4-:R-:W-:-:S04]  /*26a0*/  FMUL.FTZ R7, R10, R3 ;  /* 0x000000030a077220 */ /* 0x010fc80000410000 */
[----:B------:R-:W-:-:S03]  /*26b0*/  FMUL.FTZ R6, R7, 13.28771209716796875 ;  /* 0x41549a7807067820 */ /* 0x000fc60000410000 */
[----:B------:R-:W1:Y:S01]  /*26c0*/  MUFU.EX2 R5, -R4 ;  /* 0x8000000400057308 */ /* 0x000e620000000800 */
[----:B0-----:R-:W-:-:S04]  /*26d0*/  FMUL.FTZ R12, R12, R3 ;  /* 0x000000030c0c7220 */ /* 0x001fc80000410000 */
[----:B------:R-:W-:-:S03]  /*26e0*/  FMUL.FTZ R12, R12, 13.28771209716796875 ;  /* 0x41549a780c0c7820 */ /* 0x000fc60000410000 */
[----:B------:R-:W0:Y:S08]  /*26f0*/  MUFU.EX2 R9, -R8 ;  /* 0x8000000800097308 */ /* 0x000e300000000800 */
[----:B------:R3:W4:Y:S01]  /*2700*/  MUFU.EX2 R3, -R6 ;  /* 0x8000000600037308 */ /* 0x0007220000000800 */
[----:B-1----:R-:W-:-:S04]  /*2710*/  FMUL.FTZ R5, R0, R5 ;  /* 0x0000000500057220 */ /* 0x002fc80000410000 */
        /* <DEDUP_REMOVED lines=11> */
[--C-:B-1----:R-:W-:Y:S02]  /*27d0*/  HADD2.F32 R12, -RZ, R33.reuse.H1_H1 ;  /* 0x30000021ff0c7230 */ /* 0x102fe40000004100 */
[----:B------:R0:W1:Y:S01]  /*27e0*/  MUFU.COS R7, R5 ;  /* 0x0000000500077308 */ /* 0x0000620000000000 */
[----:B-----5:R-:W-:Y:S01]  /*27f0*/  FMUL.FTZ R11, R0, R11 ;  /* 0x0000000b000b7220 */ /* 0x020fe20000410000 */
[----:B------:R-:W-:-:S03]  /*2800*/  HADD2.F32 R33, -RZ, R33.H0_H0 ;  /* 0x20000021ff217230 */ /* 0x000fc60000004100 */
[----:B------:R-:W-:-:S03]  /*2810*/  FMUL.RZ R20, R11, 0.15915493667125701904 ;  /* 0x3e22f9830b147820 */ /* 0x000fc6000040c000 */
[----:B------:R-:W3:Y:S01]  /*2820*/  MUFU.SIN R8, R9 ;  /* 0x0000000900087308 */ /* 0x000ee20000000400 */
[C---:B0-----:R-:W-:Y:S02]  /*2830*/  FMUL.FTZ R5, R4.reuse, R3 ;  /* 0x0000000304057220 */ /* 0x041fe40000410000 */
[----:B------:R-:W-:-:S05]  /*2840*/  FMUL.FTZ R0, R4, R6 ;  /* 0x0000000604007220 */ /* 0x000fca0000410000 */
[----:B------:R0:W4:Y:S01]  /*2850*/  MUFU.COS R13, R9 ;  /* 0x00000009000d7308 */ /* 0x0001220000000000 */
[----:B-1----:R-:W-:-:S07]  /*2860*/  FFMA.FTZ R0, R7, R24, -R0 ;  /* 0x0000001807007223 */ /* 0x002fce0000010800 */
[----:B------:R-:W1:Y:S01]  /*2870*/  MUFU.SIN R16, R10 ;  /* 0x0000000a00107308 */ /* 0x000e620000000400 */
        /* <DEDUP_REMOVED lines=18> */
[-C--:B-1----:R-:W-:Y:S01]  /*29a0*/  FMUL.FTZ R8, R16, R17.reuse ;  /* 0x0000001110087220 */ /* 0x082fe20000410000 */
        /* <DEDUP_REMOVED lines=21> */
.L_x_657:
[----:B------:R-:W-:Y:S05]  /*2b00*/  BSYNC B0 ;  /* 0x0000000000007941 */ /* 0x000fea0003800000 */
.L_x_644:
[----:B------:R-:W-:Y:S01]  /*2b10*/  ISETP.GT.AND P0, PT, R40, 0x1f, PT ;  /* 0x0000001f2800780c */ /* 0x000fe20003f04270 */
[----:B------:R-:W-:Y:S01]  /*2b20*/  BSSY B0, `(.L_x_658) ;  /* 0x000001f000007945 */ /* 0x000fe20003800000 */
[----:B-1----:R-:W-:-:S11]  /*2b30*/  IMAD.MOV.U32 R0, RZ, RZ, RZ ;  /* 0x000000ffff007224 */ /* 0x002fd600078e00ff */
[----:B------:R-:W-:Y:S05]  /*2b40*/  @P0 BRA `(.L_x_659) ;  /* 0x000001c000000947 */ /* 0x000fea0003800000 */
[----:B------:R-:W-:Y:S01]  /*2b50*/  ISETP.NE.AND P1, PT, RZ, c[0x0][0x1ec], PT ;  /* 0x00007b00ff007a0c */ /* 0x000fe20003f25270 */
[----:B0--34-:R-:W-:Y:S01]  /*2b60*/  HMUL2 R12, R33, R25 ;  /* 0x00000019210c7232 */ /* 0x019fe20000000000 */
        /* <DEDUP_REMOVED lines=16> */
.L_x_803:
[----:B---3--:R-:W-:Y:S01]  /*2c70*/  FADD.FTZ R9, R6, R0 ;  /* 0x0000000006097221 */ /* 0x008fe20000010000 */
[----:B------:R-:W-:Y:S05]  /*2c80*/  BRA.DIV ~URZ, `(.L_x_661) ;  /* 0x0000a9d27f007947 */ /* 0x000fea000b800000 */
[----:B------:R-:W3:Y:S02]  /*2c90*/  SHFL.BFLY PT, R0, R9, 0x8, 0x1f ;  /* 0x0d001f0009007f89 */ /* 0x000ee400000e0000 */
[----:B---3--:R-:W-:-:S05]  /*2ca0*/  FADD.FTZ R0, R9, R0 ;  /* 0x0000000009007221 */ /* 0x008fca0000010000 */
[----:B------:R-:W3:Y:S02]  /*2cb0*/  SHFL.BFLY PT, R3, R0, 0x4, 0x1f ;  /* 0x0c801f0000037f89 */ /* 0x000ee400000e0000 */
[----:B---3--:R-:W-:-:S05]  /*2cc0*/  FADD.FTZ R3, R0, R3 ;  /* 0x0000000300037221 */ /* 0x008fca0000010000 */
[----:B0-----:R-:W0:Y:S02]  /*2cd0*/  SHFL.BFLY PT, R4, R3, 0x2, 0x1f ;  /* 0x0c401f0003047f89 */ /* 0x001e2400000e0000 */
[----:B01----:R-:W-:-:S05]  /*2ce0*/  FADD.FTZ R6, R3, R4 ;  /* 0x0000000403067221 */ /* 0x003fca0000010000 */
[----:B------:R0:W1:Y:S02]  /*2cf0*/  SHFL.BFLY PT, R5, R6, 0x1, 0x1f ;  /* 0x0c201f0006057f89 */ /* 0x00006400000e0000 */
.L_x_804:
[----:B-1----:R-:W-:Y:S02]  /*2d00*/  FADD.FTZ R0, R5, R6 ;  /* 0x0000000605007221 */ /* 0x002fe40000010000 */
.L_x_659:
[----:B------:R-:W-:Y:S05]  /*2d10*/  BSYNC B0 ;  /* 0x0000000000007941 */ /* 0x000fea0003800000 */
.L_x_658:
[----:B--2---:R-:W2:Y:S04]  /*2d20*/  LDL R3, [R1+0x10] ;  /* 0x0000100001037983 */ /* 0x004ea80000100800 */
[----:B------:R-:W1:Y:S04]  /*2d30*/  S2R R9, SR_TID.X ;  /* 0x0000000000097919 */ /* 0x000e680000002100 */
[----:B------:R0:W5:Y:S04]  /*2d40*/  LDL R10, [R1+0x26c] ;  /* 0x00026c00010a7983 */ /* 0x0001680000100800 */
[----:B------:R-:W4:Y:S01]  /*2d50*/  S2R R8, SR_CTAID.X ;  /* 0x0000000000087919 */ /* 0x000f220000002500 */
[----:B-1----:R-:W-:-:S02]  /*2d60*/  ISETP.NE.AND P0, PT, R9, RZ, PT ;  /* 0x000000ff0900720c */ /* 0x002fc40003f05270 */
[----:B0-2---:R-:W-:Y:S01]  /*2d70*/  IADD3 R7, R3, -c[0x0][0x1d4], RZ ;  /* 0x8000750003077a10 */ /* 0x005fe20007ffe0ff */
[----:B------:R-:W-:-:S03]  /*2d80*/  IMAD.MOV.U32 R3, RZ, RZ, -0x800001 ;  /* 0xff7fffffff037424 */ /* 0x000fc600078e00ff */
[----:B------:R-:W-:Y:S02]  /*2d90*/  IMNMX R7, RZ, R7, !PT ;  /* 0x00000007ff077217 */ /* 0x000fe40007800200 */
[----:B------:R0:W-:Y:S05]  /*2da0*/  STL [R1+0x18], R3 ;  /* 0x0000180301007387 */ /* 0x0001ea0000100800 */
[----:B------:R-:W-:Y:S05]  /*2db0*/  @P0 BRA `(.L_x_662) ;  /* 0x0000013000000947 */ /* 0x000fea0003800000 */
[----:B----4-:R-:W-:Y:S01]  /*2dc0*/  FMUL.FTZ R0, R0, c[0x0][0x1f0] ;  /* 0x00007c0000007a20 */ /* 0x010fe20000410000 */
[----:B------:R-:W-:Y:S01]  /*2dd0*/  ISETP.NE.U32.AND P0, PT, RZ, c[0x0][0x218], PT ;  /* 0x00008600ff007a0c */ /* 0x000fe20003f05070 */
[----:B-----5:R-:W-:-:S03]  /*2de0*/  IMAD.IADD R6, R10, 0x1, -R7 ;  /* 0x000000010a067824 */ /* 0x020fc600078e0a07 */
[----:B------:R1:W-:Y:S01]  /*2df0*/  STL [R1+0x18], R0 ;  /* 0x0000180001007387 */ /* 0x0003e20000100800 */
[----:B------:R-:W-:-:S13]  /*2e00*/  ISETP.NE.AND.EX P0, PT, RZ, c[0x0][0x21c], PT, P0 ;  /* 0x00008700ff007a0c */ /* 0x000fda0003f05300 */
[----:B------:R-:W-:Y:S05]  /*2e10*/  @!P0 BRA `(.L_x_663) ;  /* 0x000000b000008947 */ /* 0x000fea0003800000 */
[----:B01----:R-:W2:Y:S01]  /*2e20*/  LDL R3, [R1+0x260] ;  /* 0x0002600001037983 */ /* 0x003ea20000100800 */
[----:B------:R-:W-:Y:S02]  /*2e30*/  IMAD.MOV.U32 R11, RZ, RZ, R0 ;  /* 0x000000ffff0b7224 */ /* 0x000fe400078e0000 */
[----:B------:R-:W-:Y:S02]  /*2e40*/  IMAD.MOV.U32 R4, RZ, RZ, 0x2 ;  /* 0x00000002ff047424 */ /* 0x000fe400078e00ff */
[----:B--2---:R-:W-:-:S04]  /*2e50*/  IMAD.IADD R0, R10, 0x1, -R3 ;  /* 0x000000010a007824 */ /* 0x004fc800078e0a03 */
[----:B------:R-:W-:-:S04]  /*2e60*/  IMAD R3, R8, c[0x0][0x220], R0 ;  /* 0x0000880008037a24 */ /* 0x000fc800078e0200 */
[----:B------:R-:W-:-:S04]  /*2e70*/  IMAD R3, R3, c[0x0][0x220], R0 ;  /* 0x0000880003037a24 */ /* 0x000fc800078e0200 */
[----:B------:R-:W-:-:S06]  /*2e80*/  IMAD.WIDE R4, R3, R4, c[0x0][0x218] ;  /* 0x0000860003047625 */ /* 0x000fcc00078e0204 */
[----:B------:R-:W2:Y:S02]  /*2e90*/  LDG.E.U16 R4, [R4.64] ;  /* 0x0000002404047981 */ /* 0x000ea4000c1e1500 */
[----:B--2---:R-:W-:-:S05]  /*2ea0*/  HADD2.F32 R0, -RZ, R4.H0_H0 ;  /* 0x20000004ff007230 */ /* 0x004fca0000004100 */
[----:B------:R-:W-:-:S05]  /*2eb0*/  FADD.FTZ R11, R11, R0 ;  /* 0x000000000b0b7221 */ /* 0x000fca0000010000 */
[----:B------:R0:W-:Y:S02]  /*2ec0*/  STL [R1+0x18], R11 ;  /* 0x0000180b01007387 */ /* 0x0001e40000100800 */
.L_x_663:
[----:B-1----:R-:W2:Y:S04]  /*2ed0*/  LDL R0, [R1+0x18] ;  /* 0x0000180001007983 */ /* 0x002ea80000100800 */
[----:B--2---:R1:W-:Y:S02]  /*2ee0*/  STS [R6.X4+0x440], R0 ;  /* 0x0004400006007388 */ /* 0x0043e40000004800 */
.L_x_662:
[----:B----4-:R-:W-:Y:S02]  /*2ef0*/  WARPSYNC 0xffffffff ;  /* 0xffffffff00007948 */ /* 0x010fe40003800000 */
[----:B------:R-:W-:Y:S06]  /*2f00*/  BAR.SYNC.DEFER_BLOCKING 0x0 ;  /* 0x0000000000007b1d */ /* 0x000fec0000010000 */
[----:B------:R-:W-:-:S02]  /*2f10*/  ULDC UR4, c[0x0][0x1ec] ;  /* 0x00007b0000047ab9 */ /* 0x000fc40000000800 */
[----:B------:R-:W-:-:S06]  /*2f20*/  UISETP.NE.AND UP0, UPT, URZ, UR4, UPT ;  /* 0x000000043f00728c */ /* 0x000fcc000bf05270 */
[----:B------:R-:W-:Y:S01]  /*2f30*/  PLOP3.LUT P2, PT, PT, PT, UP0, 0x80, 0x0 ;  /* 0x000000000000781c */ /* 0x000fe20003f4f008 */
[----:B------:R-:W2:Y:S04]  /*2f40*/  LDS.128 R20, [0x40] ;  /* 0x00004000ff147984 */ /* 0x000ea80000000c00 */
[----:B------:R-:W4:Y:S04]  /*2f50*/  LDS.128 R16, [0x50] ;  /* 0x00005000ff107984 */ /* 0x000f280000000c00 */
[----:B------:R-:W0:Y:S04]  /*2f60*/  LDS.128 R12, [0x60] ;  /* 0x00006000ff0c7984 */ /* 0x000e280000000c00 */
[----:B--2---:R-:W-:Y:S04]  /*2f70*/  STL.64 [R1+0x250], R20 ;  /* 0x0002501401007387 */ /* 0x004fe80000100a00 */
[----:B------:R-:W-:Y:S04]  /*2f80*/  STL.64 [R1+0x258], R22 ;  /* 0x0002581601007387 */ /* 0x000fe80000100a00 */
[----:B------:R-:W2:Y:S04]  /*2f90*/  LDS.128 R20, [0x70] ;  /* 0x00007000ff147984 */ /* 0x000ea80000000c00 */
[----:B----4-:R-:W-:Y:S04]  /*2fa0*/  STL.64 [R1+0x240], R16 ;  /* 0x0002401001007387 */ /* 0x010fe80000100a00 */
[----:B------:R-:W-:Y:S04]  /*2fb0*/  STL.64 [R1+0x248], R18 ;  /* 0x0002481201007387 */ /* 0x000fe80000100a00 */
[----:B------:R-:W4:Y:S04]  /*2fc0*/  LDS.128 R16, [0x80] ;  /* 0x00008000ff107984 */ /* 0x000f280000000c00 */
[----:B0-----:R-:W-:Y:S04]  /*2fd0*/  STL.64 [R1+0x230], R12 ;  /* 0x0002300c01007387 */ /* 0x001fe80000100a00 */
[----:B------:R-:W-:Y:S04]  /*2fe0*/  STL.64 [R1+0x238], R14 ;  /* 0x0002380e01007387 */ /* 0x000fe80000100a00 */
        /* <DEDUP_REMOVED lines=64> */
[----:B--2---:R2:W-:Y:S04]  /*33f0*/  STL.64 [R1+0xd0], R20 ;  /* 0x0000d01401007387 */ /* 0x0045e80000100a00 */
[----:B------:R2:W-:Y:S04]  /*3400*/  STL.64 [R1+0xd8], R22 ;  /* 0x0000d81601007387 */ /* 0x0005e80000100a00 */
[----:B----4-:R2:W-:Y:S04]  /*3410*/  STL.64 [R1+0xc0], R16 ;  /* 0x0000c01001007387 */ /* 0x0105e80000100a00 */
[----:B------:R2:W-:Y:S04]  /*3420*/  STL.64 [R1+0xc8], R18 ;  /* 0x0000c81201007387 */ /* 0x0005e80000100a00 */
[----:B0-----:R2:W-:Y:S04]  /*3430*/  STL.64 [R1+0xb0], R12 ;  /* 0x0000b00c01007387 */ /* 0x0015e80000100a00 */
[----:B------:R2:W-:Y:S01]  /*3440*/  STL.64 [R1+0xb8], R14 ;  /* 0x0000b80e01007387 */ /* 0x0005e20000100a00 */
[----:B------:R-:W-:Y:S05]  /*3450*/  @P2 BRA `(.L_x_664) ;  /* 0x000002a000002947 */ /* 0x000fea0003800000 */
[----:B--2---:R-:W0:Y:S04]  /*3460*/  LDS.128 R16, [0x240] ;  /* 0x00024000ff107984 */ /* 0x004e280000000c00 */
[----:B------:R-:W2:Y:S04]  /*3470*/  LDS.128 R12, [0x250] ;  /* 0x00025000ff0c7984 */ /* 0x000ea80000000c00 */
[----:B------:R-:W4:Y:S04]  /*3480*/  LDS.128 R20, [0x260] ;  /* 0x00026000ff147984 */ /* 0x000f280000000c00 */
[----:B------:R-:W-:Y:S04]  /*3490*/  LDS.128 R248, [0x290] ;  /* 0x00029000fff87984 */ /* 0x000fe80000000c00 */
[----:B------:R-:W-:Y:S04]  /*34a0*/  LDS.128 R244, [0x2a0] ;  /* 0x0002a000fff47984 */ /* 0x000fe80000000c00 */
[----:B------:R-:W-:Y:S04]  /*34b0*/  LDS.128 R240, [0x2b0] ;  /* 0x0002b000fff07984 */ /* 0x000fe80000000c00 */
[----:B------:R-:W-:Y:S04]  /*34c0*/  LDS.128 R236, [0x2c0] ;  /* 0x0002c000ffec7984 */ /* 0x000fe80000000c00 */
[----:B------:R-:W-:Y:S04]  /*34d0*/  LDS.128 R232, [0x2d0] ;  /* 0x0002d000ffe87984 */ /* 0x000fe80000000c00 */
[----:B------:R-:W-:Y:S04]  /*34e0*/  LDS.128 R24, [0x300] ;  /* 0x00030000ff187984 */ /* 0x000fe80000000c00 */
[----:B------:R-:W-:Y:S04]  /*34f0*/  LDS.128 R28, [0x310] ;  /* 0x00031000ff1c7984 */ /* 0x000fe80000000c00 */
[----:B0-----:R-:W-:Y:S04]  /*3500*/  STL.64 [R1+0x50], R16 ;  /* 0x0000501001007387 */ /* 0x001fe80000100a00 */
[----:B------:R-:W-:Y:S04]  /*3510*/  STL.64 [R1+0x58], R18 ;  /* 0x0000581201007387 */ /* 0x000fe80000100a00 */
[----:B------:R-:W0:Y:S04]  /*3520*/  LDS.128 R16, [0x270] ;  /* 0x00027000ff107984 */ /* 0x000e280000000c00 */
[----:B--2---:R-:W-:Y:S04]  /*3530*/  STL.64 [R1+0x40], R12 ;  /* 0x0000400c01007387 */ /* 0x004fe80000100a00 */
[----:B------:R-:W-:Y:S04]  /*3540*/  STL.64 [R1+0x48], R14 ;  /* 0x0000480e01007387 */ /* 0x000fe80000100a00 */
[----:B------:R-:W2:Y:S04]  /*3550*/  LDS.128 R12, [0x280] ;  /* 0x00028000ff0c7984 */ /* 0x000ea80000000c00 */
[----:B----4-:R4:W-:Y:S04]  /*3560*/  STL.64 [R1+0x30], R20 ;  /* 0x0000301401007387 */ /* 0x0109e80000100a00 */
[----:B------:R4:W-:Y:S04]  /*3570*/  STL.64 [R1+0x38], R22 ;  /* 0x0000381601007387 */ /* 0x0009e80000100a00 */
[----:B------:R-:W1:Y:S04]  /*3580*/  LDS.128 R20, [0x2f0] ;  /* 0x0002f000ff147984 */ /* 0x000e680000000c00 */
[----:B---3--:R-:W3:Y:S04]  /*3590*/  LDS.128 R32, [0x320] ;  /* 0x00032000ff207984 */ /* 0x008ee80000000c00 */
[----:B------:R-:W1:Y:S04]  /*35a0*/  LDS.128 R36, [0x330] ;  /* 0x00033000ff247984 */ /* 0x000e680000000c00 */
[----:B------:R-:W1:Y:S04]  /*35b0*/  LDS.128 R40, [0x340] ;  /* 0x00034000ff287984 */ /* 0x000e680000000c00 */
[----:B0-----:R4:W-:Y:S04]  /*35c0*/  STL.64 [R1+0x20], R16 ;  /* 0x0000201001007387 */ /* 0x0019e80000100a00 */
        /* <DEDUP_REMOVED lines=17> */
[----:B--2---:R4:W-:Y:S04]  /*36e0*/  STL.64 [R1], R12 ;  /* 0x0000000c01007387 */ /* 0x0049e80000100a00 */
[----:B------:R4:W-:Y:S02]  /*36f0*/  STL.64 [R1+0x8], R14 ;  /* 0x0000080e01007387 */ /* 0x0009e40000100a00 */
.L_x_664:
[----:B-1-3--:R-:W1:Y:S01]  /*3700*/  LDS.128 R108, [0x1f0] ;  /* 0x0001f000ff6c7984 */ /* 0x00ae620000000c00 */
[--C-:B-----5:R-:W-:Y:S01]  /*3710*/  IADD3 R0, R10, 0x1f, -R7.reuse ;  /* 0x0000001f0a007810 */ /* 0x120fe20007ffe807 */
[----:B------:R-:W-:Y:S01]  /*3720*/  IMAD.IADD R6, R9, 0x1, R7 ;  /* 0x0000000109067824 */ /* 0x000fe200078e0207 */
[----:B------:R-:W-:Y:S01]  /*3730*/  BSSY B0, `(.L_x_665) ;  /* 0x0000642000007945 */ /* 0x000fe20003800000 */
[----:B--2-4-:R-:W2:Y:S01]  /*3740*/  LDS.128 R12, [0x200] ;  /* 0x00020000ff0c7984 */ /* 0x014ea20000000c00 */
[----:B------:R-:W-:-:S03]  /*3750*/  SHF.R.S32.HI R3, RZ, 0x1f, R0 ;  /* 0x0000001fff037819 */ /* 0x000fc60000011400 */
[----:B------:R-:W3:Y:S01]  /*3760*/  LDS.128 R112, [0x210] ;  /* 0x00021000ff707984 */ /* 0x000ee20000000c00 */
[----:B------:R-:W-:Y:S01]  /*3770*/  LEA.HI R0, R3, R0, RZ, 0x5 ;  /* 0x0000000003007211 */ /* 0x000fe200078f28ff */
[----:B------:R-:W-:-:S03]  /*3780*/  IMAD R3, R105, c[0x0][0x1d0], R8 ;  /* 0x0000740069037a24 */ /* 0x000fc600078e0208 */
[----:B------:R-:W-:-:S05]  /*3790*/  LOP3.LUT R0, R0, 0xffffffe0, RZ, 0xc0, !PT ;  /* 0xffffffe000007812 */ /* 0x000fca00078ec0ff */
[----:B------:R-:W-:-:S05]  /*37a0*/  IMAD.IADD R4, R0, 0x1, R7 ;  /* 0x0000000100047824 */ /* 0x000fca00078e0207 */
[----:B------:R-:W-:Y:S01]  /*37b0*/  ISETP.GE.AND P0, PT, R6, R4, PT ;  /* 0x000000040600720c */ /* 0x000fe20003f06270 */
[----:B-1----:R-:W-:Y:S04]  /*37c0*/  STL.64 [R1+0xa0], R108 ;  /* 0x0000a06c01007387 */ /* 0x002fe80000100a00 */
[----:B------:R-:W-:Y:S04]  /*37d0*/  STL.64 [R1+0xa8], R110 ;  /* 0x0000a86e01007387 */ /* 0x000fe80000100a00 */
[----:B------:R-:W1:Y:S04]  /*37e0*/  LDS.128 R108, [0x220] ;  /* 0x00022000ff6c7984 */ /* 0x000e680000000c00 */
[----:B--2---:R-:W-:Y:S04]  /*37f0*/  STL.64 [R1+0x90], R12 ;  /* 0x0000900c01007387 */ /* 0x004fe80000100a00 */
[----:B------:R-:W-:Y:S04]  /*3800*/  STL.64 [R1+0x98], R14 ;  /* 0x0000980e01007387 */ /* 0x000fe80000100a00 */
[----:B------:R-:W2:Y:S04]  /*3810*/  LDS.128 R12, [0x230] ;  /* 0x00023000ff0c7984 */ /* 0x000ea80000000c00 */
[----:B---3--:R3:W-:Y:S04]  /*3820*/  STL.64 [R1+0x80], R112 ;  /* 0x0000807001007387 */ /* 0x0087e80000100a00 */
[----:B------:R3:W-:Y:S04]  /*3830*/  STL.64 [R1+0x88], R114 ;  /* 0x0000887201007387 */ /* 0x0007e80000100a00 */
[----:B-1----:R3:W-:Y:S04]  /*3840*/  STL.64 [R1+0x70], R108 ;  /* 0x0000706c01007387 */ /* 0x0027e80000100a00 */
[----:B------:R3:W-:Y:S04]  /*3850*/  STL.64 [R1+0x78], R110 ;  /* 0x0000786e01007387 */ /* 0x0007e80000100a00 */
[----:B--2---:R3:W-:Y:S04]  /*3860*/  STL.64 [R1+0x60], R12 ;  /* 0x0000600c01007387 */ /* 0x0047e80000100a00 */
[----:B------:R3:W-:Y:S04]  /*3870*/  STL.64 [R1+0x68], R14 ;  /* 0x0000680e01007387 */ /* 0x0007e80000100a00 */
[----:B------:R3:W-:Y:S01]  /*3880*/  STL [R1+0x264], R4 ;  /* 0x0002640401007387 */ /* 0x0007e20000100800 */
[----:B------:R-:W-:Y:S05]  /*3890*/  @P0 BRA `(.L_x_666) ;  /* 0x000062b000000947 */ /* 0x000fea0003800000 */
[----:B------:R-:W-:Y:S01]  /*38a0*/  IABS R0, c[0x0][0x1d4] ;  /* 0x0000750000007a13 */ /* 0x000fe20000000000 */
[----:B------:R-:W-:-:S04]  /*38b0*/  IMAD R3, R3, 0x90, RZ ;  /* 0x0000009003037824 */ /* 0x000fc800078e02ff */
[----:B------:R-:W-:Y:S02]  /*38c0*/  IMAD.MOV.U32 R8, RZ, RZ, R0 ;  /* 0x000000ffff087224 */ /* 0x000fe400078e0000 */
[----:B------:R-:W-:Y:S02]  /*38d0*/  IMAD R3, R3, c[0x0][0x1d4], RZ ;  /* 0x0000750003037a24 */ /* 0x000fe400078e02ff */
[----:B---3--:R-:W1:Y:S08]  /*38e0*/  I2F.RP R4, R8 ;  /* 0x0000000800047306 */ /* 0x008e700000209400 */
[----:B-1----:R-:W1:Y:S02]  /*38f0*/  MUFU.RCP R4, R4 ;  /* 0x0000000400047308 */ /* 0x002e640000001000 */
[----:B-1----:R-:W-:-:S06]  /*3900*/  IADD3 R4, R4, 0xffffffe, RZ ;  /* 0x0ffffffe04047810 */ /* 0x002fcc0007ffe0ff */
[----:B------:R1:W2:Y:S02]  /*3910*/  F2I.FTZ.U32.TRUNC.NTZ R5, R4 ;  /* 0x0000000400057305 */ /* 0x0002a4000021f000 */
[----:B-1----:R-:W-:Y:S02]  /*3920*/  IMAD.MOV.U32 R4, RZ, RZ, RZ ;  /* 0x000000ffff047224 */ /* 0x002fe400078e00ff */
[----:B--2---:R-:W-:-:S04]  /*3930*/  IMAD.MOV R0, RZ, RZ, -R5 ;  /* 0x000000ffff007224 */ /* 0x004fc800078e0a05 */
[----:B------:R-:W-:-:S04]  /*3940*/  IMAD R0, R0, R8, RZ ;  /* 0x0000000800007224 */ /* 0x000fc800078e02ff */
[----:B------:R-:W-:Y:S01]  /*3950*/  IMAD.HI.U32 R4, R5, R0, R4 ;  /* 0x0000000005047227 */ /* 0x000fe200078e0004 */
[----:B------:R-:W-:-:S03]  /*3960*/  SHF.R.S32.HI R5, RZ, 0x1f, R3 ;  /* 0x0000001fff057819 */ /* 0x000fc60000011403 */
[----:B------:R-:W-:Y:S01]  /*3970*/  IMAD R0, R104, c[0x0][0x1d4], RZ ;  /* 0x0000750068007a24 */ /* 0x000fe200078e02ff */
[----:B------:R1:W-:Y:S02]  /*3980*/  STL [R1+0x268], R4 ;  /* 0x0002680401007387 */ /* 0x0003e40000100800 */
[----:B-1----:R-:W-:Y:S02]  /*3990*/  IMAD.MOV.U32 R4, RZ, RZ, R6 ;  /* 0x000000ffff047224 */ /* 0x002fe400078e0006 */
[----:B------:R-:W-:Y:S02]  /*39a0*/  SHF.R.S32.HI R6, RZ, 0x1f, R0 ;  /* 0x0000001fff067819 */ /* 0x000fe40000011400 */
.L_x_733:
[----:B------:R-:W2:Y:S04]  /*39b0*/  LDL R228, [R1+0x268] ;  /* 0x0002680001e47983 */ /* 0x000ea80000100800 */
[----:B------:R-:W1:Y:S01]  /*39c0*/  S2R R6, SR_CTAID.Y ;  /* 0x0000000000067919 */ /* 0x000e620000002600 */
[----:B------:R-:W-:-:S03]  /*39d0*/  ISETP.NE.U32.AND P0, PT, RZ, c[0x0][0x200], PT ;  /* 0x00008000ff007a0c */ /* 0x000fc60003f05070 */
[----:B------:R-:W3:Y:S01]  /*39e0*/  LDL R11, [R1+0x26c] ;  /* 0x00026c00010b7983 */ /* 0x000ee20000100800 */
[----:B------:R-:W-:-:S03]  /*39f0*/  ISETP.NE.AND.EX P0, PT, RZ, c[0x0][0x204], PT, P0 ;  /* 0x00008100ff007a0c */ /* 0x000fc60003f05300 */
[----:B-----5:R4:W5:Y:S10]  /*3a00*/  LDL R229, [R1+0x14] ;  /* 0x0000140001e57983 */ /* 0x0209740000100800 */
[----:B------:R-:W-:Y:S01]  /*3a10*/  @P0 SHF.R.S32.HI R9, RZ, 0x1f, R4 ;  /* 0x0000001fff090819 */ /* 0x000fe20000011404 */
[----:B-1----:R-:W-:-:S05]  /*3a20*/  @P0 IMAD R8, R6, c[0x0][0x1d4], RZ ;  /* 0x0000750006080a24 */ /* 0x002fca00078e02ff */
[--C-:B------:R-:W-:Y:S02]  /*3a30*/  @P0 SHF.R.S32.HI R6, RZ, 0x1f, R8.reuse ;  /* 0x0000001fff060819 */ /* 0x100fe40000011408 */
[----:B------:R-:W-:-:S04]  /*3a40*/  @P0 IADD3 R8, P1, P3, R4, c[0x0][0x200], R8 ;  /* 0x0000800004080a10 */ /* 0x000fc80007b3e008 */
[----:B------:R-:W-:-:S05]  /*3a50*/  @P0 IADD3.X R9, R9, c[0x0][0x204], R6, P1, P3 ;  /* 0x0000810009090a10 */ /* 0x000fca0000fe6406 */
[----:B------:R1:W3:Y:S01]  /*3a60*/  @P0 LDG.E.U8 R6, [R8.64] ;  /* 0x0000002408060981 */ /* 0x0002e2000c1e1100 */
[----:B------:R-:W-:Y:S02]  /*3a70*/  IABS R10, c[0x0][0x1d4] ;  /* 0x00007500000a7a13 */ /* 0x000fe40000000000 */
[----:B------:R-:W-:Y:S02]  /*3a80*/  ISETP.GE.AND P3, PT, R4, RZ, PT ;  /* 0x000000ff0400720c */ /* 0x000fe40003f66270 */
[----:B------:R-:W-:Y:S02]  /*3a90*/  ISETP.NE.AND P4, PT, RZ, c[0x0][0x1d4], PT ;  /* 0x00007500ff007a0c */ /* 0x000fe40003f85270 */
[----:B-1----:R-:W-:Y:S01]  /*3aa0*/  IABS R8, R4 ;  /* 0x0000000400087213 */ /* 0x002fe20000000000 */
[----:B------:R-:W1:Y:S01]  /*3ab0*/  S2R R230, SR_CTAID.X ;  /* 0x0000000000e67919 */ /* 0x000e620000002500 */
[----:B------:R-:W-:Y:S03]  /*3ac0*/  BSSY B1, `(.L_x_667) ;  /* 0x000003a000017945 */ /* 0x000fe60003800000 */
[----:B--2---:R-:W-:Y:S01]  /*3ad0*/  IMAD.HI.U32 R9, R228, R8, RZ ;  /* 0x00000008e4097227 */ /* 0x004fe200078e00ff */
[----:B------:R-:W-:-:S03]  /*3ae0*/  IABS R228, c[0x0][0x1d4] ;  /* 0x0000750000e47a13 */ /* 0x000fc60000000000 */
[----:B------:R-:W-:-:S04]  /*3af0*/  IMAD.MOV R9, RZ, RZ, -R9 ;  /* 0x000000ffff097224 */ /* 0x000fc800078e0a09 */
[----:B------:R-:W-:-:S05]  /*3b00*/  IMAD R8, R10, R9, R8 ;  /* 0x000000090a087224 */ /* 0x000fca00078e0208 */
[----:B------:R-:W-:-:S13]  /*3b10*/  ISETP.GT.U32.AND P1, PT, R228, R8, PT ;  /* 0x00000008e400720c */ /* 0x000fda0003f24070 */
[----:B------:R-:W-:-:S05]  /*3b20*/  @!P1 IMAD.IADD R8, R8, 0x1, -R10 ;  /* 0x0000000108089824 */ /* 0x000fca00078e0a0a */
[----:B------:R-:W-:-:S13]  /*3b30*/  ISETP.GT.U32.AND P1, PT, R228, R8, PT ;  /* 0x00000008e400720c */ /* 0x000fda0003f24070 */
[----:B------:R-:W-:Y:S01]  /*3b40*/  @!P1 IMAD.IADD R8, R8, 0x1, -R10 ;  /* 0x0000000108089824 */ /* 0x000fe200078e0a0a */
[----:B---3--:R-:W-:Y:S02]  /*3b50*/  ISETP.GE.AND P1, PT, R4, R11, PT ;  /* 0x0000000b0400720c */ /* 0x008fe40003f26270 */
[----:B------:R-:W-:Y:S01]  /*3b60*/  ISETP.NE.AND P0, PT, R6, RZ, P0 ;  /* 0x000000ff0600720c */ /* 0x000fe20000705270 */
[----:B------:R-:W-:-:S04]  /*3b70*/  IMAD.MOV.U32 R6, RZ, RZ, R8 ;  /* 0x000000ffff067224 */ /* 0x000fc800078e0008 */
[----:B------:R-:W-:Y:S01]  /*3b80*/  @!P3 IMAD.MOV R6, RZ, RZ, -R6 ;  /* 0x000000ffff06b224 */ /* 0x000fe200078e0a06 */
[----:B------:R-:W-:-:S05]  /*3b90*/  @!P4 LOP3.LUT R6, RZ, c[0x0][0x1d4], RZ, 0x33, !PT ;  /* 0x00007500ff06ca12 */ /* 0x000fca00078e33ff */
[----:B------:R-:W-:Y:S05]  /*3ba0*/  @P1 BRA `(.L_x_668) ;  /* 0x000002b000001947 */ /* 0x000fea0003800000 */
[----:B-1--4-:R-:W-:Y:S01]  /*3bb0*/  IMAD.MOV.U32 R11, RZ, RZ, c[0x0][0x1d4] ;  /* 0x00007500ff0b7624 */ /* 0x012fe200078e00ff */
[----:B------:R-:W-:Y:S01]  /*3bc0*/  CS2R R106, SRZ ;  /* 0x00000000006a7805 */ /* 0x000fe2000001ff00 */
[----:B------:R-:W-:Y:S01]  /*3bd0*/  IMAD.SHL.U32 R228, R6, 0x8, RZ ;  /* 0x0000000806e47824 */ /* 0x000fe200078e00ff */
[----:B------:R-:W-:Y:S01]  /*3be0*/  CS2R R104, SRZ ;  /* 0x0000000000687805 */ /* 0x000fe2000001ff00 */
[----:B------:R-:W-:-:S05]  /*3bf0*/  IMAD R11, R11, 0x90, RZ ;  /* 0x000000900b0b7824 */ /* 0x000fca00078e02ff */
[----:B------:R-:W-:-:S13]  /*3c00*/  ISETP.GE.AND P3, PT, R228, R11, PT ;  /* 0x0000000be400720c */ /* 0x000fda0003f66270 */
        /* <DEDUP_REMOVED lines=9> */
[----:B-1----:R1:W-:Y:S04]  /*3ca0*/  STL [R1+0x27c], R4 ;  /* 0x00027c0401007387 */ /* 0x0023e80000100800 */
[----:B-1----:R-:W2:Y:S04]  /*3cb0*/  LDL R4, [R1+0x50] ;  /* 0x0000500001047983 */ /* 0x002ea80000100800 */
[----:B------:R1:W-:Y:S01]  /*3cc0*/  STL [R1+0x278], R3 ;  /* 0x0002780301007387 */ /* 0x0003e20000100800 */
[----:B------:R-:W-:-:S03]  /*3cd0*/  ISETP.NE.AND P5, PT, R2, RZ, PT ;  /* 0x000000ff0200720c */ /* 0x000fc60003fa5270 */
[----:B------:R-:W3:Y:S04]  /*3ce0*/  LDL R231, [R1+0x58] ;  /* 0x0000580001e77983 */ /* 0x000ee80000100800 */
[----:B------:R-:W4:Y:S04]  /*3cf0*/  LDL R252, [R1+0x5c] ;  /* 0x00005c0001fc7983 */ /* 0x000f280000100800 */
[----:B-1----:R-:W3:Y:S02]  /*3d00*/  LDL R3, [R1+0x54] ;  /* 0x0000540001037983 */ /* 0x002ee40000100800 */
[----:B-----5:R-:W-:-:S02]  /*3d10*/  @P5 IMAD R8, R229, c[0x0][0x1d8], R230 ;  /* 0x00007600e5085a24 */ /* 0x020fc400078e02e6 */
[----:B------:R-:W-:Y:S02]  /*3d20*/  @P5 IMAD.MOV.U32 R9, RZ, RZ, 0x2 ;  /* 0x00000002ff095424 */ /* 0x000fe400078e00ff */
[----:B------:R-:W-:-:S04]  /*3d30*/  @P5 IMAD R8, R8, 0x90, RZ ;  /* 0x0000009008085824 */ /* 0x000fc800078e02ff */
[----:B------:R-:W-:-:S06]  /*3d40*/  @P5 IMAD.WIDE R8, R8, R9, c[0x0][0x230] ;  /* 0x00008c0008085625 */ /* 0x000fcc00078e0209 */
[----:B------:R-:W4:Y:S01]  /*3d50*/  @P5 LDG.E.128 R8, [R8.64] ;  /* 0x0000002408085981 */ /* 0x000f22000c1e1d00 */
[----:B--2---:R-:W-:-:S03]  /*3d60*/  HFMA2.MMA R104, R104, 1, 1, R4 ;  /* 0x3c003c0068687835 */ /* 0x004fc60000000004 */
[----:B------:R1:W5:Y:S01]  /*3d70*/  LDL.LU R4, [R1+0x27c] ;  /* 0x00027c0001047983 */ /* 0x0003620000300800 */
[----:B---3--:R-:W-:-:S03]  /*3d80*/  HADD2 R105, R105, R3 ;  /* 0x0000000369697230 */ /* 0x008fc60000000000 */
[----:B------:R1:W5:Y:S01]  /*3d90*/  LDL.LU R3, [R1+0x278] ;  /* 0x0002780001037983 */ /* 0x0003620000300800 */
[----:B------:R-:W-:Y:S01]  /*3da0*/  HFMA2.MMA R106, R106, 1, 1, R231 ;  /* 0x3c003c006a6a7835 */ /* 0x000fe200000000e7 */
[----:B------:R-:W-:Y:S01]  /*3db0*/  SHF.R.S32.HI R231, RZ, 0x1f, R0 ;  /* 0x0000001fffe77819 */ /* 0x000fe20000011400 */
[----:B----4-:R-:W-:Y:S01]  /*3dc0*/  HADD2 R107, R107, R252 ;  /* 0x000000fc6b6b7230 */ /* 0x010fe20000000000 */
[----:B------:R-:W-:Y:S01]  /*3dd0*/  @P5 HFMA2.MMA R105, R105, R9, -RZ ;  /* 0x0000000969695235 */ /* 0x000fe200001000ff */
[----:B------:R-:W-:-:S06]  /*3de0*/  @!P3 IADD3 R9, P4, R0, R228, RZ ;  /* 0x000000e40009b210 */ /* 0x000fcc0007f9e0ff */
[----:B------:R-:W-:Y:S02]  /*3df0*/  @P5 HMUL2 R106, R106, R10 ;  /* 0x0000000a6a6a5232 */ /* 0x000fe40000000000 */
[----:B------:R-:W-:Y:S01]  /*3e00*/  @P5 HMUL2 R104, R104, R8 ;  /* 0x0000000868685232 */ /* 0x000fe20000000000 */
[----:B------:R-:W-:Y:S02]  /*3e10*/  @!P3 LEA.HI.X.SX32 R10, R228, R231, 0x1, P4 ;  /* 0x000000e7e40ab211 */ /* 0x000fe400020f0eff */
[----:B------:R-:W-:Y:S01]  /*3e20*/  @!P3 LEA R8, P4, R9, c[0x0][0x198], 0x1 ;  /* 0x000066000908ba11 */ /* 0x000fe200078808ff */
[----:B------:R-:W-:-:S03]  /*3e30*/  @P5 HFMA2.MMA R107, R107, R11, -RZ ;  /* 0x0000000b6b6b5235 */ /* 0x000fc600001000ff */
[----:B------:R-:W-:-:S05]  /*3e40*/  @!P3 LEA.HI.X R9, R9, c[0x0][0x19c], R10, 0x1, P4 ;  /* 0x000067000909ba11 */ /* 0x000fca00020f0c0a */
[----:B------:R1:W-:Y:S04]  /*3e50*/  @!P3 STG.E.128 [R8.64], R104 ;  /* 0x000000680800b986 */ /* 0x0003e8000c101d24 */
.L_x_668:
[----:B-1--4-:R-:W-:Y:S05]  /*3e60*/  BSYNC B1 ;  /* 0x0000000000017941 */ /* 0x012fea0003800000 */
.L_x_667:
[----:B------:R-:W-:Y:S01]  /*3e70*/  IMAD.MOV.U32 R9, RZ, RZ, 0x90 ;  /* 0x00000090ff097424 */ /* 0x000fe200078e00ff */
[----:B------:R-:W-:Y:S01]  /*3e80*/  BSSY B1, `(.L_x_669) ;  /* 0x000002c000017945 */ /* 0x000fe20003800000 */
[----:B-----5:R-:W-:Y:S02]  /*3e90*/  IMAD R8, R229, c[0x0][0x1d8], R230 ;  /* 0x00007600e5087a24 */ /* 0x020fe400078e02e6 */
[----:B------:R-:W-:Y:S02]  /*3ea0*/  IMAD.MOV.U32 R10, RZ, RZ, 0x2 ;  /* 0x00000002ff0a7424 */ /* 0x000fe400078e00ff */
[----:B------:R-:W-:-:S04]  /*3eb0*/  IMAD R8, R8, R9, 0x8 ;  /* 0x0000000808087424 */ /* 0x000fc800078e0209 */
[----:B------:R-:W-:Y:S01]  /*3ec0*/  IMAD.WIDE R8, R8, R10, c[0x0][0x230] ;  /* 0x00008c0008087625 */ /* 0x000fe200078e020a */
[----:B------:R-:W-:Y:S05]  /*3ed0*/  @P1 BRA `(.L_x_670) ;  /* 0x0000026000001947 */ /* 0x000fea0003800000 */
[----:B------:R-:W-:Y:S01]  /*3ee0*/  IADD3 R10, R6, c[0x0][0x1d4], RZ ;  /* 0x00007500060a7a10 */ /* 0x000fe20007ffe0ff */
[----:B------:R-:W-:Y:S01]  /*3ef0*/  IMAD.MOV.U32 R11, RZ, RZ, c[0x0][0x1d4] ;  /* 0x00007500ff0b7624 */ /* 0x000fe200078e00ff */
[----:B------:R-:W-:-:S03]  /*3f00*/  CS2R R110, SRZ ;  /* 0x00000000006e7805 */ /* 0x000fc6000001ff00 */
[----:B------:R-:W-:Y:S02]  /*3f10*/  IMAD R11, R11, 0x90, RZ ;  /* 0x000000900b0b7824 */ /* 0x000fe400078e02ff */
[----:B------:R-:W-:-:S05]  /*3f20*/  IMAD.SHL.U32 R252, R10, 0x8, RZ ;  /* 0x000000080afc7824 */ /* 0x000fca00078e00ff */
[----:B------:R-:W-:-:S13]  /*3f30*/  ISETP.GE.AND P3, PT, R252, R11, PT ;  /* 0x0000000bfc00720c */ /* 0x000fda0003f66270 */
        /* <DEDUP_REMOVED lines=13> */
[----:B------:R-:W3:Y:S04]  /*4010*/  LDL R11, [R1+0x48] ;  /* 0x00004800010b7983 */ /* 0x000ee80000100800 */
[----:B-1----:R-:W4:Y:S04]  /*4020*/  LDL R3, [R1+0x40] ;  /* 0x0000400001037983 */ /* 0x002f280000100800 */
[----:B------:R-:W2:Y:S01]  /*4030*/  @P5 LDG.E.128 R228, [R8.64] ;  /* 0x0000002408e45981 */ /* 0x000ea2000c1e1d00 */
[----:B----45:R-:W-:-:S03]  /*4040*/  HADD2 R108, R108, R3 ;  /* 0x000000036c6c7230 */ /* 0x030fc60000000000 */
[----:B------:R1:W5:Y:S01]  /*4050*/  LDL.LU R3, [R1+0x278] ;  /* 0x0002780001037983 */ /* 0x0003620000300800 */
[----:B--2---:R-:W-:-:S03]  /*4060*/  @P5 HMUL2 R108, R108, R228 ;  /* 0x000000e46c6c5232 */ /* 0x004fc60000000000 */
[----:B------:R-:W2:Y:S01]  /*4070*/  LDL R228, [R1+0x4c] ;  /* 0x00004c0001e47983 */ /* 0x000ea20000100800 */
[----:B------:R-:W-:Y:S01]  /*4080*/  HFMA2.MMA R109, R109, 1, 1, R10 ;  /* 0x3c003c006d6d7835 */ /* 0x000fe2000000000a */
[----:B---3--:R-:W-:Y:S01]  /*4090*/  HADD2 R110, R110, R11 ;  /* 0x0000000b6e6e7230 */ /* 0x008fe20000000000 */
        /* <DEDUP_REMOVED lines=10> */
.L_x_670:
[----:B-1----:R-:W-:Y:S05]  /*4140*/  BSYNC B1 ;  /* 0x0000000000017941 */ /* 0x002fea0003800000 */
.L_x_669:
[----:B------:R-:W-:Y:S01]  /*4150*/  BSSY B1, `(.L_x_671) ;  /* 0x0000029000017945 */ /* 0x000fe20003800000 */
[----:B------:R-:W-:Y:S05]  /*4160*/  @P1 BRA `(.L_x_672) ;  /* 0x0000027000001947 */ /* 0x000fea0003800000 */
[----:B------:R-:W-:Y:S01]  /*4170*/  IMAD.MOV.U32 R10, RZ, RZ, c[0x0][0x1d4] ;  /* 0x00007500ff0a7624 */ /* 0x000fe200078e00ff */
[----:B------:R-:W-:Y:S01]  /*4180*/  CS2R R14, SRZ ;  /* 0x00000000000e7805 */ /* 0x000fe2000001ff00 */
[----:B------:R-:W-:Y:S02]  /*4190*/  IMAD.MOV.U32 R11, RZ, RZ, c[0x0][0x1d4] ;  /* 0x00007500ff0b7624 */ /* 0x000fe400078e00ff */
[----:B------:R-:W-:Y:S02]  /*41a0*/  IMAD R10, R10, 0x2, R6 ;  /* 0x000000020a0a7824 */ /* 0x000fe400078e0206 */
[----:B------:R-:W-:Y:S02]  /*41b0*/  IMAD R11, R11, 0x90, RZ ;  /* 0x000000900b0b7824 */ /* 0x000fe400078e02ff */
[----:B------:R-:W-:-:S05]  /*41c0*/  IMAD.SHL.U32 R252, R10, 0x8, RZ ;  /* 0x000000080afc7824 */ /* 0x000fca00078e00ff */
[----:B------:R-:W-:-:S13]  /*41d0*/  ISETP.GE.AND P3, PT, R252, R11, PT ;  /* 0x0000000bfc00720c */ /* 0x000fda0003f66270 */
[----:B-----5:R-:W-:-:S04]  /*41e0*/  @!P3 IADD3 R11, P2, R3, R252, RZ ;  /* 0x000000fc030bb210 */ /* 0x020fc80007f5e0ff */
        /* <DEDUP_REMOVED lines=14> */
[----:B------:R-:W2:Y:S01]  /*42d0*/  @P5 LDG.E.128 R228, [R8.64+0x10] ;  /* 0x0000102408e45981 */ /* 0x000ea2000c1e1d00 */
        /* <DEDUP_REMOVED lines=16> */
.L_x_672:
[----:B-1----:R-:W-:Y:S05]  /*43e0*/  BSYNC B1 ;  /* 0x0000000000017941 */ /* 0x002fea0003800000 */
.L_x_671:
[----:B------:R-:W-:Y:S01]  /*43f0*/  BSSY B1, `(.L_x_673) ;  /* 0x0000029000017945 */ /* 0x000fe20003800000 */
[----:B------:R-:W-:Y:S01]  /*4400*/  IMAD.MOV.U32 R10, RZ, RZ, c[0x0][0x1d4] ;  /* 0x00007500ff0a7624 */ /* 0x000fe200078e00ff */
[----:B------:R-:W-:Y:S05]  /*4410*/  @P1 BRA `(.L_x_674) ;  /* 0x0000026000001947 */ /* 0x000fea0003800000 */
[----:B------:R-:W-:Y:S01]  /*4420*/  IMAD.MOV.U32 R11, RZ, RZ, c[0x0][0x1d4] ;  /* 0x00007500ff0b7624 */ /* 0x000fe200078e00ff */
[----:B------:R-:W-:Y:S01]  /*4430*/  CS2R R114, SRZ ;  /* 0x0000000000727805 */ /* 0x000fe2000001ff00 */
        /* <DEDUP_REMOVED lines=36> */
.L_x_674:
[----:B-1----:R-:W-:Y:S05]  /*4680*/  BSYNC B1 ;  /* 0x0000000000017941 */ /* 0x002fea0003800000 */
.L_x_673:
        /* <DEDUP_REMOVED lines=23> */
[----:B-1----:R-:W4:Y:S04]  /*4800*/  LDL R3, [R1] ;  /* 0x0000000001037983 */ /* 0x002f280000100800 */
        /* <DEDUP_REMOVED lines=17> */
.L_x_676:
[----:B-1----:R-:W-:Y:S05]  /*4920*/  BSYNC B1 ;  /* 0x0000000000017941 */ /* 0x002fea0003800000 */
.L_x_675:
        /* <DEDUP_REMOVED lines=35> */
.L_x_678:
[----:B-1----:R-:W-:Y:S05]  /*4b60*/  BSYNC B1 ;  /* 0x0000000000017941 */ /* 0x002fea0003800000 */
.L_x_677:
        /* <DEDUP_REMOVED lines=35> */
.L_x_680:
[----:B-1----:R-:W-:Y:S05]  /*4da0*/  BSYNC B1 ;  /* 0x0000000000017941 */ /* 0x002fea0003800000 */
.L_x_679:
        /* <DEDUP_REMOVED lines=35> */
.L_x_682:
[----:B-1----:R-:W-:Y:S05]  /*4fe0*/  BSYNC B1 ;  /* 0x0000000000017941 */ /* 0x002fea0003800000 */
.L_x_681:
        /* <DEDUP_REMOVED lines=35> */
.L_x_684:
[----:B-1----:R-:W-:Y:S05]  /*5220*/  BSYNC B1 ;  /* 0x0000000000017941 */ /* 0x002fea0003800000 */
.L_x_683:
        /* <DEDUP_REMOVED lines=35> */
.L_x_686:
[----:B-1----:R-:W-:Y:S05]  /*5460*/  BSYNC B1 ;  /* 0x0000000000017941 */ /* 0x002fea0003800000 */
.L_x_685:
        /* <DEDUP_REMOVED lines=35> */
.L_x_688:
[----:B-1----:R-:W-:Y:S05]  /*56a0*/  BSYNC B1 ;  /* 0x0000000000017941 */ /* 0x002fea0003800000 */
.L_x_687:
[----:B------:R-:W-:Y:S01]  /*56b0*/  BSSY B1, `(.L_x_689) ;  /* 0x0000023000017945 */ /* 0x000fe20003800000 */
[----:B------:R-:W-:Y:S05]  /*56c0*/  @P1 BRA `(.L_x_690) ;  /* 0x0000021000001947 */ /* 0x000fea0003800000 */
[----:B0-----:R-:W-:Y:S01]  /*56d0*/  IMAD.MOV.U32 R10, RZ, RZ, c[0x0][0x1d4] ;  /* 0x00007500ff0a7624 */ /* 0x001fe200078e00ff */
        /* <DEDUP_REMOVED lines=32> */
.L_x_690:
[----:B0-----:R-:W-:Y:S05]  /*58e0*/  BSYNC B1 ;  /* 0x0000000000017941 */ /* 0x001fea0003800000 */
.L_x_689:
        /* <DEDUP_REMOVED lines=35> */
.L_x_692:
[----:B0-----:R-:W-:Y:S05]  /*5b20*/  BSYNC B1 ;  /* 0x0000000000017941 */ /* 0x001fea0003800000 */
.L_x_691:
        /* <DEDUP_REMOVED lines=35> */
.L_x_694:
[----:B0-----:R-:W-:Y:S05]  /*5d60*/  BSYNC B1 ;  /* 0x0000000000017941 */ /* 0x001fea0003800000 */
.L_x_693:
        /* <DEDUP_REMOVED lines=35> */
.L_x_696:
[----:B0-----:R-:W-:Y:S05]  /*5fa0*/  BSYNC B1 ;  /* 0x0000000000017941 */ /* 0x001fea0003800000 */
.L_x_695:
        /* <DEDUP_REMOVED lines=35> */
.L_x_698:
[----:B0-----:R-:W-:Y:S05]  /*61e0*/  BSYNC B1 ;  /* 0x0000000000017941 */ /* 0x001fea0003800000 */
.L_x_697:
        /* <DEDUP_REMOVED lines=35> */
.L_x_700:
[----:B0-----:R-:W-:Y:S05]  /*6420*/  BSYNC B1 ;  /* 0x0000000000017941 */ /* 0x001fea0003800000 */
.L_x_699:
        /* <DEDUP_REMOVED lines=35> */
.L_x_702:
[----:B0-----:R-:W-:Y:S05]  /*6660*/  BSYNC B1 ;  /* 0x0000000000017941 */ /* 0x001fea0003800000 */
.L_x_701:
        /* <DEDUP_REMOVED lines=35> */
.L_x_704:
[----:B0-----:R-:W-:Y:S05]  /*68a0*/  BSYNC B1 ;  /* 0x0000000000017941 */ /* 0x001fea0003800000 */
.L_x_703:
        /* <DEDUP_REMOVED lines=35> */
.L_x_706:
[----:B0-----:R-:W-:Y:S05]  /*6ae0*/  BSYNC B1 ;  /* 0x0000000000017941 */ /* 0x001fea0003800000 */
.L_x_705:
        /* <DEDUP_REMOVED lines=35> */
.L_x_708:
[----:B0-----:R-:W-:Y:S05]  /*6d20*/  BSYNC B1 ;  /* 0x0000000000017941 */ /* 0x001fea0003800000 */
.L_x_707:
        /* <DEDUP_REMOVED lines=35> */
.L_x_710:
[----:B0-----:R-:W-:Y:S05]  /*6f60*/  BSYNC B1 ;  /* 0x0000000000017941 */ /* 0x001fea0003800000 */
.L_x_709:
        /* <DEDUP_REMOVED lines=35> */
.L_x_712:
[----:B0-----:R-:W-:Y:S05]  /*71a0*/  BSYNC B1 ;  /* 0x0000000000017941 */ /* 0x001fea0003800000 */
.L_x_711:
        /* <DEDUP_REMOVED lines=35> */
.L_x_714:
[----:B0-----:R-:W-:Y:S05]  /*73e0*/  BSYNC B1 ;  /* 0x0000000000017941 */ /* 0x001fea0003800000 */
.L_x_713:
        /* <DEDUP_REMOVED lines=35> */
.L_x_716:
[----:B0-----:R-:W-:Y:S05]  /*7620*/  BSYNC B1 ;  /* 0x0000000000017941 */ /* 0x001fea0003800000 */
.L_x_715:
        /* <DEDUP_REMOVED lines=35> */
.L_x_718:
[----:B0-----:R-:W-:Y:S05]  /*7860*/  BSYNC B1 ;  /* 0x0000000000017941 */ /* 0x001fea0003800000 */
.L_x_717:
        /* <DEDUP_REMOVED lines=35> */
.L_x_720:
[----:B0-----:R-:W-:Y:S05]  /*7aa0*/  BSYNC B1 ;  /* 0x0000000000017941 */ /* 0x001fea0003800000 */
.L_x_719:
        /* <DEDUP_REMOVED lines=35> */
.L_x_722:
[----:B0-----:R-:W-:Y:S05]  /*7ce0*/  BSYNC B1 ;  /* 0x0000000000017941 */ /* 0x001fea0003800000 */
.L_x_721:
        /* <DEDUP_REMOVED lines=35> */
.L_x_724:
[----:B0-----:R-:W-:Y:S05]  /*7f20*/  BSYNC B1 ;  /* 0x0000000000017941 */ /* 0x001fea0003800000 */
.L_x_723:
        /* <DEDUP_REMOVED lines=35> */
.L_x_726:
[----:B0-----:R-:W-:Y:S05]  /*8160*/  BSYNC B1 ;  /* 0x0000000000017941 */ /* 0x001fea0003800000 */
.L_x_725:
        /* <DEDUP_REMOVED lines=35> */
.L_x_728:
[----:B0-----:R-:W-:Y:S05]  /*83a0*/  BSYNC B1 ;  /* 0x0000000000017941 */ /* 0x001fea0003800000 */
.L_x_727:
[----:B------:R-:W-:Y:S01]  /*83b0*/  IMAD.MOV.U32 R10, RZ, RZ, c[0x0][0x1d4] ;  /* 0x00007500ff0a7624 */ /* 0x000fe200078e00ff */
[----:B------:R-:W-:Y:S03]  /*83c0*/  BSSY B1, `(.L_x_729) ;  /* 0x0000022000017945 */ /* 0x000fe60003800000 */
[----:B------:R-:W-:Y:S01]  /*83d0*/  IMAD R6, R10, 0x1f, R6 ;  /* 0x0000001f0a067824 */ /* 0x000fe200078e0206 */
[----:B------:R-:W-:Y:S05]  /*83e0*/  @P1 BRA `(.L_x_730) ;  /* 0x000001f000001947 */ /* 0x000fea0003800000 */
[----:B------:R-:W-:Y:S01]  /*83f0*/  IMAD.MOV.U32 R10, RZ, RZ, c[0x0][0x1d4] ;  /* 0x00007500ff0a7624 */ /* 0x000fe200078e00ff */
[----:B------:R-:W-:Y:S01]  /*8400*/  CS2R R226, SRZ ;  /* 0x0000000000e27805 */ /* 0x000fe2000001ff00 */
[----:B------:R-:W-:Y:S02]  /*8410*/  IMAD.SHL.U32 R6, R6, 0x8, RZ ;  /* 0x0000000806067824 */ /* 0x000fe400078e00ff */
[----:B------:R-:W-:-:S05]  /*8420*/  IMAD R10, R10, 0x90, RZ ;  /* 0x000000900a0a7824 */ /* 0x000fca00078e02ff */
        /* <DEDUP_REMOVED lines=13> */
[----:B-----5:R-:W-:Y:S01]  /*8500*/  HFMA2.MMA R225, R225, 1, 1, R101 ;  /* 0x3c003c00e1e17835 */ /* 0x020fe20000000065 */
[----:B------:R-:W-:Y:S01]  /*8510*/  HADD2 R224, R224, R100 ;  /* 0x00000064e0e07230 */ /* 0x000fe20000000000 */
[----:B------:R-:W-:Y:S01]  /*8520*/  SHF.R.S32.HI R228, RZ, 0x1f, R0 ;  /* 0x0000001fffe47819 */ /* 0x000fe20000011400 */
[----:B------:R-:W-:Y:S02]  /*8530*/  HADD2 R227, R227, R103 ;  /* 0x00000067e3e37230 */ /* 0x000fe40000000000 */
[----:B------:R-:W-:Y:S01]  /*8540*/  HADD2 R226, R226, R102 ;  /* 0x00000066e2e27230 */ /* 0x000fe20000000000 */
[----:B--2---:R-:W-:Y:S01]  /*8550*/  @P5 HFMA2.MMA R225, R225, R9, -RZ ;  /* 0x00000009e1e15235 */ /* 0x004fe200001000ff */
[----:B------:R-:W-:Y:S01]  /*8560*/  @!P3 IADD3 R9, P4, R0, R6, RZ ;  /* 0x000000060009b210 */ /* 0x000fe20007f9e0ff */
[----:B------:R-:W-:Y:S01]  /*8570*/  @P5 HMUL2 R224, R224, R8 ;  /* 0x00000008e0e05232 */ /* 0x000fe20000000000 */
[----:B------:R-:W-:Y:S01]  /*8580*/  @P5 HFMA2.MMA R227, R227, R11, -RZ ;  /* 0x0000000be3e35235 */ /* 0x000fe200001000ff */
[----:B------:R-:W-:Y:S01]  /*8590*/  @P5 HMUL2 R226, R226, R10 ;  /* 0x0000000ae2e25232 */ /* 0x000fe20000000000 */
[----:B------:R-:W-:-:S02]  /*85a0*/  @!P3 LEA.HI.X.SX32 R6, R6, R228, 0x1, P4 ;  /* 0x000000e40606b211 */ /* 0x000fc400020f0eff */
[----:B------:R-:W-:-:S04]  /*85b0*/  @!P3 LEA R8, P4, R9, c[0x0][0x198], 0x1 ;  /* 0x000066000908ba11 */ /* 0x000fc800078808ff */
[----:B------:R-:W-:-:S05]  /*85c0*/  @!P3 LEA.HI.X R9, R9, c[0x0][0x19c], R6, 0x1, P4 ;  /* 0x000067000909ba11 */ /* 0x000fca00020f0c06 */
[----:B------:R0:W-:Y:S04]  /*85d0*/  @!P3 STG.E.128 [R8.64], R224 ;  /* 0x000000e00800b986 */ /* 0x0001e8000c101d24 */
.L_x_730:
[----:B0-----:R-:W-:Y:S05]  /*85e0*/  BSYNC B1 ;  /* 0x0000000000017941 */ /* 0x001fea0003800000 */
.L_x_729:
[----:B------:R-:W-:Y:S01]  /*85f0*/  BSSY B1, `(.L_x_731) ;  /* 0x0000150000017945 */ /* 0x000fe20003800000 */
[----:B------:R-:W-:Y:S05]  /*8600*/  @P1 BRA `(.L_x_732) ;  /* 0x000014e000001947 */ /* 0x000fea0003800000 */
[----:B------:R-:W2:Y:S04]  /*8610*/  LDL R252, [R1+0x250] ;  /* 0x0002500001fc7983 */ /* 0x000ea80000100800 */
[----:B------:R-:W3:Y:S04]  /*8620*/  LDL R230, [R1+0x240] ;  /* 0x0002400001e67983 */ /* 0x000ee80000100800 */
[----:B------:R-:W4:Y:S04]  /*8630*/  LDL R231, [R1+0x254] ;  /* 0x0002540001e77983 */ /* 0x000f280000100800 */
[----:B------:R-:W4:Y:S04]  /*8640*/  LDL R228, [R1+0x230] ;  /* 0x0002300001e47983 */ /* 0x000f280000100800 */
[----:B------:R-:W4:Y:S04]  /*8650*/  LDL R229, [R1+0x244] ;  /* 0x0002440001e57983 */ /* 0x000f280000100800 */
[----:B------:R-:W4:Y:S04]  /*8660*/  LDL R11, [R1+0x234] ;  /* 0x00023400010b7983 */ /* 0x000f280000100800 */
[----:B------:R-:W4:Y:S04]  /*8670*/  LDL R10, [R1+0x220] ;  /* 0x00022000010a7983 */ /* 0x000f280000100800 */
[----:B------:R-:W4:Y:S04]  /*8680*/  LDL R9, [R1+0x224] ;  /* 0x0002240001097983 */ /* 0x000f280000100800 */
        /* <DEDUP_REMOVED lines=17> */
[----:B-----5:R0:W-:Y:S04]  /*87a0*/  STL [R1+0x280], R3 ;  /* 0x0002800301007387 */ /* 0x0201e80000100800 */
[----:B------:R-:W-:Y:S04]  /*87b0*/  STL [R1+0x27c], R2 ;  /* 0x00027c0201007387 */ /* 0x000fe80000100800 */
[----:B------:R1:W-:Y:S04]  /*87c0*/  STL [R1+0x278], R0 ;  /* 0x0002780001007387 */ /* 0x0003e80000100800 */
[----:B0-----:R-:W4:Y:S04]  /*87d0*/  LDL R3, [R1+0x210] ;  /* 0x0002100001037983 */ /* 0x001f280000100800 */
[----:B------:R-:W4:Y:S04]  /*87e0*/  LDL R31, [R1+0x200] ;  /* 0x00020000011f7983 */ /* 0x000f280000100800 */
[----:B-1----:R-:W4:Y:S04]  /*87f0*/  LDL R0, [R1+0x214] ;  /* 0x0002140001007983 */ /* 0x002f280000100800 */
[----:B------:R-:W4:Y:S04]  /*8800*/  LDL R29, [R1+0x1f0] ;  /* 0x0001f000011d7983 */ /* 0x000f280000100800 */
        /* <DEDUP_REMOVED lines=15> */
[----:B------:R-:W4:Y:S01]  /*8900*/  LDL R2, [R1+0x154] ;  /* 0x0001540001027983 */ /* 0x000f220000100800 */
[----:B--2---:R-:W-:-:S03]  /*8910*/  HMUL2 R8, R252, R104 ;  /* 0x00000068fc087232 */ /* 0x004fc60000000000 */
[----:B------:R-:W2:Y:S03]  /*8920*/  LDL R252, [R1+0x1d0] ;  /* 0x0001d00001fc7983 */ /* 0x000ea60000100800 */
[----:B---3--:R-:W-:Y:S02]  /*8930*/  HFMA2.MMA R8, R230, R108, R8 ;  /* 0x0000006ce6087235 */ /* 0x008fe40000000008 */
[----:B------:R-:W3:Y:S01]  /*8940*/  LDL R230, [R1+0x1c0] ;  /* 0x0001c00001e67983 */ /* 0x000ee20000100800 */
[----:B----4-:R-:W-:-:S03]  /*8950*/  HFMA2.MMA R6, R231, R105, -RZ ;  /* 0x00000069e7067235 */ /* 0x010fc600001000ff */
[----:B------:R-:W-:Y:S01]  /*8960*/  HFMA2.MMA R8, R228, R12, R8 ;  /* 0x0000000ce4087235 */ /* 0x000fe20000000008 */
[----:B------:R-:W4:Y:S04]  /*8970*/  LDL R231, [R1+0x1d4] ;  /* 0x0001d40001e77983 */ /* 0x000f280000100800 */
[----:B------:R-:W4:Y:S02]  /*8980*/  LDL R228, [R1+0x1b0] ;  /* 0x0001b00001e47983 */ /* 0x000f240000100800 */
[----:B------:R-:W-:Y:S02]  /*8990*/  HFMA2 R6, R229, R109, R6 ;  /* 0x0000006de5067231 */ /* 0x000fe40000000006 */
[----:B------:R-:W4:Y:S02]  /*89a0*/  LDL R229, [R1+0x1c4] ;  /* 0x0001c40001e57983 */ /* 0x000f240000100800 */
[----:B------:R-:W-:Y:S01]  /*89b0*/  HFMA2 R6, R11, R13, R6 ;  /* 0x0000000d0b067231 */ /* 0x000fe20000000006 */
[----:B------:R-:W-:Y:S01]  /*89c0*/  HFMA2.MMA R8, R10, R112, R8 ;  /* 0x000000700a087235 */ /* 0x000fe20000000008 */
[----:B------:R-:W4:Y:S04]  /*89d0*/  LDL R11, [R1+0x164] ;  /* 0x00016400010b7983 */ /* 0x000f280000100800 */
[----:B------:R-:W4:Y:S01]  /*89e0*/  LDL R10, [R1+0x140] ;  /* 0x00014000010a7983 */ /* 0x000f220000100800 */
[----:B------:R-:W-:-:S03]  /*89f0*/  HFMA2 R6, R9, R113, R6 ;  /* 0x0000007109067231 */ /* 0x000fc60000000006 */
[----:B------:R-:W4:Y:S01]  /*8a00*/  LDL R9, [R1+0x144] ;  /* 0x0001440001097983 */ /* 0x000f220000100800 */
[----:B------:R-:W-:-:S03]  /*8a10*/  HFMA2.MMA R8, R3, R116, R8 ;  /* 0x0000007403087235 */ /* 0x000fc60000000008 */
[----:B------:R-:W4:Y:S01]  /*8a20*/  LDL R3, [R1+0x130] ;  /* 0x0001300001037983 */ /* 0x000f220000100800 */
[----:B------:R-:W-:-:S03]  /*8a30*/  HFMA2 R6, R0, R117, R6 ;  /* 0x0000007500067231 */ /* 0x000fc60000000006 */
[----:B------:R-:W4:Y:S01]  /*8a40*/  LDL R0, [R1+0x134] ;  /* 0x0001340001007983 */ /* 0x000f220000100800 */
[----:B------:R-:W-:-:S03]  /*8a50*/  HFMA2.MMA R8, R31, R120, R8 ;  /* 0x000000781f087235 */ /* 0x000fc60000000008 */
[----:B------:R0:W5:Y:S03]  /*8a60*/  LDL.LU R31, [R1+0x2c4] ;  /* 0x0002c400011f7983 */ /* 0x0001660000300800 */
[----:B------:R-:W-:-:S06]  /*8a70*/  HFMA2.MMA R8, R29, R124, R8 ;  /* 0x0000007c1d087235 */ /* 0x000fcc0000000008 */
[----:B------:R-:W-:Y:S01]  /*8a80*/  HFMA2.MMA R8, R27, R128, R8 ;  /* 0x000000801b087235 */ /* 0x000fe20000000008 */
[----:B------:R-:W-:Y:S02]  /*8a90*/  HFMA2 R6, R30, R121, R6 ;  /* 0x000000791e067231 */ /* 0x000fe40000000006 */
[----:B------:R0:W5:Y:S02]  /*8aa0*/  LDL.LU R30, [R1+0x2c0] ;  /* 0x0002c000011e7983 */ /* 0x0001640000300800 */
[----:B------:R-:W-:Y:S02]  /*8ab0*/  HFMA2 R6, R28, R125, R6 ;  /* 0x0000007d1c067231 */ /* 0x000fe40000000006 */
[----:B------:R0:W5:Y:S02]  /*8ac0*/  LDL.LU R29, [R1+0x2bc] ;  /* 0x0002bc00011d7983 */ /* 0x0001640000300800 */
[----:B------:R-:W-:Y:S02]  /*8ad0*/  HFMA2 R6, R26, R129, R6 ;  /* 0x000000811a067231 */ /* 0x000fe40000000006 */
[----:B------:R0:W5:Y:S04]  /*8ae0*/  LDL.LU R28, [R1+0x2b8] ;  /* 0x0002b800011c7983 */ /* 0x0001680000300800 */
[----:B------:R0:W5:Y:S04]  /*8af0*/  LDL.LU R27, [R1+0x2b4] ;  /* 0x0002b400011b7983 */ /* 0x0001680000300800 */
[----:B------:R0:W5:Y:S01]  /*8b00*/  LDL.LU R26, [R1+0x2b0] ;  /* 0x0002b000011a7983 */ /* 0x0001620000300800 */
[----:B--2---:R-:W-:-:S03]  /*8b10*/  HFMA2.MMA R8, R252, R132, R8 ;  /* 0x00000084fc087235 */ /* 0x004fc60000000008 */
[----:B------:R-:W2:Y:S03]  /*8b20*/  LDL R252, [R1+0xf0] ;  /* 0x0000f00001fc7983 */ /* 0x000ea60000100800 */
[----:B---3--:R-:W-:Y:S02]  /*8b30*/  HFMA2.MMA R8, R230, R136, R8 ;  /* 0x00000088e6087235 */ /* 0x008fe40000000008 */
[----:B------:R-:W3:Y:S01]  /*8b40*/  LDL R230, [R1+0xe0] ;  /* 0x0000e00001e67983 */ /* 0x000ee20000100800 */
[----:B----4-:R-:W-:-:S03]  /*8b50*/  HFMA2 R6, R231, R133, R6 ;  /* 0x00000085e7067231 */ /* 0x010fc60000000006 */
[----:B------:R-:W4:Y:S01]  /*8b60*/  LDL R231, [R1+0xf4] ;  /* 0x0000f40001e77983 */ /* 0x000f220000100800 */
[----:B------:R-:W-:-:S03]  /*8b70*/  HFMA2.MMA R8, R228, R140, R8 ;  /* 0x0000008ce4087235 */ /* 0x000fc60000000008 */
[----:B------:R-:W2:Y:S01]  /*8b80*/  LDL R228, [R1+0xd0] ;  /* 0x0000d00001e47983 */ /* 0x000ea20000100800 */
[----:B------:R-:W-:Y:S02]  /*8b90*/  HFMA2 R6, R229, R137, R6 ;  /* 0x00000089e5067231 */ /* 0x000fe40000000006 */
[----:B------:R-:W-:Y:S01]  /*8ba0*/  HFMA2.MMA R8, R24, R144, R8 ;  /* 0x0000009018087235 */ /* 0x000fe20000000008 */
[----:B------:R-:W2:Y:S01]  /*8bb0*/  LDL R229, [R1+0xe4] ;  /* 0x0000e40001e57983 */ /* 0x000ea20000100800 */
        /* <DEDUP_REMOVED lines=183> */
[----:B------:R-:W-:-:S02]  /*9730*/  HFMA2.MMA R8, R19, R167, R8 ;  /* 0x000000a713087235 */ /* 0x000fc40000000008 */
[----:B------:R0:W5:Y:S08]  /*9740*/  LDL.LU R19, [R1+0x294] ;  /* 0x0002940001137983 */ /* 0x0001700000300800 */
[----:B------:R-:W-:Y:S02]  /*9750*/  HFMA2 R8, R18, R171, R8 ;  /* 0x000000ab12087231 */ /* 0x000fe40000000008 */
[----:B------:R0:W5:Y:S04]  /*9760*/  LDL.LU R18, [R1+0x290] ;  /* 0x0002900001127983 */ /* 0x0001680000300800 */
[----:B------:R-:W-:-:S02]  /*9770*/  HFMA2.MMA R8, R17, R175, R8 ;  /* 0x000000af11087235 */ /* 0x000fc40000000008 */
[----:B------:R0:W5:Y:S08]  /*9780*/  LDL.LU R17, [R1+0x28c] ;  /* 0x00028c0001117983 */ /* 0x0001700000300800 */
[----:B------:R-:W-:Y:S02]  /*9790*/  HFMA2 R8, R16, R179, R8 ;  /* 0x000000b310087231 */ /* 0x000fe40000000008 */
        /* <DEDUP_REMOVED lines=10> */
[----:B------:R-:W-:Y:S02]  /*9840*/  HFMA2 R8, R231, R203, R8 ;  /* 0x000000cbe7087231 */ /* 0x000fe40000000008 */
[----:B------:R-:W2:Y:S04]  /*9850*/  LDL R231, [R1+0x10] ;  /* 0x0000100001e77983 */ /* 0x000ea80000100800 */
[----:B------:R-:W-:Y:S01]  /*9860*/  HFMA2.MMA R8, R230, R207, R8 ;  /* 0x000000cfe6087235 */ /* 0x000fe20000000008 */
[----:B------:R-:W-:Y:S01]  /*9870*/  ISETP.NE.U32.AND P1, PT, RZ, c[0x0][0x218], PT ;  /* 0x00008600ff007a0c */ /* 0x000fe20003f25070 */
[----:B------:R-:W3:Y:S08]  /*9880*/  LDL R230, [R1+0x260] ;  /* 0x0002600001e67983 */ /* 0x000ef00000100800 */
[----:B------:R-:W-:-:S06]  /*9890*/  HFMA2 R8, R229, R211, R8 ;  /* 0x000000d3e5087231 */ /* 0x000fcc0000000008 */
[----:B------:R-:W-:Y:S02]  /*98a0*/  HFMA2.MMA R8, R228, R215, R8 ;  /* 0x000000d7e4087235 */ /* 0x000fe40000000008 */
[----:B------:R-:W2:Y:S08]  /*98b0*/  S2R R228, SR_CTAID.X ;  /* 0x0000000000e47919 */ /* 0x000eb00000002500 */
[----:B------:R-:W-:Y:S01]  /*98c0*/  HFMA2 R8, R11, R219, R8 ;  /* 0x000000db0b087231 */ /* 0x000fe20000000008 */
[----:B------:R-:W-:Y:S01]  /*98d0*/  ISETP.NE.AND.EX P3, PT, RZ, c[0x0][0x21c], PT, P1 ;  /* 0x00008700ff007a0c */ /* 0x000fe20003f65310 */
[----:B------:R-:W-:Y:S01]  /*98e0*/  IMAD.MOV.U32 R229, RZ, RZ, 0x2 ;  /* 0x00000002ffe57424 */ /* 0x000fe200078e00ff */
[----:B------:R-:W4:Y:S03]  /*98f0*/  LDL R11, [R1+0x18] ;  /* 0x00001800010b7983 */ /* 0x000f260000100800 */
[----:B------:R-:W-:-:S10]  /*9900*/  HFMA2.MMA R8, R10, R223, R8 ;  /* 0x000000df0a087235 */ /* 0x000fd40000000008 */
[----:B------:R-:W-:-:S04]  /*9910*/  HFMA2 R8, R9, R227, R8 ;  /* 0x000000e309087231 */ /* 0x000fc80000000008 */
[----:B------:R-:W-:-:S05]  /*9920*/  HADD2 R6, R6, R8 ;  /* 0x0000000806067230 */ /* 0x000fca0000000000 */
[--C-:B------:R-:W-:Y:S02]  /*9930*/  HADD2.F32 R10, -RZ, R6.reuse.H0_H0 ;  /* 0x20000006ff0a7230 */ /* 0x100fe40000004100 */
[----:B------:R-:W-:-:S05]  /*9940*/  HADD2.F32 R6, -RZ, R6.H1_H1 ;  /* 0x30000006ff067230 */ /* 0x000fca0000004100 */
[----:B------:R-:W-:Y:S02]  /*9950*/  FADD.FTZ R10, R10, R6 ;  /* 0x000000060a0a7221 */ /* 0x000fe40000010000 */
[----:B--2---:R-:W-:-:S05]  /*9960*/  @P3 IMAD R6, R228, c[0x0][0x220], R231 ;  /* 0x00008800e4063a24 */ /* 0x004fca00078e02e7 */
[----:B------:R-:W-:-:S05]  /*9970*/  @P3 IADD3 R6, R6, -0x1, RZ ;  /* 0xffffffff06063810 */ /* 0x000fca0007ffe0ff */
[----:B------:R-:W-:-:S04]  /*9980*/  @P3 IMAD R6, R6, c[0x0][0x220], R4 ;  /* 0x0000880006063a24 */ /* 0x000fc800078e0204 */
[----:B------:R-:W-:-:S05]  /*9990*/  @P3 IMAD.WIDE R8, R6, R229, c[0x0][0x218] ;  /* 0x0000860006083625 */ /* 0x000fca00078e02e5 */
[----:B------:R-:W2:Y:S01]  /*99a0*/  @P3 LDG.E.U16 R6, [R8.64] ;  /* 0x0000002408063981 */ /* 0x000ea2000c1e1500 */
[----:B------:R-:W-:-:S04]  /*99b0*/  ISETP.NE.U32.AND P1, PT, RZ, c[0x0][0x228], PT ;  /* 0x00008a00ff007a0c */ /* 0x000fc80003f25070 */
[----:B------:R-:W-:Y:S01]  /*99c0*/  ISETP.NE.AND.EX P1, PT, RZ, c[0x0][0x22c], PT, P1 ;  /* 0x00008b00ff007a0c */ /* 0x000fe20003f25310 */
[----:B------:R-:W-:-:S05]  /*99d0*/  IMAD.MOV.U32 R252, RZ, RZ, c[0x0][0x1e8] ;  /* 0x00007a00fffc7624 */ /* 0x000fca00078e00ff */
[----:B------:R-:W-:Y:S01]  /*99e0*/  IADD3 R252, R252, c[0x0][0x210], RZ ;  /* 0x00008400fcfc7a10 */ /* 0x000fe20007ffe0ff */
[----:B--2---:R-:W-:Y:S01]  /*99f0*/  @P3 HADD2.F32 R8, -RZ, R6.H0_H0 ;  /* 0x20000006ff083230 */ /* 0x004fe20000004100 */
[----:B------:R-:W-:-:S04]  /*9a00*/  FMUL.FTZ R6, R10, c[0x0][0x1f0] ;  /* 0x00007c000a067a20 */ /* 0x000fc80000410000 */
[----:B------:R-:W-:Y:S01]  /*9a10*/  @P3 FADD.FTZ R6, R6, R8 ;  /* 0x0000000806063221 */ /* 0x000fe20000010000 */
[C---:B------:R-:W-:Y:S02]  /*9a20*/  @P1 ISETP.GE.AND P3, PT, R4.reuse, R252, PT ;  /* 0x000000fc0400120c */ /* 0x040fe40003f66270 */
[----:B------:R-:W-:Y:S02]  /*9a30*/  @P1 IADD3 R10, R4, 0x1, -R231 ;  /* 0x00000001040a1810 */ /* 0x000fe40007ffe8e7 */
[----:B---3--:R-:W-:-:S05]  /*9a40*/  @P1 SEL R8, R230, RZ, !P3 ;  /* 0x000000ffe6081207 */ /* 0x008fca0005800000 */
[----:B------:R-:W-:Y:S02]  /*9a50*/  @P1 IMAD.IADD R10, R8, 0x1, R10 ;  /* 0x00000001080a1824 */ /* 0x000fe400078e020a */
[----:B------:R-:W-:-:S06]  /*9a60*/  @P1 IMAD.WIDE R8, R228, R229, c[0x0][0x228] ;  /* 0x00008a00e4081625 */ /* 0x000fcc00078e02e5 */
[----:B------:R-:W2:Y:S01]  /*9a70*/  @P1 LDG.E.U16 R8, [R8.64] ;  /* 0x0000002408081981 */ /* 0x000ea2000c1e1500 */
[----:B------:R-:W1:Y:S01]  /*9a80*/  @P1 I2F R10, R10 ;  /* 0x0000000a000a1306 */ /* 0x000e620000201400 */
[----:B--2---:R-:W-:-:S05]  /*9a90*/  @P1 HADD2.F32 R8, -RZ, R8.H0_H0 ;  /* 0x20000008ff081230 */ /* 0x004fca0000004100 */
[----:B-1----:R-:W-:Y:S02]  /*9aa0*/  @P1 FFMA.FTZ R6, R10, R8, R6 ;  /* 0x000000080a061223 */ /* 0x002fe40000010006 */
[----:B------:R-:W-:-:S03]  /*9ab0*/  IMAD.IADD R8, R4, 0x1, -R7 ;  /* 0x0000000104087824 */ /* 0x000fc600078e0a07 */
[----:B----4-:R-:W-:Y:S02]  /*9ac0*/  @!P0 FMNMX.FTZ R11, R11, R6, !PT ;  /* 0x000000060b0b8209 */ /* 0x010fe40007810000 */
[----:B------:R0:W-:Y:S04]  /*9ad0*/  STS [R8.X4+0x440], R6 ;  /* 0x0004400608007388 */ /* 0x0001e80000004800 */
[----:B------:R0:W-:Y:S02]  /*9ae0*/  @!P0 STL [R1+0x18], R11 ;  /* 0x0000180b01008387 */ /* 0x0001e40000100800 */
.L_x_732:
[----:B------:R-:W-:Y:S05]  /*9af0*/  BSYNC B1 ;  /* 0x0000000000017941 */ /* 0x000fea0003800000 */
.L_x_731:
[----:B0-----:R-:W2:Y:S01]  /*9b00*/  LDL R6, [R1+0x264] ;  /* 0x0002640001067983 */ /* 0x001ea20000100800 */
[----:B------:R-:W-:-:S04]  /*9b10*/  IADD3 R4, R4, 0x100, RZ ;  /* 0x0000010004047810 */ /* 0x000fc80007ffe0ff */
[----:B--2---:R-:W-:-:S13]  /*9b20*/  ISETP.GE.AND P0, PT, R4, R6, PT ;  /* 0x000000060400720c */ /* 0x004fda0003f06270 */
[----:B------:R-:W-:Y:S01]  /*9b30*/  @P0 CALL.REL.NOINC `(.L_x_666) ;  /* 0x0000001000000944 */ /* 0x000fe20003c00000 */
[----:B------:R-:W-:Y:S05]  /*9b40*/  BRA `(.L_x_733) ;  /* 0xffff9e6000007947 */ /* 0x000fea000383ffff */
.L_x_666:
[----:B------:R-:W-:Y:S05]  /*9b50*/  BSYNC B0 ;  /* 0x0000000000007941 */ /* 0x000fea0003800000 */
.L_x_665:
[----:B------:R-:W2:Y:S04]  /*9b60*/  LDL.LU R6, [R1+0x18] ;  /* 0x0000180001067983 */ /* 0x000ea80000300800 */
[----:B------:R-:W4:Y:S01]  /*9b70*/  LDL R228, [R1+0x10] ;  /* 0x0000100001e47983 */ /* 0x000f220000100800 */
[----:B------:R-:W-:Y:S03]  /*9b80*/  BSSY B0, `(.L_x_734) ;  /* 0x000008b000007945 */ /* 0x000fe60003800000 */
[----:B------:R-:W1:Y:S02]  /*9b90*/  S2R R11, SR_TID.X ;  /* 0x00000000000b7919 */ /* 0x000e640000002100 */
[----:B-1----:R-:W-:Y:S01]  /*9ba0*/  SHF.R.S32.HI R8, RZ, 0x1f, R11 ;  /* 0x0000001fff087819 */ /* 0x002fe2000001140b */
[----:B------:R-:W-:-:S03]  /*9bb0*/  IMAD.IADD R10, R11, 0x1, R7 ;  /* 0x000000010b0a7824 */ /* 0x000fc600078e0207 */
[----:B-----5:R-:W-:Y:S01]  /*9bc0*/  LEA.HI R20, R8, R11, RZ, 0x5 ;  /* 0x0000000b08147211 */ /* 0x020fe200078f28ff */
[----:B--2---:R-:W1:Y:S02]  /*9bd0*/  SHFL.BFLY PT, R0, R6, 0x10, 0x1f ;  /* 0x0e001f0006007f89 */ /* 0x004e6400000e0000 */
[----:B-1----:R-:W-:-:S05]  /*9be0*/  FMNMX.FTZ R3, R0, R6, !PT ;  /* 0x0000000600037209 */ /* 0x002fca0007810000 */
[----:B------:R-:W1:Y:S02]  /*9bf0*/  SHFL.BFLY PT, R0, R3, 0x8, 0x1f ;  /* 0x0d001f0003007f89 */ /* 0x000e6400000e0000 */
[----:B-1-3--:R-:W-:-:S05]  /*9c00*/  FMNMX.FTZ R4, R3, R0, !PT ;  /* 0x0000000003047209 */ /* 0x00afca0007810000 */
        /* <DEDUP_REMOVED lines=16> */
[----:B----4-:R-:W-:-:S03]  /*9d10*/  ISETP.GE.AND P1, PT, R10, R228, PT ;  /* 0x000000e40a00720c */ /* 0x010fc60003f26270 */
        /* <DEDUP_REMOVED lines=9> */
[----:B------:R-:W-:Y:S03]  /*9db0*/  BSSY B1, `(.L_x_736) ;  /* 0x0000023000017945 */ /* 0x000fe60003800000 */
[----:B------:R-:W-:-:S04]  /*9dc0*/  IADD3 R6, -R11, R228, R3 ;  /* 0x000000e40b067210 */ /* 0x000fc80007ffe103 */
[----:B------:R-:W-:-:S04]  /*9dd0*/  LEA.HI R3, R6, 0x1, RZ, 0x18 ;  /* 0x0000000106037811 */ /* 0x000fc800078fc0ff */
[----:B------:R-:W-:Y:S01]  /*9de0*/  LOP3.LUT P0, R4, R3, 0x3, RZ, 0xc0, !PT ;  /* 0x0000000303047812 */ /* 0x000fe2000780c0ff */
[----:B------:R-:W-:-:S12]  /*9df0*/  IMAD.MOV.U32 R3, RZ, RZ, RZ ;  /* 0x000000ffff037224 */ /* 0x000fd800078e00ff */
[----:B------:R-:W-:Y:S05]  /*9e00*/  @!P0 BRA `(.L_x_737) ;  /* 0x000001d000008947 */ /* 0x000fea0003800000 */
[----:B------:R-:W-:Y:S01]  /*9e10*/  ISETP.NE.U32.AND P0, PT, RZ, c[0x0][0x200], PT ;  /* 0x00008000ff007a0c */ /* 0x000fe20003f05070 */
[----:B------:R-:W-:Y:S02]  /*9e20*/  IMAD.MOV.U32 R8, RZ, RZ, R4 ;  /* 0x000000ffff087224 */ /* 0x000fe400078e0004 */
[----:B------:R-:W-:Y:S01]  /*9e30*/  IMAD.MOV.U32 R3, RZ, RZ, RZ ;  /* 0x000000ffff037224 */ /* 0x000fe200078e00ff */
[----:B------:R-:W-:-:S05]  /*9e40*/  ISETP.NE.AND.EX P0, PT, RZ, c[0x0][0x204], PT, P0 ;  /* 0x00008100ff007a0c */ /* 0x000fca0003f05300 */
.L_x_741:
[----:B-1----:R-:W-:Y:S01]  /*9e50*/  IMAD.IADD R4, R10, 0x1, -R7 ;  /* 0x000000010a047824 */ /* 0x002fe200078e0a07 */
[----:B------:R-:W-:Y:S01]  /*9e60*/  IADD3 R8, R8, -0x1, RZ ;  /* 0xffffffff08087810 */ /* 0x000fe20007ffe0ff */
[----:B------:R-:W-:Y:S03]  /*9e70*/  BSSY B2, `(.L_x_738) ;  /* 0x0000012000027945 */ /* 0x000fe60003800000 */
[----:B------:R-:W-:Y:S02]  /*9e80*/  ISETP.NE.AND P3, PT, R8, RZ, PT ;  /* 0x000000ff0800720c */ /* 0x000fe40003f65270 */
[----:B-12---:R-:W-:Y:S01]  /*9e90*/  LEA R9, R4, 0x440, 0x2 ;  /* 0x0000044004097811 */ /* 0x006fe200078e10ff */
[----:B------:R-:W-:Y:S05]  /*9ea0*/  @!P0 BRA `(.L_x_739) ;  /* 0x000000a000008947 */ /* 0x000fea0003800000 */
[----:B------:R-:W1:Y:S02]  /*9eb0*/  S2R R5, SR_CTAID.Y ;  /* 0x0000000000057919 */ /* 0x000e640000002600 */
[----:B-1----:R-:W-:Y:S01]  /*9ec0*/  IMAD R11, R5, c[0x0][0x1d4], RZ ;  /* 0x00007500050b7a24 */ /* 0x002fe200078e02ff */
[----:B------:R-:W-:-:S04]  /*9ed0*/  SHF.R.S32.HI R5, RZ, 0x1f, R10 ;  /* 0x0000001fff057819 */ /* 0x000fc8000001140a */
[--C-:B------:R-:W-:Y:S02]  /*9ee0*/  SHF.R.S32.HI R12, RZ, 0x1f, R11.reuse ;  /* 0x0000001fff0c7819 */ /* 0x100fe4000001140b */
[----:B------:R-:W-:-:S04]  /*9ef0*/  IADD3 R4, P4, P5, R10, c[0x0][0x200], R11 ;  /* 0x000080000a047a10 */ /* 0x000fc80007d9e00b */
[----:B------:R-:W-:-:S05]  /*9f00*/  IADD3.X R5, R5, c[0x0][0x204], R12, P4, P5 ;  /* 0x0000810005057a10 */ /* 0x000fca00027ea40c */
[----:B------:R-:W3:Y:S02]  /*9f10*/  LDG.E.U8 R4, [R4.64] ;  /* 0x0000002404047981 */ /* 0x000ee4000c1e1100 */
[----:B---3--:R-:W-:-:S13]  /*9f20*/  ISETP.NE.AND P4, PT, R4, RZ, PT ;  /* 0x000000ff0400720c */ /* 0x008fda0003f85270 */
[----:B------:R-:W-:Y:S01]  /*9f30*/  @P4 IMAD.MOV.U32 R12, RZ, RZ, RZ ;  /* 0x000000ffff0c4224 */ /* 0x000fe200078e00ff */
[----:B------:R-:W-:Y:S05]  /*9f40*/  @P4 BRA `(.L_x_740) ;  /* 0x0000004000004947 */ /* 0x000fea0003800000 */
.L_x_739:
[----:B------:R-:W1:Y:S02]  /*9f50*/  LDS R4, [R9] ;  /* 0x0000000009047984 */ /* 0x000e640000000800 */
[----:B-12---:R-:W-:-:S04]  /*9f60*/  FADD.FTZ R4, -R14, R4 ;  /* 0x000000040e047221 */ /* 0x006fc80000010100 */
[----:B------:R-:W-:-:S04]  /*9f70*/  FMUL.FTZ R4, R4, 1.4426950216293334961 ;  /* 0x3fb8aa3b04047820 */ /* 0x000fc80000410000 */
[----:B------:R1:W2:Y:S03]  /*9f80*/  MUFU.EX2 R12, R4 ;  /* 0x00000004000c7308 */ /* 0x0002a60000000800 */
.L_x_740:
[----:B------:R-:W-:Y:S05]  /*9f90*/  BSYNC B2 ;  /* 0x0000000000027941 */ /* 0x000fea0003800000 */
.L_x_738:
[----:B--2---:R2:W-:Y:S01]  /*9fa0*/  STS [R9], R12 ;  /* 0x0000000c09007388 */ /* 0x0045e20000000800 */
[----:B------:R-:W-:Y:S01]  /*9fb0*/  FADD.FTZ R3, R12, R3 ;  /* 0x000000030c037221 */ /* 0x000fe20000010000 */
[----:B------:R-:W-:Y:S01]  /*9fc0*/  IADD3 R10, R10, 0x100, RZ ;  /* 0x000001000a0a7810 */ /* 0x000fe20007ffe0ff */
[----:B------:R-:W-:Y:S05]  /*9fd0*/  @P3 BRA `(.L_x_741) ;  /* 0xfffffe7000003947 */ /* 0x000fea000383ffff */
.L_x_737:
[----:B------:R-:W-:Y:S05]  /*9fe0*/  BSYNC B1 ;  /* 0x0000000000017941 */ /* 0x000fea0003800000 */
.L_x_736:
[----:B------:R-:W-:-:S13]  /*9ff0*/  ISETP.GE.U32.AND P0, PT, R6, 0x300, PT ;  /* 0x000003000600780c */ /* 0x000fda0003f06070 */
[----:B------:R-:W-:Y:S05]  /*a000*/  @!P0 BRA `(.L_x_735) ;  /* 0x0000042000008947 */ /* 0x000fea0003800000 */
[----:B-1----:R-:W1:Y:S01]  /*a010*/  S2R R4, SR_CTAID.Y ;  /* 0x0000000000047919 */ /* 0x002e620000002600 */
[----:B------:R-:W-:-:S04]  /*a020*/  ISETP.NE.U32.AND P0, PT, RZ, c[0x0][0x200], PT ;  /* 0x00008000ff007a0c */ /* 0x000fc80003f05070 */
[----:B------:R-:W-:Y:S01]  /*a030*/  ISETP.NE.AND.EX P0, PT, RZ, c[0x0][0x204], PT, P0 ;  /* 0x00008100ff007a0c */ /* 0x000fe20003f05300 */
[----:B-1----:R-:W-:-:S05]  /*a040*/  IMAD R11, R4, c[0x0][0x1d4], RZ ;  /* 0x00007500040b7a24 */ /* 0x002fca00078e02ff */
[----:B0-----:R-:W-:Y:S02]  /*a050*/  SHF.R.S32.HI R16, RZ, 0x1f, R11 ;  /* 0x0000001fff107819 */ /* 0x001fe4000001140b */
.L_x_754:
[----:B-1----:R-:W3:Y:S01]  /*a060*/  LDL R8, [R1+0x10] ;  /* 0x0000100001087983 */ /* 0x002ee20000100800 */
[----:B------:R-:W-:Y:S01]  /*a070*/  SHF.R.S32.HI R5, RZ, 0x1f, R10 ;  /* 0x0000001fff057819 */ /* 0x000fe2000001140a */
[C---:B------:R-:W-:Y:S01]  /*a080*/  IMAD.IADD R6, R10.reuse, 0x1, -R7 ;  /* 0x000000010a067824 */ /* 0x040fe200078e0a07 */
[C---:B------:R-:W-:Y:S01]  /*a090*/  IADD3 R4, P4, P5, R10.reuse, c[0x0][0x200], R11 ;  /* 0x000080000a047a10 */ /* 0x040fe20007d9e00b */
[----:B------:R-:W-:Y:S01]  /*a0a0*/  BSSY B1, `(.L_x_742) ;  /* 0x000000e000017945 */ /* 0x000fe20003800000 */
[----:B------:R-:W-:Y:S02]  /*a0b0*/  IADD3 R10, R10, 0x400, RZ ;  /* 0x000004000a0a7810 */ /* 0x000fe40007ffe0ff */
[----:B------:R-:W-:Y:S02]  /*a0c0*/  IADD3.X R5, R5, c[0x0][0x204], R16, P4, P5 ;  /* 0x0000810005057a10 */ /* 0x000fe400027ea410 */
[----:B---3--:R-:W-:Y:S02]  /*a0d0*/  ISETP.GE.AND P3, PT, R10, R8, PT ;  /* 0x000000080a00720c */ /* 0x008fe40003f66270 */
[----:B------:R-:W-:Y:S01]  /*a0e0*/  LEA R8, R6, 0x440, 0x2 ;  /* 0x0000044006087811 */ /* 0x000fe200078e10ff */
[----:B------:R-:W-:Y:S05]  /*a0f0*/  @!P0 BRA `(.L_x_743) ;  /* 0x0000004000008947 */ /* 0x000fea0003800000 */
[----:B------:R-:W3:Y:S02]  /*a100*/  LDG.E.U8 R6, [R4.64] ;  /* 0x0000002404067981 */ /* 0x000ee4000c1e1100 */
[----:B---3--:R-:W-:-:S13]  /*a110*/  ISETP.NE.AND P4, PT, R6, RZ, PT ;  /* 0x000000ff0600720c */ /* 0x008fda0003f85270 */
[----:B------:R-:W-:Y:S01]  /*a120*/  @P4 IMAD.MOV.U32 R6, RZ, RZ, RZ ;  /* 0x000000ffff064224 */ /* 0x000fe200078e00ff */
[----:B------:R-:W-:Y:S05]  /*a130*/  @P4 BRA `(.L_x_744) ;  /* 0x0000004000004947 */ /* 0x000fea0003800000 */
.L_x_743:
[----:B------:R-:W0:Y:S02]  /*a140*/  LDS R6, [R8] ;  /* 0x0000000008067984 */ /* 0x000e240000000800 */
[----:B0-2---:R-:W-:-:S04]  /*a150*/  FADD.FTZ R6, -R14, R6 ;  /* 0x000000060e067221 */ /* 0x005fc80000010100 */
[----:B------:R-:W-:-:S06]  /*a160*/  FMUL.FTZ R6, R6, 1.4426950216293334961 ;  /* 0x3fb8aa3b06067820 */ /* 0x000fcc0000410000 */
[----:B------:R-:W0:Y:S02]  /*a170*/  MUFU.EX2 R6, R6 ;  /* 0x0000000600067308 */ /* 0x000e240000000800 */
.L_x_744:
[----:B------:R-:W-:Y:S05]  /*a180*/  BSYNC B1 ;  /* 0x0000000000017941 */ /* 0x000fea0003800000 */
.L_x_742:
[----:B0-----:R0:W-:Y:S01]  /*a190*/  STS [R8], R6 ;  /* 0x0000000608007388 */ /* 0x0011e20000000800 */
[----:B------:R-:W-:Y:S01]  /*a1a0*/  BSSY B1, `(.L_x_745) ;  /* 0x000000b000017945 */ /* 0x000fe20003800000 */
[----:B--2---:R-:W-:Y:S01]  /*a1b0*/  FADD.FTZ R12, R6, R3 ;  /* 0x00000003060c7221 */ /* 0x004fe20000010000 */
[----:B------:R-:W-:Y:S05]  /*a1c0*/  @!P0 BRA `(.L_x_746) ;  /* 0x0000004000008947 */ /* 0x000fea0003800000 */
[----:B------:R-:W2:Y:S02]  /*a1d0*/  LDG.E.U8 R3, [R4.64+0x100] ;  /* 0x0001002404037981 */ /* 0x000ea4000c1e1100 */
[----:B--2---:R-:W-:-:S13]  /*a1e0*/  ISETP.NE.AND P4, PT, R3, RZ, PT ;  /* 0x000000ff0300720c */ /* 0x004fda0003f85270 */
[----:B------:R-:W-:Y:S01]  /*a1f0*/  @P4 IMAD.MOV.U32 R3, RZ, RZ, RZ ;  /* 0x000000ffff034224 */ /* 0x000fe200078e00ff */
[----:B------:R-:W-:Y:S05]  /*a200*/  @P4 BRA `(.L_x_747) ;  /* 0x0000004000004947 */ /* 0x000fea0003800000 */
.L_x_746:
[----:B------:R-:W1:Y:S02]  /*a210*/  LDS R3, [R8+0x400] ;  /* 0x0004000008037984 */ /* 0x000e640000000800 */
[----:B-1----:R-:W-:-:S04]  /*a220*/  FADD.FTZ R3, -R14, R3 ;  /* 0x000000030e037221 */ /* 0x002fc80000010100 */
[----:B------:R-:W-:-:S06]  /*a230*/  FMUL.FTZ R3, R3, 1.4426950216293334961 ;  /* 0x3fb8aa3b03037820 */ /* 0x000fcc0000410000 */
[----:B------:R-:W1:Y:S02]  /*a240*/  MUFU.EX2 R3, R3 ;  /* 0x0000000300037308 */ /* 0x000e640000000800 */
.L_x_747:
[----:B------:R-:W-:Y:S05]  /*a250*/  BSYNC B1 ;  /* 0x0000000000017941 */ /* 0x000fea0003800000 */
.L_x_745:
[----:B-1----:R1:W-:Y:S01]  /*a260*/  STS [R8+0x400], R3 ;  /* 0x0004000308007388 */ /* 0x0023e20000000800 */
[----:B------:R-:W-:Y:S01]  /*a270*/  BSSY B1, `(.L_x_748) ;  /* 0x000000b000017945 */ /* 0x000fe20003800000 */
[----:B------:R-:W-:Y:S01]  /*a280*/  FADD.FTZ R12, R12, R3 ;  /* 0x000000030c0c7221 */ /* 0x000fe20000010000 */
[----:B------:R-:W-:Y:S05]  /*a290*/  @!P0 BRA `(.L_x_749) ;  /* 0x0000004000008947 */ /* 0x000fea0003800000 */
[----:B-1----:R-:W2:Y:S02]  /*a2a0*/  LDG.E.U8 R3, [R4.64+0x200] ;  /* 0x0002002404037981 */ /* 0x002ea4000c1e1100 */
[----:B--2---:R-:W-:-:S13]  /*a2b0*/  ISETP.NE.AND P4, PT, R3, RZ, PT ;  /* 0x000000ff0300720c */ /* 0x004fda0003f85270 */
[----:B------:R-:W-:Y:S01]  /*a2c0*/  @P4 IMAD.MOV.U32 R3, RZ, RZ, RZ ;  /* 0x000000ffff034224 */ /* 0x000fe200078e00ff */
[----:B------:R-:W-:Y:S05]  /*a2d0*/  @P4 BRA `(.L_x_750) ;  /* 0x0000004000004947 */ /* 0x000fea0003800000 */
.L_x_749:
[----:B-1----:R-:W1:Y:S02]  /*a2e0*/  LDS R3, [R8+0x800] ;  /* 0x0008000008037984 */ /* 0x002e640000000800 */
[----:B-1----:R-:W-:-:S04]  /*a2f0*/  FADD.FTZ R3, -R14, R3 ;  /* 0x000000030e037221 */ /* 0x002fc80000010100 */
[----:B------:R-:W-:-:S06]  /*a300*/  FMUL.FTZ R3, R3, 1.4426950216293334961 ;  /* 0x3fb8aa3b03037820 */ /* 0x000fcc0000410000 */
[----:B------:R-:W1:Y:S02]  /*a310*/  MUFU.EX2 R3, R3 ;  /* 0x0000000300037308 */ /* 0x000e640000000800 */
.L_x_750:
[----:B------:R-:W-:Y:S05]  /*a320*/  BSYNC B1 ;  /* 0x0000000000017941 */ /* 0x000fea0003800000 */
.L_x_748:
[----:B-1----:R1:W-:Y:S01]  /*a330*/  STS [R8+0x800], R3 ;  /* 0x0008000308007388 */ /* 0x0023e20000000800 */
[----:B------:R-:W-:Y:S01]  /*a340*/  BSSY B1, `(.L_x_751) ;  /* 0x000000b000017945 */ /* 0x000fe20003800000 */
[----:B------:R-:W-:Y:S01]  /*a350*/  FADD.FTZ R9, R12, R3 ;  /* 0x000000030c097221 */ /* 0x000fe20000010000 */
[----:B------:R-:W-:Y:S05]  /*a360*/  @!P0 BRA `(.L_x_752) ;  /* 0x0000004000008947 */ /* 0x000fea0003800000 */
[----:B------:R-:W2:Y:S02]  /*a370*/  LDG.E.U8 R4, [R4.64+0x300] ;  /* 0x0003002404047981 */ /* 0x000ea4000c1e1100 */
[----:B--2---:R-:W-:-:S13]  /*a380*/  ISETP.NE.AND P4, PT, R4, RZ, PT ;  /* 0x000000ff0400720c */ /* 0x004fda0003f85270 */
[----:B0-----:R-:W-:Y:S01]  /*a390*/  @P4 IMAD.MOV.U32 R6, RZ, RZ, RZ ;  /* 0x000000ffff064224 */ /* 0x001fe200078e00ff */
[----:B------:R-:W-:Y:S05]  /*a3a0*/  @P4 BRA `(.L_x_753) ;  /* 0x0000004000004947 */ /* 0x000fea0003800000 */
.L_x_752:
[----:B-1----:R-:W1:Y:S02]  /*a3b0*/  LDS R3, [R8+0xc00] ;  /* 0x000c000008037984 */ /* 0x002e640000000800 */
[----:B-1----:R-:W-:-:S04]  /*a3c0*/  FADD.FTZ R3, -R14, R3 ;  /* 0x000000030e037221 */ /* 0x002fc80000010100 */
[----:B------:R-:W-:-:S04]  /*a3d0*/  FMUL.FTZ R3, R3, 1.4426950216293334961 ;  /* 0x3fb8aa3b03037820 */ /* 0x000fc80000410000 */
[----:B0-----:R0:W1:Y:S03]  /*a3e0*/  MUFU.EX2 R6, R3 ;  /* 0x0000000300067308 */ /* 0x0010660000000800 */
.L_x_753:
[----:B------:R-:W-:Y:S05]  /*a3f0*/  BSYNC B1 ;  /* 0x0000000000017941 */ /* 0x000fea0003800000 */
.L_x_751:
[----:B-1----:R1:W-:Y:S01]  /*a400*/  STS [R8+0xc00], R6 ;  /* 0x000c000608007388 */ /* 0x0023e20000000800 */
[----:B0-----:R-:W-:Y:S01]  /*a410*/  FADD.FTZ R3, R9, R6 ;  /* 0x0000000609037221 */ /* 0x001fe20000010000 */
[----:B------:R-:W-:Y:S05]  /*a420*/  @!P3 BRA `(.L_x_754) ;  /* 0xfffffc300000b947 */ /* 0x000fea000383ffff */
.L_x_735:
[----:B------:R-:W-:Y:S05]  /*a430*/  BSYNC B0 ;  /* 0x0000000000007941 */ /* 0x000fea0003800000 */
.L_x_734:
[----:B-1----:R-:W1:Y:S01]  /*a440*/  SHFL.BFLY PT, R4, R3, 0x10, 0x1f ;  /* 0x0e001f0003047f89 */ /* 0x002e6200000e0000 */
[----:B--2---:R-:W2:Y:S01]  /*a450*/  LDC.U8 R12, c[0x0][0x26c] ;  /* 0x00009b00ff0c7b82 */ /* 0x004ea20000000000 */
[----:B------:R-:W-:Y:S01]  /*a460*/  UMOV UR4, 0x4 ;  /* 0x0000000400047882 */ /* 0x000fe20000000000 */
[----:B------:R-:W-:Y:S01]  /*a470*/  BSSY B0, `(.L_x_755) ;  /* 0x000006b000007945 */ /* 0x000fe20003800000 */
[----:B------:R-:W3:Y:S01]  /*a480*/  S2R R13, SR_TID.X ;  /* 0x00000000000d7919 */ /* 0x000ee20000002100 */
[----:B------:R-:W-:Y:S02]  /*a490*/  ULDC UR5, c[0x0][0x1d4] ;  /* 0x0000750000057ab9 */ /* 0x000fe40000000800 */
[----:B------:R-:W-:Y:S01]  /*a4a0*/  UIADD3 UR4, UR4, UR5, URZ ;  /* 0x0000000504047290 */ /* 0x000fe2000fffe03f */
[----:B------:R-:W4:Y:S03]  /*a4b0*/  S2R R15, SR_CTAID.Y ;  /* 0x00000000000f7919 */ /* 0x000f260000002600 */
[----:B------:R-:W-:Y:S01]  /*a4c0*/  USHF.R.S32.HI UR5, URZ, 0x1f, UR4 ;  /* 0x0000001f3f057899 */ /* 0x000fe20008011404 */
[----:B0-----:R-:W4:Y:S03]  /*a4d0*/  S2R R17, SR_CTAID.X ;  /* 0x0000000000117919 */ /* 0x001f260000002500 */
[----:B------:R-:W-:-:S04]  /*a4e0*/  ULEA.HI UR5, UR5, UR4, URZ, 0x2 ;  /* 0x0000000405057291 */ /* 0x000fc8000f8f103f */
[----:B------:R-:W-:-:S04]  /*a4f0*/  USHF.L.U32 UR5, UR5, 0x2, URZ ;  /* 0x0000000205057899 */ /* 0x000fc8000800063f */
[----:B------:R-:W-:Y:S01]  /*a500*/  ULOP3.LUT UR5, UR5, 0xfffffff0, URZ, 0xc0, !UPT ;  /* 0xfffffff005057892 */ /* 0x000fe2000f8ec03f */
[----:B-1----:R-:W-:Y:S01]  /*a510*/  FADD.FTZ R4, R4, R3 ;  /* 0x0000000304047221 */ /* 0x002fe20000010000 */
[----:B---3--:R-:W-:-:S04]  /*a520*/  LOP3.LUT P0, R10, R13, 0x1f, RZ, 0xc0, !PT ;  /* 0x0000001f0d0a7812 */ /* 0x008fc8000780c0ff */
[----:B------:R-:W0:Y:S01]  /*a530*/  SHFL.BFLY PT, R5, R4, 0x8, 0x1f ;  /* 0x0d001f0004057f89 */ /* 0x000e2200000e0000 */
[----:B------:R-:W-:Y:S01]  /*a540*/  IMAD.U32 R18, RZ, RZ, UR5 ;  /* 0x00000005ff127e24 */ /* 0x000fe2000f8e00ff */
[----:B------:R-:W-:-:S04]  /*a550*/  ISETP.GT.U32.AND P3, PT, R10, 0x7, PT ;  /* 0x000000070a00780c */ /* 0x000fc80003f64070 */
[----:B------:R-:W-:Y:S01]  /*a560*/  IADD3 R52, R18, 0x440, RZ ;  /* 0x0000044012347810 */ /* 0x000fe20007ffe0ff */
[----:B----4-:R-:W-:Y:S02]  /*a570*/  IMAD R15, R15, c[0x0][0x1d8], R17 ;  /* 0x000076000f0f7a24 */ /* 0x010fe400078e0211 */
        /* <DEDUP_REMOVED lines=9> */
[----:B------:R0:W-:Y:S04]  /*a610*/  @!P0 STS [R3+0x20], R8 ;  /* 0x0000200803008388 */ /* 0x0001e80000000800 */
[----:B------:R-:W-:Y:S01]  /*a620*/  BAR.SYNC.DEFER_BLOCKING 0x0 ;  /* 0x0000000000007b1d */ /* 0x000fe20000010000 */
[----:B--2---:R-:W-:-:S13]  /*a630*/  ISETP.NE.AND P0, PT, R12, RZ, PT ;  /* 0x000000ff0c00720c */ /* 0x004fda0003f05270 */
[----:B0-----:R-:W-:-:S04]  /*a640*/  @P0 IMAD.MOV.U32 R3, RZ, RZ, c[0x0][0x268] ;  /* 0x00009a00ff030624 */ /* 0x001fc800078e00ff */
[----:B------:R-:W-:-:S04]  /*a650*/  @P0 IMAD R3, R15, R3, c[0x0][0x1ec] ;  /* 0x00007b000f030624 */ /* 0x000fc800078e0203 */
[----:B------:R-:W-:Y:S01]  /*a660*/  @P0 IMAD R3, R3, c[0x0][0x1d4], RZ ;  /* 0x0000750003030a24 */ /* 0x000fe200078e02ff */
[----:B------:R-:W0:Y:S04]  /*a670*/  @!P3 LDS R8, [R10.X4+0x20] ;  /* 0x000020000a08b984 */ /* 0x000e280000004800 */
[----:B0-----:R-:W0:Y:S02]  /*a680*/  SHFL.BFLY PT, R5, R8, 0x4, 0x1f ;  /* 0x0c801f0008057f89 */ /* 0x001e2400000e0000 */
[----:B0-----:R-:W-:-:S05]  /*a690*/  FADD.FTZ R5, R5, R8 ;  /* 0x0000000805057221 */ /* 0x001fca0000010000 */
[----:B------:R-:W0:Y:S02]  /*a6a0*/  SHFL.BFLY PT, R4, R5, 0x2, 0x1f ;  /* 0x0c401f0005047f89 */ /* 0x000e2400000e0000 */
[----:B0-----:R-:W-:-:S05]  /*a6b0*/  FADD.FTZ R4, R5, R4 ;  /* 0x0000000405047221 */ /* 0x001fca0000010000 */
[----:B------:R-:W0:Y:S02]  /*a6c0*/  SHFL.BFLY PT, R9, R4, 0x1, 0x1f ;  /* 0x0c201f0004097f89 */ /* 0x000e2400000e0000 */
[----:B0-----:R-:W-:Y:S02]  /*a6d0*/  FADD.FTZ R9, R4, R9 ;  /* 0x0000000904097221 */ /* 0x001fe40000010000 */
[----:B------:R-:W-:Y:S02]  /*a6e0*/  CS2R R4, SRZ ;  /* 0x0000000000047805 */ /* 0x000fe4000001ff00 */
[--C-:B------:R-:W-:Y:S01]  /*a6f0*/  @P0 SHF.R.S32.HI R5, RZ, 0x1f, R3.reuse ;  /* 0x0000001fff050819 */ /* 0x100fe20000011403 */
[----:B------:R-:W-:Y:S01]  /*a700*/  @P0 IMAD.MOV.U32 R4, RZ, RZ, R3 ;  /* 0x000000ffff040224 */ /* 0x000fe200078e0003 */
[----:B------:R-:W0:Y:S01]  /*a710*/  SHFL.IDX PT, R9, R9, RZ, 0x1f ;  /* 0x00001fff09097589 */ /* 0x000e2200000e0000 */
[----:B------:R-:W-:Y:S05]  /*a720*/  @P1 BRA `(.L_x_756) ;  /* 0x000003f000001947 */ /* 0x000fea0003800000 */
[----:B------:R-:W2:Y:S01]  /*a730*/  LDL R15, [R1+0x10] ;  /* 0x00001000010f7983 */ /* 0x000ea20000100800 */
[----:B------:R-:W-:Y:S01]  /*a740*/  LOP3.LUT R3, RZ, R7, RZ, 0x33, !PT ;  /* 0x00000007ff037212 */ /* 0x000fe200078e33ff */
[----:B0-----:R-:W-:Y:S01]  /*a750*/  FADD.FTZ R9, R9, 9.9999999747524270788e-07 ;  /* 0x358637bd09097421 */ /* 0x001fe20000010000 */
[----:B------:R-:W-:Y:S02]  /*a760*/  BSSY B1, `(.L_x_757) ;  /* 0x0000017000017945 */ /* 0x000fe40003800000 */
[----:B--2---:R-:W-:-:S04]  /*a770*/  IADD3 R3, -R13, R15, R3 ;  /* 0x0000000f0d037210 */ /* 0x004fc80007ffe103 */
[C---:B------:R-:W-:Y:S02]  /*a780*/  LEA.HI R6, R3.reuse, 0x1, RZ, 0x18 ;  /* 0x0000000103067811 */ /* 0x040fe400078fc0ff */
[----:B------:R-:W-:Y:S01]  /*a790*/  ISETP.GE.U32.AND P1, PT, R3, 0x300, PT ;  /* 0x000003000300780c */ /* 0x000fe20003f26070 */
[----:B------:R-:W-:Y:S01]  /*a7a0*/  IMAD.IADD R3, R13, 0x1, R7 ;  /* 0x000000010d037824 */ /* 0x000fe200078e0207 */
[----:B------:R-:W-:Y:S01]  /*a7b0*/  LOP3.LUT P3, R6, R6, 0x3, RZ, 0xc0, !PT ;  /* 0x0000000306067812 */ /* 0x000fe2000786c0ff */
[----:B------:R0:W1:-:S12]  /*a7c0*/  MUFU.RCP R13, R9 ;  /* 0x00000009000d7308 */ /* 0x0000580000001000 */
[----:B0-----:R-:W-:Y:S05]  /*a7d0*/  @!P3 BRA `(.L_x_758) ;  /* 0x000000f00000b947 */ /* 0x001fea0003800000 */
.L_x_759:
[C---:B------:R-:W-:Y:S01]  /*a7e0*/  IMAD.IADD R15, R3.reuse, 0x1, -R7 ;  /* 0x00000001030f7824 */ /* 0x040fe200078e0a07 */
[C---:B0-----:R-:W-:Y:S02]  /*a7f0*/  @P0 IADD3 R9, P3, R3.reuse, R4, RZ ;  /* 0x0000000403090210 */ /* 0x041fe40007f7e0ff */
[----:B------:R-:W-:Y:S02]  /*a800*/  IADD3 R6, R6, -0x1, RZ ;  /* 0xffffffff06067810 */ /* 0x000fe40007ffe0ff */
[----:B------:R-:W0:Y:S01]  /*a810*/  LDS R8, [R15.X4+0x440] ;  /* 0x000440000f087984 */ /* 0x000e220000004800 */
[C---:B------:R-:W-:Y:S02]  /*a820*/  @P0 LEA.HI.X.SX32 R10, R3.reuse, R5, 0x1, P3 ;  /* 0x00000005030a0211 */ /* 0x040fe400018f0eff */
[----:B------:R-:W-:Y:S01]  /*a830*/  IADD3 R3, R3, 0x100, RZ ;  /* 0x0000010003037810 */ /* 0x000fe20007ffe0ff */
[----:B01----:R-:W-:Y:S01]  /*a840*/  FMUL.FTZ R17, R8, R13 ;  /* 0x0000000d08117220 */ /* 0x003fe20000410000 */
        /* <DEDUP_REMOVED lines=8> */
.L_x_758:
[----:B------:R-:W-:Y:S05]  /*a8d0*/  BSYNC B1 ;  /* 0x0000000000017941 */ /* 0x000fea0003800000 */
.L_x_757:
[----:B------:R-:W-:Y:S05]  /*a8e0*/  @!P1 BRA `(.L_x_756) ;  /* 0x0000023000009947 */ /* 0x000fea0003800000 */
[----:B------:R-:W-:Y:S02]  /*a8f0*/  ISETP.NE.AND P1, PT, R12, RZ, PT ;  /* 0x000000ff0c00720c */ /* 0x000fe40003f25270 */
.L_x_760:
[----:B------:R-:W2:Y:S01]  /*a900*/  LDL R22, [R1+0x10] ;  /* 0x0000100001167983 */ /* 0x000ea20000100800 */
[----:B0-----:R-:W-:-:S04]  /*a910*/  IMAD.IADD R9, R3, 0x1, -R7 ;  /* 0x0000000103097824 */ /* 0x001fc800078e0a07 */
[C---:B------:R-:W-:Y:S01]  /*a920*/  IMAD R12, R9.reuse, 0x2, R52 ;  /* 0x00000002090c7824 */ /* 0x040fe200078e0234 */
[----:B------:R0:W3:Y:S01]  /*a930*/  LDS R6, [R9.X4+0x440] ;  /* 0x0004400009067984 */ /* 0x0000e20000004800 */
[----:B------:R-:W-:Y:S02]  /*a940*/  LEA R11, R9, 0x440, 0x2 ;  /* 0x00000440090b7811 */ /* 0x000fe400078e10ff */
[----:B0-----:R-:W-:-:S04]  /*a950*/  IADD3 R9, P0, R4, R3, RZ ;  /* 0x0000000304097210 */ /* 0x001fc80007f1e0ff */
[C---:B------:R-:W-:Y:S02]  /*a960*/  LEA.HI.X.SX32 R10, R3.reuse, R5, 0x1, P0 ;  /* 0x00000005030a7211 */ /* 0x040fe400000f0eff */
[----:B------:R-:W-:Y:S01]  /*a970*/  IADD3 R3, R3, 0x400, RZ ;  /* 0x0000040003037810 */ /* 0x000fe20007ffe0ff */
[----:B-1-3--:R-:W-:-:S05]  /*a980*/  FMUL.FTZ R15, R6, R13 ;  /* 0x0000000d060f7220 */ /* 0x00afca0000410000 */
[----:B------:R-:W-:-:S04]  /*a990*/  F2FP.PACK_AB R6, RZ, R15 ;  /* 0x0000000fff06723e */ /* 0x000fc800000000ff */
[----:B------:R-:W-:-:S05]  /*a9a0*/  PRMT R8, R6, 0x7610, R8 ;  /* 0x0000761006087816 */ /* 0x000fca0000000008 */
[----:B------:R0:W-:Y:S04]  /*a9b0*/  STS.U16 [R12], R8 ;  /* 0x000000080c007388 */ /* 0x0001e80000000400 */
[----:B------:R-:W1:Y:S01]  /*a9c0*/  LDS R6, [R11+0x400] ;  /* 0x000400000b067984 */ /* 0x000e620000000800 */
[----:B0-----:R-:W-:-:S04]  /*a9d0*/  LEA R8, P0, R9, c[0x0][0x260], 0x2 ;  /* 0x0000980009087a11 */ /* 0x001fc800078010ff */
[----:B------:R-:W-:-:S05]  /*a9e0*/  LEA.HI.X R9, R9, c[0x0][0x264], R10, 0x2, P0 ;  /* 0x0000990009097a11 */ /* 0x000fca00000f140a */
[----:B------:R-:W-:Y:S01]  /*a9f0*/  @P1 STG.E [R8.64], R15 ;  /* 0x0000000f08001986 */ /* 0x000fe2000c101924 */
[----:B-1----:R-:W-:-:S05]  /*aa00*/  FMUL.FTZ R17, R6, R13 ;  /* 0x0000000d06117220 */ /* 0x002fca0000410000 */
[----:B------:R-:W-:Y:S01]  /*aa10*/  F2FP.PACK_AB R6, RZ, R17 ;  /* 0x00000011ff06723e */ /* 0x000fe200000000ff */
[----:B------:R-:W-:Y:S03]  /*aa20*/  @P1 STG.E [R8.64+0x400], R17 ;  /* 0x0004001108001986 */ /* 0x000fe6000c101924 */
[----:B------:R-:W-:-:S05]  /*aa30*/  PRMT R14, R6, 0x7610, R14 ;  /* 0x00007610060e7816 */ /* 0x000fca000000000e */
[----:B------:R-:W-:Y:S04]  /*aa40*/  STS.U16 [R12+0x200], R14 ;  /* 0x0002000e0c007388 */ /* 0x000fe80000000400 */
[----:B------:R-:W0:Y:S02]  /*aa50*/  LDS R6, [R11+0x800] ;  /* 0x000800000b067984 */ /* 0x000e240000000800 */
[----:B0-----:R-:W-:-:S05]  /*aa60*/  FMUL.FTZ R19, R6, R13 ;  /* 0x0000000d06137220 */ /* 0x001fca0000410000 */
[----:B------:R-:W-:Y:S01]  /*aa70*/  F2FP.PACK_AB R6, RZ, R19 ;  /* 0x00000013ff06723e */ /* 0x000fe200000000ff */
[----:B------:R-:W-:Y:S03]  /*aa80*/  @P1 STG.E [R8.64+0x800], R19 ;  /* 0x0008001308001986 */ /* 0x000fe6000c101924 */
[----:B------:R-:W-:-:S05]  /*aa90*/  PRMT R16, R6, 0x7610, R16 ;  /* 0x0000761006107816 */ /* 0x000fca0000000010 */
[----:B------:R-:W-:Y:S04]  /*aaa0*/  STS.U16 [R12+0x400], R16 ;  /* 0x000400100c007388 */ /* 0x000fe80000000400 */
[----:B------:R-:W0:Y:S02]  /*aab0*/  LDS R6, [R11+0xc00] ;  /* 0x000c00000b067984 */ /* 0x000e240000000800 */
[----:B0-----:R-:W-:-:S05]  /*aac0*/  FMUL.FTZ R21, R6, R13 ;  /* 0x0000000d06157220 */ /* 0x001fca0000410000 */
[----:B------:R-:W-:Y:S01]  /*aad0*/  F2FP.PACK_AB R6, RZ, R21 ;  /* 0x00000015ff06723e */ /* 0x000fe200000000ff */
[----:B------:R0:W-:Y:S04]  /*aae0*/  @P1 STG.E [R8.64+0xc00], R21 ;  /* 0x000c001508001986 */ /* 0x0001e8000c101924 */
[----:B------:R0:W-:Y:S01]  /*aaf0*/  STS.U16 [R12+0x600], R6 ;  /* 0x000600060c007388 */ /* 0x0001e20000000400 */
[----:B--2---:R-:W-:-:S13]  /*ab00*/  ISETP.GE.AND P0, PT, R3, R22, PT ;  /* 0x000000160300720c */ /* 0x004fda0003f06270 */
[----:B0-----:R-:W-:Y:S05]  /*ab10*/  @!P0 BRA `(.L_x_760) ;  /* 0xfffffde000008947 */ /* 0x001fea000383ffff */
.L_x_756:
[----:B------:R-:W-:Y:S05]  /*ab20*/  BSYNC B0 ;  /* 0x0000000000007941 */ /* 0x000fea0003800000 */
.L_x_755:
[----:B0-----:R-:W2:Y:S04]  /*ab30*/  LDL.LU R8, [R1+0x270] ;  /* 0x0002700001087983 */ /* 0x001ea80000300800 */
[----:B------:R-:W3:Y:S01]  /*ab40*/  LDL R25, [R1+0x26c] ;  /* 0x00026c0001197983 */ /* 0x000ee20000100800 */
[----:B------:R-:W-:Y:S01]  /*ab50*/  SHF.R.S32.HI R20, RZ, 0x5, R20 ;  /* 0x00000005ff147819 */ /* 0x000fe20000011414 */
[----:B------:R-:W-:Y:S01]  /*ab60*/  ULDC UR4, c[0x0][0x1d4] ;  /* 0x0000750000047ab9 */ /* 0x000fe20000000800 */
[----:B------:R-:W-:Y:S01]  /*ab70*/  ISETP.GT.OR P1, PT, R0, 0x11, P2 ;  /* 0x000000110000780c */ /* 0x000fe20001724670 */
[----:B------:R-:W0:Y:S01]  /*ab80*/  S2R R22, SR_CTAID.X ;  /* 0x0000000000167919 */ /* 0x000e220000002500 */
[----:B------:R-:W-:Y:S01]  /*ab90*/  UIMAD UR4, UR4, 0x90, URZ ;  /* 0x00000090040478a4 */ /* 0x000fe2000f8e023f */
[----:B------:R-:W-:Y:S01]  /*aba0*/  BSSY B0, `(.L_x_761) ;  /* 0x000001d000007945 */ /* 0x000fe20003800000 */
[----:B------:R-:W-:Y:S01]  /*abb0*/  CS2R R10, SRZ ;  /* 0x00000000000a7805 */ /* 0x000fe2000001ff00 */
[----:B------:R-:W0:Y:S02]  /*abc0*/  S2R R6, SR_CTAID.Y ;  /* 0x0000000000067919 */ /* 0x000e240000002600 */
[----:B0-----:R-:W-:-:S02]  /*abd0*/  IMAD R4, R6, c[0x0][0x1d8], R22 ;  /* 0x0000760006047a24 */ /* 0x001fc400078e0216 */
[----:B--2---:R-:W-:Y:S02]  /*abe0*/  IMAD R5, R8, c[0x0][0x1d8], RZ ;  /* 0x0000760008057a24 */ /* 0x004fe400078e02ff */
[----:B------:R-:W-:Y:S01]  /*abf0*/  CS2R R8, SRZ ;  /* 0x0000000000087805 */ /* 0x000fe2000001ff00 */
[----:B---3--:R-:W-:Y:S01]  /*ac00*/  SHF.R.S32.HI R3, RZ, 0x1f, R25 ;  /* 0x0000001fff037819 */ /* 0x008fe20000011419 */
[----:B------:R-:W-:-:S03]  /*ac10*/  IMAD R6, R5, c[0x0][0x1d0], R22 ;  /* 0x0000740005067a24 */ /* 0x000fc600078e0216 */
[----:B------:R-:W-:-:S04]  /*ac20*/  LEA.HI R3, R3, R25, RZ, 0x3 ;  /* 0x0000001903037211 */ /* 0x000fc800078f18ff */
[----:B------:R-:W-:-:S05]  /*ac30*/  LOP3.LUT R3, R3, 0xfffffff8, RZ, 0xc0, !PT ;  /* 0xfffffff803037812 */ /* 0x000fca00078ec0ff */
[----:B------:R-:W-:-:S05]  /*ac40*/  IMAD.IADD R3, R25, 0x1, -R3 ;  /* 0x0000000119037824 */ /* 0x000fca00078e0a03 */
[CC--:B------:R-:W-:Y:S02]  /*ac50*/  ISETP.NE.OR P3, PT, R20.reuse, R3.reuse, P1 ;  /* 0x000000031400720c */ /* 0x0c0fe40000f65670 */
[----:B------:R-:W-:Y:S01]  /*ac60*/  ISETP.NE.AND P0, PT, R20, R3, PT ;  /* 0x000000031400720c */ /* 0x000fe20003f05270 */
[C---:B------:R-:W-:Y:S01]  /*ac70*/  IMAD.SHL.U32 R3, R0.reuse, 0x8, RZ ;  /* 0x0000000800037824 */ /* 0x040fe200078e00ff */
[----:B------:R-:W-:-:S03]  /*ac80*/  ISETP.GT.AND P1, PT, R0, 0x11, PT ;  /* 0x000000110000780c */ /* 0x000fc60003f24270 */
        /* <DEDUP_REMOVED lines=13> */
.L_x_763:
[----:B-----5:R0:W-:Y:S02]  /*ad60*/  STS.128 [R0.X16+0x240], R8 ;  /* 0x0002400800007388 */ /* 0x0201e4000000cc00 */
.L_x_762:
[----:B------:R-:W-:Y:S05]  /*ad70*/  BSYNC B0 ;  /* 0x0000000000007941 */ /* 0x000fea0003800000 */
.L_x_761:
[----:B------:R-:W-:Y:S01]  /*ad80*/  BAR.SYNC.DEFER_BLOCKING 0x0 ;  /* 0x0000000000007b1d */ /* 0x000fe20000010000 */
[----:B------:R-:W-:Y:S01]  /*ad90*/  CS2R R14, SRZ ;  /* 0x00000000000e7805 */ /* 0x000fe2000001ff00 */
[----:B-1----:R-:W-:Y:S01]  /*ada0*/  CS2R R12, SRZ ;  /* 0x00000000000c7805 */ /* 0x002fe2000001ff00 */
[----:B------:R-:W-:Y:S01]  /*adb0*/  IMAD.MOV.U32 R6, RZ, RZ, RZ ;  /* 0x000000ffff067224 */ /* 0x000fe200078e00ff */
[----:B------:R-:W-:Y:S01]  /*adc0*/  CS2R R16, SRZ ;  /* 0x0000000000107805 */ /* 0x000fe2000001ff00 */
[----:B------:R-:W-:Y:S01]  /*add0*/  IMAD.MOV.U32 R5, RZ, RZ, RZ ;  /* 0x000000ffff057224 */ /* 0x000fe200078e00ff */
[----:B------:R-:W-:Y:S01]  /*ade0*/  BSSY B0, `(.L_x_764) ;  /* 0x0000194000007945 */ /* 0x000fe20003800000 */
[----:B------:R-:W-:Y:S05]  /*adf0*/  @P1 BRA `(.L_x_765) ;  /* 0x0000192000001947 */ /* 0x000fea0003800000 */
[C---:B------:R-:W-:Y:S01]  /*ae00*/  IMAD.IADD R31, R20.reuse, 0x1, R7 ;  /* 0x00000001141f7824 */ /* 0x040fe200078e0207 */
[----:B------:R-:W-:Y:S01]  /*ae10*/  IMNMX R36, R25, c[0x0][0x1d4], PT ;  /* 0x0000750019247a17 */ /* 0x000fe20003800200 */
[----:B------:R-:W-:Y:S01]  /*ae20*/  BSSY B1, `(.L_x_766) ;  /* 0x000009d000017945 */ /* 0x000fe20003800000 */
[----:B------:R-:W-:-:S02]  /*ae30*/  IMAD R37, R20, 0x2, R52 ;  /* 0x0000000214257824 */ /* 0x000fc400078e0234 */
[----:B------:R-:W-:-:S05]  /*ae40*/  IMAD R24, R31, 0x90, RZ ;  /* 0x000000901f187824 */ /* 0x000fca00078e02ff */
[----:B------:R-:W-:Y:S02]  /*ae50*/  SHF.R.S32.HI R26, RZ, 0x1f, R24 ;  /* 0x0000001fff1a7819 */ /* 0x000fe40000011418 */
[----:B------:R-:W-:-:S04]  /*ae60*/  IADD3 R15, P3, R19, R24, RZ ;  /* 0x00000018130f7210 */ /* 0x000fc80007f7e0ff */
[----:B------:R-:W-:Y:S01]  /*ae70*/  LEA R28, P4, R15, c[0x0][0x1a0], 0x1 ;  /* 0x000068000f1c7a11 */ /* 0x000fe200078808ff */
[----:B------:R-:W-:Y:S01]  /*ae80*/  IMAD.X R32, R21, 0x1, R26, P3 ;  /* 0x0000000115207824 */ /* 0x000fe200018e061a */
[----:B------:R-:W-:-:S04]  /*ae90*/  ISETP.GE.AND P3, PT, R31, R36, PT ;  /* 0x000000241f00720c */ /* 0x000fc80003f66270 */
[----:B------:R-:W-:Y:S01]  /*aea0*/  LEA.HI.X R29, R15, c[0x0][0x1a4], R32, 0x1, P4 ;  /* 0x000069000f1d7a11 */ /* 0x000fe200020f0c20 */
[----:B------:R-:W-:-:S08]  /*aeb0*/  IMAD.MOV.U32 R15, RZ, RZ, RZ ;  /* 0x000000ffff0f7224 */ /* 0x000fd000078e00ff */
[----:B------:R-:W-:Y:S05]  /*aec0*/  @P3 BRA `(.L_x_767) ;  /* 0x0000092000003947 */ /* 0x000fea0003800000 */
[----:B------:R-:W2:Y:S04]  /*aed0*/  LDL R27, [R1+0x10] ;  /* 0x00001000011b7983 */ /* 0x000ea80000100800 */
[----:B------:R-:W3:Y:S01]  /*aee0*/  LDL R25, [R1+0x14] ;  /* 0x0000140001197983 */ /* 0x000ee20000100800 */
[----:B------:R-:W-:Y:S01]  /*aef0*/  ULDC UR4, c[0x0][0x1d4] ;  /* 0x0000750000047ab9 */ /* 0x000fe20000000800 */
[----:B------:R-:W-:Y:S01]  /*af00*/  IADD3 R5, -R7, -0x2, -R20 ;  /* 0xfffffffe07057810 */ /* 0x000fe20007ffe914 */
[----:B------:R-:W-:Y:S01]  /*af10*/  ULOP3.LUT UR4, URZ, UR4, URZ, 0x33, !UPT ;  /* 0x000000043f047292 */ /* 0x000fe2000f8e333f */
[----:B------:R-:W-:Y:S01]  /*af20*/  IMAD.MOV.U32 R33, RZ, RZ, 0x2 ;  /* 0x00000002ff217424 */ /* 0x000fe200078e00ff */
[----:B------:R-:W-:Y:S01]  /*af30*/  BSSY B2, `(.L_x_768) ;  /* 0x0000037000027945 */ /* 0x000fe20003800000 */
[----:B------:R-:W-:Y:S01]  /*af40*/  CS2R R16, SRZ ;  /* 0x0000000000107805 */ /* 0x000fe2000001ff00 */
[----:B------:R-:W-:Y:S01]  /*af50*/  IMAD.MOV.U32 R38, RZ, RZ, R31 ;  /* 0x000000ffff267224 */ /* 0x000fe200078e001f */
[----:B------:R-:W-:Y:S01]  /*af60*/  CS2R R12, SRZ ;  /* 0x00000000000c7805 */ /* 0x000fe2000001ff00 */
[----:B------:R-:W-:Y:S01]  /*af70*/  CS2R R14, SRZ ;  /* 0x00000000000e7805 */ /* 0x000fe2000001ff00 */
[----:B--2---:R-:W-:-:S02]  /*af80*/  IMAD.MOV R6, RZ, RZ, -R27 ;  /* 0x000000ffff067224 */ /* 0x004fc400078e0a1b */
[----:B---3--:R-:W-:-:S03]  /*af90*/  IMAD R32, R25, c[0x0][0x1d8], R22 ;  /* 0x0000760019207a24 */ /* 0x008fc600078e0216 */
[----:B------:R-:W-:Y:S01]  /*afa0*/  IMNMX R6, R6, UR4, !PT ;  /* 0x0000000406067c17 */ /* 0x000fe2000f800200 */
[----:B------:R-:W-:-:S04]  /*afb0*/  IMAD R32, R32, 0x90, R3 ;  /* 0x0000009020207824 */ /* 0x000fc800078e0203 */
[----:B------:R-:W-:Y:S02]  /*afc0*/  IMAD.IADD R25, R5, 0x1, -R6 ;  /* 0x0000000105197824 */ /* 0x000fe400078e0a06 */
[----:B------:R-:W-:Y:S02]  /*afd0*/  IMAD.MOV.U32 R5, RZ, RZ, RZ ;  /* 0x000000ffff057224 */ /* 0x000fe400078e00ff */
[----:B------:R-:W-:Y:S01]  /*afe0*/  IMAD.MOV.U32 R6, RZ, RZ, RZ ;  /* 0x000000ffff067224 */ /* 0x000fe200078e00ff */
[----:B------:R-:W-:Y:S01]  /*aff0*/  LOP3.LUT P3, RZ, R25, 0x8, RZ, 0xc0, !PT ;  /* 0x0000000819ff7812 */ /* 0x000fe2000786c0ff */
[----:B------:R-:W-:-:S12]  /*b000*/  IMAD.WIDE R32, R32, R33, c[0x0][0x238] ;  /* 0x00008e0020207625 */ /* 0x000fd800078e0221 */
[----:B------:R-:W-:Y:S05]  /*b010*/  @P3 BRA `(.L_x_769) ;  /* 0x0000028000003947 */ /* 0x000fea0003800000 */
[----:B------:R-:W-:-:S05]  /*b020*/  IADD3 R24, P2, R23, R24, RZ ;  /* 0x0000001817187210 */ /* 0x000fca0007f5e0ff */
[----:B------:R-:W-:Y:S01]  /*b030*/  IMAD.X R5, R30, 0x1, R26, P2 ;  /* 0x000000011e057824 */ /* 0x000fe200010e061a */
[----:B------:R-:W-:-:S04]  /*b040*/  LEA R12, P2, R24, c[0x0][0x1a0], 0x1 ;  /* 0x00006800180c7a11 */ /* 0x000fc800078408ff */
[----:B------:R-:W-:Y:S02]  /*b050*/  LEA.HI.X R13, R24, c[0x0][0x1a4], R5, 0x1, P2 ;  /* 0x00006900180d7a11 */ /* 0x000fe400010f0c05 */
[----:B------:R-:W1:Y:S04]  /*b060*/  LDS.U16 R5, [R37] ;  /* 0x0000000025057984 */ /* 0x000e680000000400 */
[----:B------:R-:W5:Y:S01]  /*b070*/  LDG.E.128 R12, [R12.64] ;  /* 0x000000240c0c7981 */ /* 0x000f62000c1e1d00 */
[----:B------:R-:W-:Y:S02]  /*b080*/  ULDC UR4, c[0x0][0x1ec] ;  /* 0x00007b0000047ab9 */ /* 0x000fe40000000800 */
[----:B------:R-:W-:-:S06]  /*b090*/  UISETP.NE.AND UP0, UPT, URZ, UR4, UPT ;  /* 0x000000043f00728c */ /* 0x000fcc000bf05270 */
[----:B------:R-:W-:Y:S01]  /*b0a0*/  PLOP3.LUT P2, PT, PT, PT, UP0, 0x80, 0x0 ;  /* 0x000000000000781c */ /* 0x000fe20003f4f008 */
[----:B-1----:R-:W-:-:S12]  /*b0b0*/  HADD2.F32 R24, -RZ, R5.H0_H0 ;  /* 0x20000005ff187230 */ /* 0x002fd80000004100 */
        /* <DEDUP_REMOVED lines=13> */
.L_x_770:
[--C-:B-----5:R-:W-:Y:S01]  /*b190*/  HADD2.F32 R27, -RZ, R13.reuse.H0_H0 ;  /* 0x2000000dff1b7230 */ /* 0x120fe20000004100 */
[----:B------:R-:W-:Y:S01]  /*b1a0*/  IADD3 R38, R31, 0x8, RZ ;  /* 0x000000081f267810 */ /* 0x000fe20007ffe0ff */
[--C-:B------:R-:W-:Y:S02]  /*b1b0*/  HADD2.F32 R5, -RZ, R12.reuse.H0_H0 ;  /* 0x2000000cff057230 */ /* 0x100fe40000004100 */
        /* <DEDUP_REMOVED lines=9> */
[----:B------:R-:W-:Y:S01]  /*b250*/  HADD2.F32 R15, -RZ, R15.H1_H1 ;  /* 0x3000000fff0f7230 */ /* 0x000fe20000004100 */
[----:B------:R-:W-:-:S02]  /*b260*/  FFMA.FTZ R12, R24, R35, RZ ;  /* 0x00000023180c7223 */ /* 0x000fc400000100ff */
[C---:B------:R-:W-:Y:S02]  /*b270*/  FFMA.FTZ R13, R24.reuse, R39, RZ ;  /* 0x00000027180d7223 */ /* 0x040fe400000100ff */
[C---:B------:R-:W-:Y:S02]  /*b280*/  FFMA.FTZ R14, R24.reuse, R41, RZ ;  /* 0x00000029180e7223 */ /* 0x040fe400000100ff */
[----:B------:R-:W-:Y:S02]  /*b290*/  FFMA.FTZ R15, R24, R15, RZ ;  /* 0x0000000f180f7223 */ /* 0x000fe400000100ff */
.L_x_769:
[----:B------:R-:W-:Y:S05]  /*b2a0*/  BSYNC B2 ;  /* 0x0000000000027941 */ /* 0x000fea0003800000 */
.L_x_768:
[----:B------:R-:W-:-:S13]  /*b2b0*/  LOP3.LUT P3, RZ, R25, 0xfffffff8, RZ, 0xc0, !PT ;  /* 0xfffffff819ff7812 */ /* 0x000fda000786c0ff */
[----:B------:R-:W-:Y:S05]  /*b2c0*/  @!P3 BRA `(.L_x_767) ;  /* 0x000005200000b947 */ /* 0x000fea0003800000 */
[----:B------:R-:W-:Y:S02]  /*b2d0*/  ULDC UR4, c[0x0][0x1ec] ;  /* 0x00007b0000047ab9 */ /* 0x000fe40000000800 */
[----:B------:R-:W-:-:S06]  /*b2e0*/  UISETP.NE.AND UP0, UPT, URZ, UR4, UPT ;  /* 0x000000043f00728c */ /* 0x000fcc000bf05270 */
[----:B------:R-:W-:Y:S02]  /*b2f0*/  PLOP3.LUT P2, PT, PT, PT, UP0, 0x80, 0x0 ;  /* 0x000000000000781c */ /* 0x000fe40003f4f008 */
.L_x_773:
[----:B------:R-:W-:Y:S01]  /*b300*/  IMAD R24, R38, 0x90, RZ ;  /* 0x0000009026187824 */ /* 0x000fe200078e02ff */
[----:B------:R-:W-:-:S04]  /*b310*/  ISETP.NE.AND P5, PT, R2, RZ, PT ;  /* 0x000000ff0200720c */ /* 0x000fc80003fa5270 */
[----:B------:R-:W-:Y:S02]  /*b320*/  SHF.R.S32.HI R25, RZ, 0x1f, R24 ;  /* 0x0000001fff197819 */ /* 0x000fe40000011418 */
[-C--:B------:R-:W-:Y:S02]  /*b330*/  IADD3 R35, P3, R23, R24.reuse, RZ ;  /* 0x0000001817237210 */ /* 0x080fe40007f7e0ff */
[----:B------:R-:W-:-:S03]  /*b340*/  IADD3 R26, P4, R19, R24, RZ ;  /* 0x00000018131a7210 */ /* 0x000fc60007f9e0ff */
[--C-:B------:R-:W-:Y:S01]  /*b350*/  IMAD.X R40, R30, 0x1, R25.reuse, P3 ;  /* 0x000000011e287824 */ /* 0x100fe200018e0619 */
[----:B------:R-:W-:Y:S01]  /*b360*/  LEA R24, P3, R35, c[0x0][0x1a0], 0x1 ;  /* 0x0000680023187a11 */ /* 0x000fe200078608ff */
[----:B------:R-:W-:Y:S01]  /*b370*/  IMAD.X R27, R21, 0x1, R25, P4 ;  /* 0x00000001151b7824 */ /* 0x000fe200020e0619 */
[C---:B------:R-:W-:Y:S02]  /*b380*/  LEA R34, P4, R26.reuse, c[0x0][0x1a0], 0x1 ;  /* 0x000068001a227a11 */ /* 0x040fe400078808ff */
[----:B------:R-:W-:Y:S02]  /*b390*/  LEA.HI.X R25, R35, c[0x0][0x1a4], R40, 0x1, P3 ;  /* 0x0000690023197a11 */ /* 0x000fe400018f0c28 */
[----:B------:R-:W-:-:S03]  /*b3a0*/  LEA.HI.X R35, R26, c[0x0][0x1a4], R27, 0x1, P4 ;  /* 0x000069001a237a11 */ /* 0x000fc600020f0c1b */
[----:B------:R1:W5:Y:S01]  /*b3b0*/  LDG.E.128 R40, [R24.64] ;  /* 0x0000002418287981 */ /* 0x000362000c1e1d00 */
[----:B------:R-:W-:Y:S05]  /*b3c0*/  @P2 BRA `(.L_x_771) ;  /* 0x000000b000002947 */ /* 0x000fea0003800000 */
[----:B------:R-:W2:Y:S04]  /*b3d0*/  @P5 LDG.E.128 R48, [R32.64] ;  /* 0x0000002420305981 */ /* 0x000ea8000c1e1d00 */
[----:B------:R-:W3:Y:S02]  /*b3e0*/  LDS.128 R44, [R0.X16+0x240] ;  /* 0x00024000002c7984 */ /* 0x000ee4000000cc00 */
[----:B---3-5:R-:W-:Y:S01]  /*b3f0*/  HFMA2.MMA R40, R40, 1, 1, R44 ;  /* 0x3c003c0028287835 */ /* 0x028fe2000000002c */
        /* <DEDUP_REMOVED lines=8> */
.L_x_771:
[----:B-1----:R-:W5:Y:S01]  /*b480*/  LDG.E.128 R24, [R24.64+0x900] ;  /* 0x0009002418187981 */ /* 0x002f62000c1e1d00 */
[----:B------:R-:W-:Y:S01]  /*b490*/  IMAD.IADD R39, R38, 0x1, -R7 ;  /* 0x0000000126277824 */ /* 0x000fe200078e0a07 */
[----:B-----5:R-:W-:Y:S02]  /*b4a0*/  HADD2.F32 R45, -RZ, R40.H0_H0 ;  /* 0x20000028ff2d7230 */ /* 0x020fe40000004100 */
[----:B------:R-:W-:Y:S01]  /*b4b0*/  HADD2.F32 R46, -RZ, R41.H0_H0 ;  /* 0x20000029ff2e7230 */ /* 0x000fe20000004100 */
[----:B------:R-:W-:Y:S01]  /*b4c0*/  IMAD R48, R39, 0x2, R18 ;  /* 0x0000000227307824 */ /* 0x000fe200078e0212 */
[----:B------:R-:W-:Y:S02]  /*b4d0*/  HADD2.F32 R47, -RZ, R42.H0_H0 ;  /* 0x2000002aff2f7230 */ /* 0x000fe40000004100 */
[----:B------:R-:W-:Y:S02]  /*b4e0*/  HADD2.F32 R49, -RZ, R43.H0_H0 ;  /* 0x2000002bff317230 */ /* 0x000fe40000004100 */
[----:B------:R-:W1:Y:S01]  /*b4f0*/  LDS.U16 R44, [R48+0x440] ;  /* 0x00044000302c7984 */ /* 0x000e620000000400 */
[----:B--2---:R-:W-:-:S02]  /*b500*/  HADD2.F32 R40, -RZ, R40.H1_H1 ;  /* 0x30000028ff287230 */ /* 0x004fc40000004100 */
[----:B------:R-:W-:Y:S02]  /*b510*/  HADD2.F32 R41, -RZ, R41.H1_H1 ;  /* 0x30000029ff297230 */ /* 0x000fe40000004100 */
[----:B------:R-:W-:Y:S02]  /*b520*/  HADD2.F32 R42, -RZ, R42.H1_H1 ;  /* 0x3000002aff2a7230 */ /* 0x000fe40000004100 */
[----:B------:R-:W-:Y:S02]  /*b530*/  HADD2.F32 R43, -RZ, R43.H1_H1 ;  /* 0x3000002bff2b7230 */ /* 0x000fe40000004100 */
[----:B-1----:R-:W-:-:S05]  /*b540*/  HADD2.F32 R44, -RZ, R44.H0_H0 ;  /* 0x2000002cff2c7230 */ /* 0x002fca0000004100 */
[C---:B------:R-:W-:Y:S02]  /*b550*/  FFMA.FTZ R46, R44.reuse, R46, R5 ;  /* 0x0000002e2c2e7223 */ /* 0x040fe40000010005 */
[C---:B------:R-:W-:Y:S02]  /*b560*/  FFMA.FTZ R45, R44.reuse, R45, R16 ;  /* 0x0000002d2c2d7223 */ /* 0x040fe40000010010 */
[C---:B------:R-:W-:Y:S02]  /*b570*/  FFMA.FTZ R17, R44.reuse, R40, R17 ;  /* 0x000000282c117223 */ /* 0x040fe40000010011 */
[C---:B------:R-:W-:Y:S02]  /*b580*/  FFMA.FTZ R41, R44.reuse, R41, R6 ;  /* 0x000000292c297223 */ /* 0x040fe40000010006 */
[C---:B------:R-:W-:Y:S02]  /*b590*/  FFMA.FTZ R47, R44.reuse, R47, R12 ;  /* 0x0000002f2c2f7223 */ /* 0x040fe4000001000c */
[----:B------:R-:W-:-:S02]  /*b5a0*/  FFMA.FTZ R42, R44, R42, R13 ;  /* 0x0000002a2c2a7223 */ /* 0x000fc4000001000d */
        /* <DEDUP_REMOVED lines=15> */
.L_x_772:
[----:B------:R-:W2:Y:S01]  /*b6a0*/  LDS.U16 R5, [R5+0x10] ;  /* 0x0000100005057984 */ /* 0x000ea20000000400 */
[----:B------:R-:W-:Y:S01]  /*b6b0*/  IADD3 R38, R38, 0x10, RZ ;  /* 0x0000001026267810 */ /* 0x000fe20007ffe0ff */
[--C-:B------:R-:W-:Y:S02]  /*b6c0*/  HADD2.F32 R6, -RZ, R25.reuse.H0_H0 ;  /* 0x20000019ff067230 */ /* 0x100fe40000004100 */
[----:B------:R-:W-:Y:S01]  /*b6d0*/  HADD2.F32 R12, -RZ, R25.H1_H1 ;  /* 0x30000019ff0c7230 */ /* 0x000fe20000004100 */
[----:B------:R-:W-:Y:S01]  /*b6e0*/  ISETP.GE.AND P3, PT, R38, R36, PT ;  /* 0x000000242600720c */ /* 0x000fe20003f66270 */
[----:B------:R-:W-:Y:S02]  /*b6f0*/  HADD2.F32 R16, -RZ, R24.H0_H0 ;  /* 0x20000018ff107230 */ /* 0x000fe40000004100 */
        /* <DEDUP_REMOVED lines=15> */
.L_x_767:
[----:B------:R-:W-:Y:S05]  /*b7f0*/  BSYNC B1 ;  /* 0x0000000000017941 */ /* 0x000fea0003800000 */
.L_x_766:
[----:B------:R-:W2:Y:S02]  /*b800*/  LDL R24, [R1+0x26c] ;  /* 0x00026c0001187983 */ /* 0x000ea40000100800 */
[----:B--2---:R-:W-:-:S13]  /*b810*/  ISETP.GE.AND P3, PT, R31, R24, PT ;  /* 0x000000181f00720c */ /* 0x004fda0003f66270 */
[----:B------:R-:W-:Y:S05]  /*b820*/  @P3 BRA `(.L_x_765) ;  /* 0x00000ef000003947 */ /* 0x000fea0003800000 */
[----:B------:R-:W2:Y:S04]  /*b830*/  LDL R24, [R1+0x10] ;  /* 0x0000100001187983 */ /* 0x000ea80000100800 */
[----:B------:R-:W3:Y:S01]  /*b840*/  LDL R25, [R1+0x14] ;  /* 0x0000140001197983 */ /* 0x000ee20000100800 */
[----:B------:R-:W-:Y:S01]  /*b850*/  BSSY B1, `(.L_x_774) ;  /* 0x000004c000017945 */ /* 0x000fe20003800000 */
[----:B--2---:R-:W-:-:S05]  /*b860*/  IADD3 R24, -R20, -0x2, R24 ;  /* 0xfffffffe14187810 */ /* 0x004fca0007ffe118 */
[----:B------:R-:W-:Y:S02]  /*b870*/  IMAD.IADD R32, R24, 0x1, -R7 ;  /* 0x0000000118207824 */ /* 0x000fe400078e0a07 */
[----:B---3--:R-:W-:Y:S02]  /*b880*/  IMAD R24, R25, c[0x0][0x1d8], R22 ;  /* 0x0000760019187a24 */ /* 0x008fe400078e0216 */
[----:B------:R-:W-:Y:S01]  /*b890*/  IMAD.MOV.U32 R25, RZ, RZ, 0x2 ;  /* 0x00000002ff197424 */ /* 0x000fe200078e00ff */
        /* <DEDUP_REMOVED lines=29> */
[----:B------:R-:W-:-:S05]  /*ba70*/  @!P4 LOP3.LUT R26, RZ, c[0x0][0x1d4], RZ, 0x33, !PT ;  /* 0x00007500ff1aca12 */ /* 0x000fca00078e33ff */
        /* <DEDUP_REMOVED lines=23> */
.L_x_778:
[----:B--2--5:R-:W-:Y:S02]  /*bbf0*/  HADD2.F32 R26, -RZ, R40.H0_H0 ;  /* 0x20000028ff1a7230 */ /* 0x024fe40000004100 */
[--C-:B-1----:R-:W-:Y:S02]  /*bc00*/  HADD2.F32 R28, -RZ, R41.reuse.H0_H0 ;  /* 0x20000029ff1c7230 */ /* 0x102fe40000004100 */
        /* <DEDUP_REMOVED lines=14> */
.L_x_777:
[----:B------:R-:W-:Y:S05]  /*bcf0*/  BSYNC B2 ;  /* 0x0000000000027941 */ /* 0x000fea0003800000 */
.L_x_776:
[----:B------:R-:W-:Y:S02]  /*bd00*/  IADD3 R31, R31, 0x8, RZ ;  /* 0x000000081f1f7810 */ /* 0x000fe40007ffe0ff */
.L_x_775:
[----:B------:R-:W-:Y:S05]  /*bd10*/  BSYNC B1 ;  /* 0x0000000000017941 */ /* 0x000fea0003800000 */
.L_x_774:
        /* <DEDUP_REMOVED lines=15> */
.L_x_785:
        /* <DEDUP_REMOVED lines=55> */
.L_x_781:
        /* <DEDUP_REMOVED lines=16> */
.L_x_780:
[----:B------:R-:W-:Y:S05]  /*c280*/  BSYNC B1 ;  /* 0x0000000000017941 */ /* 0x000fea0003800000 */
.L_x_779:
        /* <DEDUP_REMOVED lines=50> */
.L_x_784:
        /* <DEDUP_REMOVED lines=16> */
.L_x_783:
[----:B------:R-:W-:Y:S05]  /*c6b0*/  BSYNC B1 ;  /* 0x0000000000017941 */ /* 0x000fea0003800000 */
.L_x_782:
[----:B------:R-:W2:Y:S01]  /*c6c0*/  LDL R26, [R1+0x26c] ;  /* 0x00026c00011a7983 */ /* 0x000ea20000100800 */
[----:B------:R-:W-:Y:S02]  /*c6d0*/  IADD3 R31, R31, 0x10, RZ ;  /* 0x000000101f1f7810 */ /* 0x000fe40007ffe0ff */
[----:B------:R-:W-:Y:S02]  /*c6e0*/  IADD3 R33, R33, 0x20, RZ ;  /* 0x0000002021217810 */ /* 0x000fe40007ffe0ff */
[----:B------:R-:W-:Y:S02]  /*c6f0*/  IADD3 R32, R32, 0x900, RZ ;  /* 0x0000090020207810 */ /* 0x000fe40007ffe0ff */
[----:B--2---:R-:W-:-:S13]  /*c700*/  ISETP.GE.AND P3, PT, R31, R26, PT ;  /* 0x0000001a1f00720c */ /* 0x004fda0003f66270 */
[----:B------:R-:W-:Y:S05]  /*c710*/  @!P3 BRA `(.L_x_785) ;  /* 0xfffff6f00000b947 */ /* 0x000fea000383ffff */
.L_x_765:
[----:B------:R-:W-:Y:S05]  /*c720*/  BSYNC B0 ;  /* 0x0000000000007941 */ /* 0x000fea0003800000 */
.L_x_764:
[----:B------:R-:W-:Y:S01]  /*c730*/  ISETP.GT.OR P0, PT, R0, 0x11, P0 ;  /* 0x000000110000780c */ /* 0x000fe20000704670 */
[----:B------:R-:W-:-:S12]  /*c740*/  BSSY B0, `(.L_x_786) ;  /* 0x0000039000007945 */ /* 0x000fd80003800000 */
[----:B------:R-:W-:Y:S05]  /*c750*/  @P0 BRA `(.L_x_787) ;  /* 0x0000037000000947 */ /* 0x000fea0003800000 */
[----:B------:R-:W2:Y:S04]  /*c760*/  LDL.LU R27, [R1+0x26c] ;  /* 0x00026c00011b7983 */ /* 0x000ea80000300800 */
[----:B------:R-:W3:Y:S01]  /*c770*/  LDL.LU R26, [R1+0x10] ;  /* 0x00001000011a7983 */ /* 0x000ee20000300800 */
[----:B0-----:R-:W-:Y:S01]  /*c780*/  IMAD.MOV.U32 R0, RZ, RZ, 0x90 ;  /* 0x00000090ff007424 */ /* 0x001fe200078e00ff */
[----:B------:R-:W-:Y:S01]  /*c790*/  BSSY B1, `(.L_x_788) ;  /* 0x0000023000017945 */ /* 0x000fe20003800000 */
[----:B--2---:R-:W-:Y:S02]  /*c7a0*/  IMAD.MOV.U32 R28, RZ, RZ, R27 ;  /* 0x000000ffff1c7224 */ /* 0x004fe400078e001b */
[----:B---3--:R-:W-:-:S05]  /*c7b0*/  IMAD R0, R26, R0, -0x90 ;  /* 0xffffff701a007424 */ /* 0x008fca00078e0200 */
[----:B------:R-:W-:-:S04]  /*c7c0*/  IADD3 R23, P0, R19, R0, RZ ;  /* 0x0000000013177210 */ /* 0x000fc80007f1e0ff */
[----:B------:R-:W-:Y:S02]  /*c7d0*/  LEA.HI.X.SX32 R0, R0, R21, 0x1, P0 ;  /* 0x0000001500007211 */ /* 0x000fe400000f0eff */
[----:B------:R-:W-:-:S04]  /*c7e0*/  LEA R24, P0, R23, c[0x0][0x1a0], 0x1 ;  /* 0x0000680017187a11 */ /* 0x000fc800078008ff */
[----:B------:R-:W-:-:S06]  /*c7f0*/  LEA.HI.X R25, R23, c[0x0][0x1a4], R0, 0x1, P0 ;  /* 0x0000690017197a11 */ /* 0x000fcc00000f0c00 */
[----:B------:R-:W5:Y:S01]  /*c800*/  LDG.E.128 R24, [R24.64] ;  /* 0x0000002418187981 */ /* 0x000f62000c1e1d00 */
[----:B------:R-:W-:-:S04]  /*c810*/  IMAD.IADD R7, R28, 0x1, -R7 ;  /* 0x000000011c077824 */ /* 0x000fc800078e0a07 */
[----:B------:R-:W-:-:S06]  /*c820*/  IMAD R0, R7, 0x2, R18 ;  /* 0x0000000207007824 */ /* 0x000fcc00078e0212 */
[----:B------:R-:W0:Y:S02]  /*c830*/  LDS.U16 R0, [R0+0x440] ;  /* 0x0004400000007984 */ /* 0x000e240000000400 */
[----:B0-----:R-:W-:Y:S01]  /*c840*/  HADD2.F32 R7, -RZ, R0.H0_H0 ;  /* 0x20000000ff077230 */ /* 0x001fe20000004100 */
[----:B------:R-:W-:Y:S05]  /*c850*/  @P2 BRA `(.L_x_789) ;  /* 0x0000016000002947 */ /* 0x000fea0003800000 */
[----:B------:R-:W2:Y:S01]  /*c860*/  LDL.LU R28, [R1+0x14] ;  /* 0x00001400011c7983 */ /* 0x000ea20000300800 */
[----:B------:R-:W-:-:S03]  /*c870*/  ISETP.NE.AND P3, PT, R2, RZ, PT ;  /* 0x000000ff0200720c */ /* 0x000fc60003f65270 */
[----:B------:R-:W3:Y:S10]  /*c880*/  LDL.LU R34, [R1+0x274] ;  /* 0x0002740001227983 */ /* 0x000ef40000300800 */
[----:B------:R-:W-:-:S02]  /*c890*/  @P3 IMAD.MOV.U32 R23, RZ, RZ, 0x2 ;  /* 0x00000002ff173424 */ /* 0x000fc400078e00ff */
[----:B--2---:R-:W-:-:S04]  /*c8a0*/  @P3 IMAD R22, R28, c[0x0][0x1d8], R22 ;  /* 0x000076001c163a24 */ /* 0x004fc800078e0216 */
[----:B------:R-:W-:-:S04]  /*c8b0*/  @P3 IMAD R22, R22, 0x90, R3 ;  /* 0x0000009016163824 */ /* 0x000fc800078e0203 */
[----:B------:R-:W-:-:S05]  /*c8c0*/  @P3 IMAD.WIDE R22, R22, R23, c[0x0][0x238] ;  /* 0x00008e0016163625 */ /* 0x000fca00078e0217 */
[----:B------:R-:W2:Y:S01]  /*c8d0*/  @P3 LDG.E.128 R28, [R22.64] ;  /* 0x00000024161c3981 */ /* 0x000ea2000c1e1d00 */
[----:B---3--:R-:W-:Y:S01]  /*c8e0*/  IMAD R0, R34, 0x90, RZ ;  /* 0x0000009022007824 */ /* 0x008fe200078e02ff */
        /* <DEDUP_REMOVED lines=13> */
.L_x_789:
[----:B------:R-:W-:Y:S05]  /*c9c0*/  BSYNC B1 ;  /* 0x0000000000017941 */ /* 0x000fea0003800000 */
.L_x_788:
[----:B-----5:R-:W-:Y:S02]  /*c9d0*/  HADD2.F32 R0, -RZ, R24.H0_H0 ;  /* 0x20000018ff007230 */ /* 0x020fe40000004100 */
[--C-:B------:R-:W-:Y:S02]  /*c9e0*/  HADD2.F32 R2, -RZ, R25.reuse.H0_H0 ;  /* 0x20000019ff027230 */ /* 0x100fe40000004100 */
[----:B0-----:R-:W-:Y:S01]  /*c9f0*/  HADD2.F32 R8, -RZ, R26.H0_H0 ;  /* 0x2000001aff087230 */ /* 0x001fe20000004100 */
        /* <DEDUP_REMOVED lines=13> */
.L_x_787:
[----:B------:R-:W-:Y:S05]  /*cad0*/  BSYNC B0 ;  /* 0x0000000000007941 */ /* 0x000fea0003800000 */
.L_x_786:
[----:B------:R-:W1:Y:S04]  /*cae0*/  S2R R18, SR_TID.X ;  /* 0x0000000000127919 */ /* 0x000e680000002100 */
[----:B------:R-:W-:Y:S06]  /*caf0*/  BAR.SYNC.DEFER_BLOCKING 0x0 ;  /* 0x0000000000007b1d */ /* 0x000fec0000010000 */
[----:B------:R-:W-:Y:S05]  /*cb00*/  @P1 BRA `(.L_x_790) ;  /* 0x0000064000001947 */ /* 0x000fea0003800000 */
[----:B01----:R-:W-:Y:S01]  /*cb10*/  LOP3.LUT R0, R18, 0xffffff80, RZ, 0xc0, !PT ;  /* 0xffffff8012007812 */ /* 0x003fe200078ec0ff */
[----:B------:R-:W-:Y:S01]  /*cb20*/  IMAD R20, R20, 0x90, R3 ;  /* 0x0000009014147824 */ /* 0x000fe200078e0203 */
[----:B------:R-:W-:-:S02]  /*cb30*/  LOP3.LUT R2, R18, 0xffffffc0, RZ, 0xc0, !PT ;  /* 0xffffffc012027812 */ /* 0x000fc400078ec0ff */
[----:B------:R-:W-:Y:S02]  /*cb40*/  ISETP.NE.AND P0, PT, R0, 0x80, PT ;  /* 0x000000800000780c */ /* 0x000fe40003f05270 */
[----:B------:R-:W-:Y:S02]  /*cb50*/  LOP3.LUT R7, R18, 0xffffffe0, RZ, 0xc0, !PT ;  /* 0xffffffe012077812 */ /* 0x000fe400078ec0ff */
        /* <DEDUP_REMOVED lines=12> */
.L_x_791:
[----:B------:R-:W-:Y:S01]  /*cc20*/  WARPSYNC 0xffffffff ;  /* 0xffffffff00007948 */ /* 0x000fe20003800000 */
[----:B------:R-:W-:Y:S06]  /*cc30*/  BAR.SYNC.DEFER_BLOCKING 0x0 ;  /* 0x0000000000007b1d */ /* 0x000fec0000010000 */
[----:B------:R-:W-:Y:S01]  /*cc40*/  BSSY B0, `(.L_x_792) ;  /* 0x0000013000007945 */ /* 0x000fe20003800000 */
[----:B------:R-:W-:Y:S05]  /*cc50*/  @P2 BRA `(.L_x_793) ;  /* 0x0000011000002947 */ /* 0x000fea0003800000 */
[----:B0-----:R-:W0:Y:S02]  /*cc60*/  LDS.128 R8, [R20] ;  /* 0x0000000014087984 */ /* 0x001e240000000c00 */
[----:B0-----:R-:W-:-:S02]  /*cc70*/  HADD2.F32 R7, -RZ, R8.H0_H0 ;  /* 0x20000008ff077230 */ /* 0x001fc40000004100 */
[--C-:B------:R-:W-:Y:S02]  /*cc80*/  HADD2.F32 R0, -RZ, R9.reuse.H0_H0 ;  /* 0x20000009ff007230 */ /* 0x100fe40000004100 */
[----:B------:R-:W-:Y:S01]  /*cc90*/  HADD2.F32 R19, -RZ, R10.H0_H0 ;  /* 0x2000000aff137230 */ /* 0x000fe20000004100 */
[----:B------:R-:W-:Y:S01]  /*cca0*/  FADD.FTZ R16, R16, R7 ;  /* 0x0000000710107221 */ /* 0x000fe20000010000 */
[----:B------:R-:W-:Y:S01]  /*ccb0*/  HADD2.F32 R8, -RZ, R8.H1_H1 ;  /* 0x30000008ff087230 */ /* 0x000fe20000004100 */
        /* <DEDUP_REMOVED lines=11> */
.L_x_793:
[----:B------:R-:W-:Y:S05]  /*cd70*/  BSYNC B0 ;  /* 0x0000000000007941 */ /* 0x000fea0003800000 */
.L_x_792:
        /* <DEDUP_REMOVED lines=8> */
.L_x_795:
[----:B------:R-:W-:Y:S05]  /*ce00*/  BSYNC B0 ;  /* 0x0000000000007941 */ /* 0x000fea0003800000 */
.L_x_794:
[----:B------:R-:W-:Y:S06]  /*ce10*/  BAR.SYNC.DEFER_BLOCKING 0x0 ;  /* 0x0000000000007b1d */ /* 0x000fec0000010000 */
[----:B------:R-:W-:Y:S01]  /*ce20*/  BSSY B0, `(.L_x_796) ;  /* 0x0000013000007945 */ /* 0x000fe20003800000 */
[----:B------:R-:W-:Y:S05]  /*ce30*/  @P4 BRA `(.L_x_797) ;  /* 0x0000011000004947 */ /* 0x000fea0003800000 */
[----:B0-----:R-:W0:Y:S02]  /*ce40*/  LDS.128 R8, [R20] ;  /* 0x0000000014087984 */ /* 0x001e240000000c00 */
[----:B0-----:R-:W-:Y:S02]  /*ce50*/  HADD2.F32 R7, -RZ, R8.H0_H0 ;  /* 0x20000008ff077230 */ /* 0x001fe40000004100 */
[----:B------:R-:W-:-:S02]  /*ce60*/  HADD2.F32 R0, -RZ, R9.H0_H0 ;  /* 0x20000009ff007230 */ /* 0x000fc40000004100 */
        /* <DEDUP_REMOVED lines=14> */
.L_x_797:
[----:B------:R-:W-:Y:S05]  /*cf50*/  BSYNC B0 ;  /* 0x0000000000007941 */ /* 0x000fea0003800000 */
.L_x_796:
        /* <DEDUP_REMOVED lines=8> */
.L_x_799:
[----:B------:R-:W-:Y:S05]  /*cfe0*/  BSYNC B0 ;  /* 0x0000000000007941 */ /* 0x000fea0003800000 */
.L_x_798:
[----:B------:R-:W-:Y:S06]  /*cff0*/  BAR.SYNC.DEFER_BLOCKING 0x0 ;  /* 0x0000000000007b1d */ /* 0x000fec0000010000 */
[----:B------:R-:W-:Y:S01]  /*d000*/  BSSY B0, `(.L_x_800) ;  /* 0x0000013000007945 */ /* 0x000fe20003800000 */
[----:B------:R-:W-:Y:S05]  /*d010*/  @P6 BRA `(.L_x_801) ;  /* 0x0000011000006947 */ /* 0x000fea0003800000 */
[----:B0-----:R-:W0:Y:S02]  /*d020*/  LDS.128 R20, [R20] ;  /* 0x0000000014147984 */ /* 0x001e240000000c00 */
[----:B0-----:R-:W-:Y:S02]  /*d030*/  HADD2.F32 R2, -RZ, R21.H0_H0 ;  /* 0x20000015ff027230 */ /* 0x001fe40000004100 */
[----:B------:R-:W-:-:S02]  /*d040*/  HADD2.F32 R9, -RZ, R22.H0_H0 ;  /* 0x20000016ff097230 */ /* 0x000fc40000004100 */
[--C-:B------:R-:W-:Y:S01]  /*d050*/  HADD2.F32 R7, -RZ, R20.reuse.H0_H0 ;  /* 0x20000014ff077230 */ /* 0x100fe20000004100 */
        /* <DEDUP_REMOVED lines=13> */
.L_x_801:
[----:B------:R-:W-:Y:S05]  /*d130*/  BSYNC B0 ;  /* 0x0000000000007941 */ /* 0x000fea0003800000 */
.L_x_800:
[----:B------:R-:W-:Y:S06]  /*d140*/  BAR.SYNC.DEFER_BLOCKING 0x0 ;  /* 0x0000000000007b1d */ /* 0x000fec0000010000 */
.L_x_790:
[----:B01----:R-:W-:-:S04]  /*d150*/  IADD3 R0, R18, 0x1f, RZ ;  /* 0x0000001f12007810 */ /* 0x003fc80007ffe0ff */
[----:B------:R-:W-:-:S13]  /*d160*/  ISETP.GT.U32.OR P1, PT, R0, 0x3e, P1 ;  /* 0x0000003e0000780c */ /* 0x000fda0000f24470 */
[----:B------:R-:W-:Y:S05]  /*d170*/  @P1 EXIT ;  /* 0x000000000000194d */ /* 0x000fea0003800000 */
[----:B------:R-:W-:-:S05]  /*d180*/  IMAD.MOV.U32 R2, RZ, RZ, 0x2 ;  /* 0x00000002ff027424 */ /* 0x000fca00078e00ff */
        /* <DEDUP_REMOVED lines=13> */
.L_x_802:
[----:B------:R-:W-:Y:S02]  /*d260*/  IMAD.MOV.U32 R8, RZ, RZ, c[0x0][0x250] ;  /* 0x00009400ff087624 */ /* 0x000fe400078e00ff */
[----:B------:R-:W-:-:S05]  /*d270*/  IMAD.MOV.U32 R9, RZ, RZ, c[0x0][0x254] ;  /* 0x00009500ff097624 */ /* 0x000fca00078e00ff */
[----:B------:R-:W2:Y:S01]  /*d280*/  LDG.E R8, [R8.64] ;  /* 0x0000002408087981 */ /* 0x000ea2000c1e1900 */
[----:B------:R-:W-:-:S05]  /*d290*/  IMAD R10, R4, 0x90, R3 ;  /* 0x00000090040a7824 */ /* 0x000fca00078e0203 */
[----:B------:R-:W-:Y:S01]  /*d2a0*/  IADD3 R4, P0, R10, c[0x0][0x160], RZ ;  /* 0x000058000a047a10 */ /* 0x000fe20007f1e0ff */
[C---:B--2---:R-:W-:Y:S02]  /*d2b0*/  FMUL.FTZ R17, R8.reuse, R17 ;  /* 0x0000001108117220 */ /* 0x044fe40000410000 */
[C---:B------:R-:W-:Y:S02]  /*d2c0*/  FMUL.FTZ R5, R8.reuse, R5 ;  /* 0x0000000508057220 */ /* 0x040fe40000410000 */
[C---:B------:R-:W-:Y:S02]  /*d2d0*/  FMUL.FTZ R6, R8.reuse, R6 ;  /* 0x0000000608067220 */ /* 0x040fe40000410000 */
[----:B------:R-:W0:Y:S01]  /*d2e0*/  F2I.S8.NTZ R17, R17 ;  /* 0x0000001100117305 */ /* 0x000e220000202100 */
[C---:B------:R-:W-:Y:S02]  /*d2f0*/  FMUL.FTZ R12, R8.reuse, R12 ;  /* 0x0000000c080c7220 */ /* 0x040fe40000410000 */
[----:B------:R-:W-:-:S02]  /*d300*/  FMUL.FTZ R13, R8, R13 ;  /* 0x0000000d080d7220 */ /* 0x000fc40000410000 */
        /* <DEDUP_REMOVED lines=41> */
[----:B------:R-:W-:Y:S02]  /*d5a0*/  PRMT R0, R0, 0x7710, RZ ;  /* 0x0000771000007816 */ /* 0x000fe400000000ff */
[----:B------:R-:W-:Y:S02]  /*d5b0*/  PRMT R2, R6, 0x4210, R7 ;  /* 0x0000421006027816 */ /* 0x000fe40000000007 */
[----:B------:R-:W-:-:S02]  /*d5c0*/  LEA.HI.X.SX32 R5, R10, c[0x0][0x164], 0x1, P0 ;  /* 0x000059000a057a11 */ /* 0x000fc400000f0eff */
[----:B------:R-:W-:-:S05]  /*d5d0*/  PRMT R3, R3, 0x4210, R0 ;  /* 0x0000421003037816 */ /* 0x000fca0000000000 */
[----:B------:R-:W-:Y:S01]  /*d5e0*/  STG.E.64 [R4.64], R2 ;  /* 0x0000000204007986 */ /* 0x000fe2000c101b24 */
[----:B------:R-:W-:Y:S05]  /*d5f0*/  EXIT ;  /* 0x000000000000794d */ /* 0x000fea0003800000 */
.L_x_660:
[----:B------:R-:W-:Y:S01]  /*d600*/  IMAD.MOV.U32 R3, RZ, RZ, 0x10 ;  /* 0x00000010ff037424 */ /* 0x000fe200078e00ff */
[----:B0-----:R-:W-:Y:S01]  /*d610*/  MOV R4, 0xd650 ;  /* 0x0000d65000047802 */ /* 0x001fe20000000f00 */
[----:B------:R-:W-:Y:S02]  /*d620*/  IMAD.MOV.U32 R0, RZ, RZ, 0x1f ;  /* 0x0000001fff007424 */ /* 0x000fe400078e00ff */
[----:B------:R-:W-:Y:S02]  /*d630*/  IMAD.MOV.U32 R7, RZ, RZ, -0x1 ;  /* 0xffffffffff077424 */ /* 0x000fe400078e00ff */
[----:B--2---:R-:W-:Y:S05]  /*d640*/  CALL.REL.NOINC `($__internal_3_$__cuda_sm70_shflsync_bfly_p) ;  /* 0x000001b000007944 */ /* 0x004fea0003c00000 */
[----:B01----:R-:W-:Y:S05]  /*d650*/  BRA `(.L_x_803) ;  /* 0xffff561000007947 */ /* 0x003fea000383ffff */
.L_x_661:
[----:B-1----:R-:W-:Y:S01]  /*d660*/  IMAD.MOV.U32 R6, RZ, RZ, R9 ;  /* 0x000000ffff067224 */ /* 0x002fe200078e0009 */
[----:B0-----:R-:W-:Y:S01]  /*d670*/  MOV R4, 0xd6c0 ;  /* 0x0000d6c000047802 */ /* 0x001fe20000000f00 */
[----:B------:R-:W-:Y:S02]  /*d680*/  IMAD.MOV.U32 R3, RZ, RZ, 0x8 ;  /* 0x00000008ff037424 */ /* 0x000fe400078e00ff */
[----:B------:R-:W-:Y:S02]  /*d690*/  IMAD.MOV.U32 R0, RZ, RZ, 0x1f ;  /* 0x0000001fff007424 */ /* 0x000fe400078e00ff */
[----:B------:R-:W-:-:S02]  /*d6a0*/  IMAD.MOV.U32 R7, RZ, RZ, -0x1 ;  /* 0xffffffffff077424 */ /* 0x000fc400078e00ff */
[----:B--2---:R-:W-:Y:S05]  /*d6b0*/  CALL.REL.NOINC `($__internal_3_$__cuda_sm70_shflsync_bfly_p) ;  /* 0x0000014000007944 */ /* 0x004fea0003c00000 */
[----:B01----:R-:W-:Y:S01]  /*d6c0*/  FADD.FTZ R6, R9, R0 ;  /* 0x0000000009067221 */ /* 0x003fe20000010000 */
[----:B------:R-:W-:Y:S01]  /*d6d0*/  MOV R4, 0xd720 ;  /* 0x0000d72000047802 */ /* 0x000fe20000000f00 */
[----:B------:R-:W-:-:S02]  /*d6e0*/  IMAD.MOV.U32 R3, RZ, RZ, 0x4 ;  /* 0x00000004ff037424 */ /* 0x000fc400078e00ff */
[----:B------:R-:W-:Y:S02]  /*d6f0*/  IMAD.MOV.U32 R0, RZ, RZ, 0x1f ;  /* 0x0000001fff007424 */ /* 0x000fe400078e00ff */
[----:B------:R-:W-:Y:S02]  /*d700*/  IMAD.MOV.U32 R7, RZ, RZ, -0x1 ;  /* 0xffffffffff077424 */ /* 0x000fe400078e00ff */
[----:B------:R-:W-:Y:S05]  /*d710*/  CALL.REL.NOINC `($__internal_3_$__cuda_sm70_shflsync_bfly_p) ;  /* 0x000000e000007944 */ /* 0x000fea0003c00000 */
[----:B01----:R-:W-:Y:S01]  /*d720*/  FADD.FTZ R6, R6, R0 ;  /* 0x0000000006067221 */ /* 0x003fe20000010000 */
[----:B------:R-:W-:Y:S01]  /*d730*/  MOV R4, 0xd780 ;  /* 0x0000d78000047802 */ /* 0x000fe20000000f00 */
[----:B------:R-:W-:Y:S02]  /*d740*/  IMAD.MOV.U32 R3, RZ, RZ, 0x2 ;  /* 0x00000002ff037424 */ /* 0x000fe400078e00ff */
[----:B------:R-:W-:Y:S02]  /*d750*/  IMAD.MOV.U32 R0, RZ, RZ, 0x1f ;  /* 0x0000001fff007424 */ /* 0x000fe400078e00ff */
[----:B------:R-:W-:Y:S02]  /*d760*/  IMAD.MOV.U32 R7, RZ, RZ, -0x1 ;  /* 0xffffffffff077424 */ /* 0x000fe400078e00ff */
[----:B------:R-:W-:Y:S05]  /*d770*/  CALL.REL.NOINC `($__internal_3_$__cuda_sm70_shflsync_bfly_p) ;  /* 0x0000008000007944 */ /* 0x000fea0003c00000 */
[----:B01----:R-:W-:Y:S01]  /*d780*/  FADD.FTZ R6, R6, R0 ;  /* 0x0000000006067221 */ /* 0x003fe20000010000 */
[----:B------:R-:W-:Y:S01]  /*d790*/  MOV R4, 0xd7e0 ;  /* 0x0000d7e000047802 */ /* 0x000fe20000000f00 */
[----:B------:R-:W-:-:S02]  /*d7a0*/  IMAD.MOV.U32 R3, RZ, RZ, 0x1 ;  /* 0x00000001ff037424 */ /* 0x000fc400078e00ff */
[----:B------:R-:W-:Y:S02]  /*d7b0*/  IMAD.MOV.U32 R0, RZ, RZ, 0x1f ;  /* 0x0000001fff007424 */ /* 0x000fe400078e00ff */
[----:B------:R-:W-:Y:S02]  /*d7c0*/  IMAD.MOV.U32 R7, RZ, RZ, -0x1 ;  /* 0xffffffffff077424 */ /* 0x000fe400078e00ff */
[----:B------:R-:W-:Y:S05]  /*d7d0*/  CALL.REL.NOINC `($__internal_3_$__cuda_sm70_shflsync_bfly_p) ;  /* 0x0000002000007944 */ /* 0x000fea0003c00000 */
[----:B-1----:R-:W-:Y:S01]  /*d7e0*/  IMAD.MOV.U32 R5, RZ, RZ, R0 ;  /* 0x000000ffff057224 */ /* 0x002fe200078e0000 */
[----:B0-----:R-:W-:Y:S05]  /*d7f0*/  BRA `(.L_x_804) ;  /* 0xffff550000007947 */ /* 0x001fea000383ffff */
        .weak           $__internal_3_$__cuda_sm70_shflsync_bfly_p
        .type           $__internal_3_$__cuda_sm70_shflsync_bfly_p,@function
        .size           $__internal_3_$__cuda_sm70_shflsync_bfly_p,(.L_x_4309 - $__internal_3_$__cuda_sm70_shflsync_bfly_p)
$__internal_3_$__cuda_sm70_shflsync_bfly_p:
[----:B------:R-:W-:Y:S01]  /*d800*/  IMAD.MOV.U32 R5, RZ, RZ, 0x0 ;  /* 0x00000000ff057424 */ /* 0x000fe200078e00ff */
[----:B------:R-:W-:Y:S04]  /*d810*/  WARPSYNC R7 ;  /* 0x0000000700007348 */ /* 0x000fe80003800000 */
[----:B------:R0:W1:Y:S01]  /*d820*/  SHFL.BFLY PT, R0, R6, R3, R0 ;  /* 0x0c00000306007389 */ /* 0x00006200000e0000 */
[----:B------:R-:W-:Y:S05]  /*d830*/  RET.REL.NODEC R4 `(_ZN4mmha33masked_multihead_attention_kernelItLi144ELi256ELi1ELi32ELi256ELb1ELb0EEEv26Multihead_attention_paramsIT_XT5_EE) ;  /* 0xffff27c004007950 */ /* 0x000fea0003c3ffff */
.L_x_805:
        /* <DEDUP_REMOVED lines=12> */
.L_x_4309:


//--------------------- .text._ZN4mmha33masked_multihead_attention_kernelItLi144ELi256ELi2ELi32ELi128ELb1ELb0EEEv26Multihead_attention_paramsIT_XT5_EE --------------------------
	.section	.text._ZN4mmha33masked_multihead_attention_kernelItLi144ELi256ELi2ELi32ELi128ELb1ELb0EEEv26Multihead_attention_paramsIT_XT5_EE,"ax",@progbits
	.sectioninfo	@"SHI_REGISTERS=229"
	.align	128
        .global         _ZN4mmha33masked_multihead_attention_kernelItLi144ELi256ELi2ELi32ELi128ELb1ELb0EEEv26Multihead_attention_paramsIT_XT5_EE
        .type           _ZN4mmha33masked_multihead_attention_kernelItLi144ELi256ELi2ELi32ELi128ELb1ELb0EEEv26Multihead_attention_paramsIT_XT5_EE,@function
        .size           _ZN4mmha33masked_multihead_attention_kernelItLi144ELi256ELi2ELi32ELi128ELb1ELb0EEEv26Multihead_attention_paramsIT_XT5_EE,(.L_x_4310 - _ZN4mmha33masked_multihead_attention_kernelItLi144ELi256ELi2ELi32ELi128ELb1ELb0EEEv26Multihead_attention_paramsIT_XT5_EE)
        .other          _ZN4mmha33masked_multihead_attention_kernelItLi144ELi256ELi2ELi32ELi128ELb1ELb0EEEv26Multihead_attention_paramsIT_XT5_EE,@"STO_CUDA_ENTRY STV_DEFAULT"
_ZN4mmha33masked_multihead_attention_kernelItLi144ELi256ELi2ELi32ELi128ELb1ELb0EEEv26Multihead_attention_paramsIT_XT5_EE:
.text._ZN4mmha33masked_multihead_attention_kernelItLi144ELi256ELi2ELi32ELi128ELb1ELb0EEEv26Multihead_attention_paramsIT_XT5_EE:
        /* <DEDUP_REMOVED lines=11> */
.L_x_806:
        /* <DEDUP_REMOVED lines=38> */
[----:B------:R-:W-:Y:S01]  /*0310*/  ISETP.GT.AND P0, PT, R19, 0x11, PT ;  /* 0x000000111300780c */ /* 0x000fe20003f04270 */
        /* <DEDUP_REMOVED lines=69> */
[----:B------:R-:W-:Y:S01]  /*0770*/  I2F.S8 R15, R35 ;  /* 0x00000023000f7306 */ /* 0x000fe20000001400 */
[----:B------:R-:W-:Y:S02]  /*0780*/  PRMT R0, R34, 0x9910, RZ ;  /* 0x0000991022007816 */ /* 0x000fe400000000ff */
[----:B0-----:R-:W-:Y:S02]  /*0790*/  PRMT R3, R35, 0x9910, RZ ;  /* 0x0000991023037816 */ /* 0x001fe400000000ff */
[----:B------:R-:W-:Y:S02]  /*07a0*/  PRMT R2, R32, 0x9910, RZ ;  /* 0x0000991020027816 */ /* 0x000fe400000000ff */
[--C-:B------:R-:W-:Y:S01]  /*07b0*/  SHF.R.U32.HI R20, RZ, 0x10, R35.reuse ;  /* 0x00000010ff147819 */ /* 0x100fe20000011623 */
[----:B------:R-:W3:Y:S01]  /*07c0*/  I2F.S8 R12, R32 ;  /* 0x00000020000c7306 */ /* 0x000ee20000001400 */
[----:B------:R-:W-:-:S02]  /*07d0*/  SHF.R.S32.HI R21, RZ, 0x18, R35 ;  /* 0x00000018ff157819 */ /* 0x000fc40000011423 */
[----:B------:R-:W-:Y:S02]  /*07e0*/  SHF.R.S32.HI R0, RZ, 0x8, R0 ;  /* 0x00000008ff007819 */ /* 0x000fe40000011400 */
[----:B------:R-:W-:Y:S02]  /*07f0*/  SHF.R.S32.HI R3, RZ, 0x8, R3 ;  /* 0x00000008ff037819 */ /* 0x000fe40000011403 */
[----:B------:R-:W-:Y:S01]  /*0800*/  SHF.R.S32.HI R2, RZ, 0x8, R2 ;  /* 0x00000008ff027819 */ /* 0x000fe20000011402 */
[----:B------:R-:W0:Y:S08]  /*0810*/  I2F.S8 R20, R20 ;  /* 0x0000001400147306 */ /* 0x000e300000001400 */
[----:B------:R-:W1:Y:S01]  /*0820*/  I2F.S16 R21, R21 ;  /* 0x0000001500157306 */ /* 0x000e620000101400 */
[----:B---3--:R-:W-:-:S07]  /*0830*/  FMUL.FTZ R32, R12, R33 ;  /* 0x000000210c207220 */ /* 0x008fce0000410000 */
[----:B------:R2:W3:Y:S08]  /*0840*/  I2F.S8 R14, R34 ;  /* 0x00000022000e7306 */ /* 0x0004f00000001400 */
[----:B------:R-:W4:Y:S01]  /*0850*/  I2F.S16 R0, R0 ;  /* 0x0000000000007306 */ /* 0x000f220000101400 */
[-C--:B--2---:R-:W-:Y:S02]  /*0860*/  FMUL.FTZ R34, R15, R33.reuse ;  /* 0x000000210f227220 */ /* 0x084fe40000410000 */
[----:B0-----:R-:W-:-:S02]  /*0870*/  FMUL.FTZ R15, R20, R33 ;  /* 0x00000021140f7220 */ /* 0x001fc40000410000 */
[----:B-1----:R-:W-:-:S03]  /*0880*/  FMUL.FTZ R12, R21, R33 ;  /* 0x00000021150c7220 */ /* 0x002fc60000410000 */
[----:B------:R-:W0:Y:S01]  /*0890*/  I2F.S16 R3, R3 ;  /* 0x0000000300037306 */ /* 0x000e220000101400 */
[----:B---3--:R-:W-:Y:S01]  /*08a0*/  FMUL.FTZ R14, R14, R33 ;  /* 0x000000210e0e7220 */ /* 0x008fe20000410000 */
[----:B------:R-:W-:-:S06]  /*08b0*/  F2FP.PACK_AB R15, R12, R15 ;  /* 0x0000000f0c0f723e */ /* 0x000fcc00000000ff */
[----:B------:R-:W1:Y:S01]  /*08c0*/  I2F.S16 R2, R2 ;  /* 0x0000000200027306 */ /* 0x000e620000101400 */
[----:B----4-:R-:W-:-:S05]  /*08d0*/  FMUL.FTZ R13, R0, R33 ;  /* 0x00000021000d7220 */ /* 0x010fca0000410000 */
[----:B------:R-:W-:Y:S01]  /*08e0*/  F2FP.PACK_AB R12, R13, R14 ;  /* 0x0000000e0d0c723e */ /* 0x000fe200000000ff */
[----:B0-----:R-:W-:-:S05]  /*08f0*/  FMUL.FTZ R21, R3, R33 ;  /* 0x0000002103157220 */ /* 0x001fca0000410000 */
[----:B------:R-:W-:Y:S01]  /*0900*/  F2FP.PACK_AB R14, R21, R34 ;  /* 0x00000022150e723e */ /* 0x000fe200000000ff */
[----:B-1----:R-:W-:-:S05]  /*0910*/  FMUL.FTZ R33, R2, R33 ;  /* 0x0000002102217220 */ /* 0x002fca0000410000 */
[----:B------:R-:W-:Y:S02]  /*0920*/  F2FP.PACK_AB R13, R33, R32 ;  /* 0x00000020210d723e */ /* 0x000fe400000000ff */
.L_x_808:
[----:B------:R-:W-:Y:S05]  /*0930*/  BSYNC B0 ;  /* 0x0000000000007941 */ /* 0x000fea0003800000 */
.L_x_807:
        /* <DEDUP_REMOVED lines=13> */
.L_x_810:
[----:B------:R-:W-:Y:S05]  /*0a10*/  BSYNC B0 ;  /* 0x0000000000007941 */ /* 0x000fea0003800000 */
.L_x_809:
        /* <DEDUP_REMOVED lines=11> */
.L_x_811:
        /* <DEDUP_REMOVED lines=67> */
.L_x_814:
        /* <DEDUP_REMOVED lines=9> */
.L_x_815:
        /* <DEDUP_REMOVED lines=100> */
.L_x_819:
        /* <DEDUP_REMOVED lines=114> */
.L_x_822:
[----:B------:R-:W-:Y:S05]  /*1cf0*/  BSYNC B2 ;  /* 0x0000000000027941 */ /* 0x000fea0003800000 */
.L_x_821:
        /* <DEDUP_REMOVED lines=16> */
.L_x_820:
[----:B------:R-:W-:Y:S05]  /*1e00*/  BSYNC B1 ;  /* 0x0000000000017941 */ /* 0x000fea0003800000 */
.L_x_818:
        /* <DEDUP_REMOVED lines=16> */
.L_x_817:
[----:B------:R-:W-:Y:S05]  /*1f10*/  BSYNC B0 ;  /* 0x0000000000007941 */ /* 0x000fea0003800000 */
.L_x_816:
[----:B------:R-:W-:Y:S06]  /*1f20*/  BAR.SYNC.DEFER_BLOCKING 0x0 ;  /* 0x0000000000007b1d */ /* 0x000fec0000010000 */
[----:B------:R-:W-:Y:S01]  /*1f30*/  BSSY B0, `(.L_x_823) ;  /* 0x0000005000007945 */ /* 0x000fe20003800000 */
[----:B------:R-:W-:Y:S05]  /*1f40*/  @!P6 BRA `(.L_x_824) ;  /* 0x000000300000e947 */ /* 0x000fea0003800000 */
[----:B------:R-:W-:Y:S01]  /*1f50*/  ISETP.NE.AND P0, PT, RZ, c[0x0][0x1ec], PT ;  /* 0x00007b00ff007a0c */ /* 0x000fe20003f05270 */
[----:B0-----:R0:W1:-:S12]  /*1f60*/  LDS.128 R36, [R0] ;  /* 0x0000000000247984 */ /* 0x0010580000000c00 */
[----:B------:R0:W2:Y:S02]  /*1f70*/  @!P0 LDS.128 R28, [R2] ;  /* 0x00000000021c8984 */ /* 0x0000a40000000c00 */
.L_x_824:
[----:B------:R-:W-:Y:S05]  /*1f80*/  BSYNC B0 ;  /* 0x0000000000007941 */ /* 0x000fea0003800000 */
.L_x_823:
[----:B------:R-:W-:Y:S06]  /*1f90*/  BAR.SYNC.DEFER_BLOCKING 0x0 ;  /* 0x0000000000007b1d */ /* 0x000fec0000010000 */
[----:B------:R-:W-:Y:S05]  /*1fa0*/  BRA `(.L_x_813) ;  /* 0x00000aa000007947 */ /* 0x000fea0003800000 */
.L_x_812:
        /* <DEDUP_REMOVED lines=73> */
.L_x_825:
        /* <DEDUP_REMOVED lines=96> */
.L_x_826:
[----:B------:R-:W-:Y:S05]  /*2a40*/  BSYNC B0 ;  /* 0x0000000000007941 */ /* 0x000fea0003800000 */
.L_x_813:
        /* <DEDUP_REMOVED lines=22> */
.L_x_1035:
        /* <DEDUP_REMOVED lines=9> */
.L_x_1036:
[----:B01----:R-:W-:Y:S02]  /*2c40*/  FADD.FTZ R2, R5, R2 ;  /* 0x0000000205027221 */ /* 0x003fe40000010000 */
.L_x_828:
[----:B------:R-:W-:Y:S05]  /*2c50*/  BSYNC B0 ;  /* 0x0000000000007941 */ /* 0x000fea0003800000 */
.L_x_827:
        /* <DEDUP_REMOVED lines=18> */
.L_x_832:
[----:B------:R0:W-:Y:S02]  /*2d80*/  STS [R7.X4+0x420], R0 ;  /* 0x0004200007007388 */ /* 0x0001e40000004800 */
.L_x_831:
[----:B------:R-:W-:Y:S02]  /*2d90*/  WARPSYNC 0xffffffff ;  /* 0xffffffff00007948 */ /* 0x000fe40003800000 */
[----:B------:R-:W-:Y:S01]  /*2da0*/  BAR.SYNC.DEFER_BLOCKING 0x0 ;  /* 0x0000000000007b1d */ /* 0x000fe20000010000 */
[C---:B------:R-:W-:Y:S02]  /*2db0*/  LEA.HI R76, R19.reuse, R19, RZ, 0x1 ;  /* 0x00000013134c7211 */ /* 0x040fe400078f08ff */
        /* <DEDUP_REMOVED lines=77> */
.L_x_833:
        /* <DEDUP_REMOVED lines=18> */
.L_x_967:
[----:B------:R-:W-:-:S04]  /*33b0*/  ISETP.NE.U32.AND P0, PT, RZ, c[0x0][0x200], PT ;  /* 0x00008000ff007a0c */ /* 0x000fc80003f05070 */
[----:B------:R-:W-:-:S13]  /*33c0*/  ISETP.NE.AND.EX P0, PT, RZ, c[0x0][0x204], PT, P0 ;  /* 0x00008100ff007a0c */ /* 0x000fda0003f05300 */
[----:B------:R-:W-:Y:S01]  /*33d0*/  @P0 IMAD R218, R25, c[0x0][0x1d4], RZ ;  /* 0x0000750019da0a24 */ /* 0x000fe200078e02ff */
[----:B------:R-:W-:-:S04]  /*33e0*/  @P0 SHF.R.S32.HI R144, RZ, 0x1f, R213 ;  /* 0x0000001fff900819 */ /* 0x000fc800000114d5 */
[--C-:B------:R-:W-:Y:S02]  /*33f0*/  @P0 SHF.R.S32.HI R145, RZ, 0x1f, R218.reuse ;  /* 0x0000001fff910819 */ /* 0x100fe400000114da */
[----:B------:R-:W-:-:S04]  /*3400*/  @P0 IADD3 R218, P1, P3, R213, c[0x0][0x200], R218 ;  /* 0x00008000d5da0a10 */ /* 0x000fc80007b3e0da */
[----:B------:R-:W-:-:S06]  /*3410*/  @P0 IADD3.X R219, R144, c[0x0][0x204], R145, P1, P3 ;  /* 0x0000810090db0a10 */ /* 0x000fcc0000fe6491 */
[----:B------:R1:W2:Y:S01]  /*3420*/  @P0 LDG.E.U8 R219, [R218.64] ;  /* 0x00000024dadb0981 */ /* 0x0002a2000c1e1100 */
[----:B------:R-:W-:Y:S01]  /*3430*/  IABS R221, c[0x0][0x1d4] ;  /* 0x0000750000dd7a13 */ /* 0x000fe20000000000 */
[----:B------:R-:W-:Y:S01]  /*3440*/  BSSY B1, `(.L_x_836) ;  /* 0x0000032000017945 */ /* 0x000fe20003800000 */
[----:B------:R-:W-:Y:S02]  /*3450*/  ISETP.GE.AND P3, PT, R213, RZ, PT ;  /* 0x000000ffd500720c */ /* 0x000fe40003f66270 */
[----:B------:R-:W3:Y:S01]  /*3460*/  I2F.RP R222, R221 ;  /* 0x000000dd00de7306 */ /* 0x000ee20000209400 */
[----:B------:R-:W-:Y:S02]  /*3470*/  ISETP.NE.AND P4, PT, RZ, c[0x0][0x1d4], PT ;  /* 0x00007500ff007a0c */ /* 0x000fe40003f85270 */
[----:B-1----:R-:W-:-:S05]  /*3480*/  IABS R218, R213 ;  /* 0x000000d500da7213 */ /* 0x002fca0000000000 */
[----:B---3--:R-:W1:Y:S02]  /*3490*/  MUFU.RCP R222, R222 ;  /* 0x000000de00de7308 */ /* 0x008e640000001000 */
        /* <DEDUP_REMOVED lines=12> */
[----:B------:R-:W-:Y:S01]  /*3560*/  @!P1 IMAD.IADD R218, R218, 0x1, -R221 ;  /* 0x00000001dada9824 */ /* 0x000fe200078e0add */
[----:B------:R-:W-:-:S03]  /*3570*/  ISETP.GE.AND P1, PT, R213, R26, PT ;  /* 0x0000001ad500720c */ /* 0x000fc60003f26270 */
[----:B------:R-:W-:Y:S01]  /*3580*/  @!P3 IMAD.MOV R218, RZ, RZ, -R218 ;  /* 0x000000ffffdab224 */ /* 0x000fe200078e0ada */
[----:B------:R-:W-:Y:S02]  /*3590*/  @!P4 LOP3.LUT R218, RZ, c[0x0][0x1d4], RZ, 0x33, !PT ;  /* 0x00007500ffdaca12 */ /* 0x000fe400078e33ff */
[----:B--2---:R-:W-:-:S07]  /*35a0*/  ISETP.NE.AND P0, PT, R219, RZ, P0 ;  /* 0x000000ffdb00720c */ /* 0x004fce0000705270 */
[----:B------:R-:W-:Y:S05]  /*35b0*/  @P1 BRA `(.L_x_837) ;  /* 0x000001a000001947 */ /* 0x000fea0003800000 */
[----:B------:R-:W-:Y:S01]  /*35c0*/  IMAD.SHL.U32 R224, R218, 0x8, RZ ;  /* 0x00000008dae07824 */ /* 0x000fe200078e00ff */
[----:B------:R-:W-:Y:S01]  /*35d0*/  BSSY B2, `(.L_x_838) ;  /* 0x0000009000027945 */ /* 0x000fe20003800000 */
[----:B------:R-:W-:-:S03]  /*35e0*/  CS2R R142, SRZ ;  /* 0x00000000008e7805 */ /* 0x000fc6000001ff00 */
[----:B------:R-:W-:-:S13]  /*35f0*/  ISETP.GE.AND P3, PT, R224, R212, PT ;  /* 0x000000d4e000720c */ /* 0x000fda0003f66270 */
[----:B------:R-:W-:Y:S05]  /*3600*/  @P3 BRA `(.L_x_839) ;  /* 0x0000005000003947 */ /* 0x000fea0003800000 */
[----:B------:R-:W-:-:S04]  /*3610*/  IADD3 R143, P2, R211, R224, RZ ;  /* 0x000000e0d38f7210 */ /* 0x000fc80007f5e0ff */
[----:B------:R-:W-:Y:S02]  /*3620*/  LEA.HI.X.SX32 R144, R224, R217, 0x1, P2 ;  /* 0x000000d9e0907211 */ /* 0x000fe400010f0eff */
[----:B------:R-:W-:-:S04]  /*3630*/  LEA R142, P2, R143, c[0x0][0x198], 0x1 ;  /* 0x000066008f8e7a11 */ /* 0x000fc800078408ff */
[----:B------:R-:W-:-:S06]  /*3640*/  LEA.HI.X R143, R143, c[0x0][0x19c], R144, 0x1, P2 ;  /* 0x000067008f8f7a11 */ /* 0x000fcc00010f0c90 */
[----:B------:R-:W5:Y:S03]  /*3650*/  LDG.E.64 R142, [R142.64] ;  /* 0x000000248e8e7981 */ /* 0x000f66000c1e1b00 */
.L_x_839:
[----:B------:R-:W-:Y:S05]  /*3660*/  BSYNC B2 ;  /* 0x0000000000027941 */ /* 0x000fea0003800000 */
.L_x_838:
        /* <DEDUP_REMOVED lines=15> */
.L_x_837:
[----:B------:R-:W-:Y:S05]  /*3760*/  BSYNC B1 ;  /* 0x0000000000017941 */ /* 0x000fea0003800000 */
.L_x_836:
[----:B-1----:R-:W-:Y:S01]  /*3770*/  IMAD.MOV.U32 R145, RZ, RZ, 0x2 ;  /* 0x00000002ff917424 */ /* 0x002fe200078e00ff */
        /* <DEDUP_REMOVED lines=14> */
.L_x_843:
[----:B------:R-:W-:Y:S05]  /*3860*/  BSYNC B2 ;  /* 0x0000000000027941 */ /* 0x000fea0003800000 */
.L_x_842:
[----:B------:R-:W-:Y:S02]  /*3870*/  ULDC UR4, c[0x0][0x1ec] ;  /* 0x00007b0000047ab9 */ /* 0x000fe40000000800 */
[----:B------:R-:W-:-:S06]  /*3880*/  UISETP.NE.AND UP0, UPT, URZ, UR4, UPT ;  /* 0x000000043f00728c */ /* 0x000fcc000bf05270 */
[----:B------:R-:W-:-:S13]  /*3890*/  PLOP3.LUT P2, PT, PT, PT, UP0, 0x80, 0x0 ;  /* 0x000000000000781c */ /* 0x000fda0003f4f008 */
[----:B------:R-:W-:Y:S05]  /*38a0*/  @P2 BRA `(.L_x_841) ;  /* 0x000000b000002947 */ /* 0x000fea0003800000 */
[----:B------:R-:W-:-:S13]  /*38b0*/  ISETP.NE.AND P5, PT, R220, RZ, PT ;  /* 0x000000ffdc00720c */ /* 0x000fda0003fa5270 */
[----:B------:R-:W2:Y:S01]  /*38c0*/  @P5 LDG.E.64 R222, [R144.64] ;  /* 0x0000002490de5981 */ /* 0x000ea2000c1e1b00 */
        /* <DEDUP_REMOVED lines=9> */
.L_x_841:
[----:B------:R-:W-:Y:S05]  /*3960*/  BSYNC B1 ;  /* 0x0000000000017941 */ /* 0x000fea0003800000 */
.L_x_840:
        /* <DEDUP_REMOVED lines=14> */
.L_x_847:
[----:B------:R-:W-:Y:S05]  /*3a50*/  BSYNC B2 ;  /* 0x0000000000027941 */ /* 0x000fea0003800000 */
.L_x_846:
        /* <DEDUP_REMOVED lines=10> */
[----:B-1----:R-:W-:-:S04]  /*3b00*/  @!P3 LEA R224, P4, R219, c[0x0][0x198], 0x1 ;  /* 0x00006600dbe0ba11 */ /* 0x002fc800078808ff */
[----:B------:R-:W-:Y:S01]  /*3b10*/  @!P3 LEA.HI.X R225, R219, c[0x0][0x19c], R226, 0x1, P4 ;  /* 0x00006700dbe1ba11 */ /* 0x000fe200020f0ce2 */
[----:B--2---:R-:W-:Y:S01]  /*3b20*/  @P5 HFMA2.MMA R149, R149, R223, -RZ ;  /* 0x000000df95955235 */ /* 0x004fe200001000ff */
[----:B------:R-:W-:-:S06]  /*3b30*/  @P5 HMUL2 R148, R148, R222 ;  /* 0x000000de94945232 */ /* 0x000fcc0000000000 */
[----:B------:R1:W-:Y:S04]  /*3b40*/  @!P3 STG.E.64 [R224.64], R148 ;  /* 0x00000094e000b986 */ /* 0x0003e8000c101b24 */
.L_x_845:
[----:B------:R-:W-:Y:S05]  /*3b50*/  BSYNC B1 ;  /* 0x0000000000017941 */ /* 0x000fea0003800000 */
.L_x_844:
        /* <DEDUP_REMOVED lines=14> */
.L_x_851:
[----:B------:R-:W-:Y:S05]  /*3c40*/  BSYNC B2 ;  /* 0x0000000000027941 */ /* 0x000fea0003800000 */
.L_x_850:
        /* <DEDUP_REMOVED lines=10> */
[----:B-1----:R-:W-:-:S04]  /*3cf0*/  @!P3 LEA R224, P4, R219, c[0x0][0x198], 0x1 ;  /* 0x00006600dbe0ba11 */ /* 0x002fc800078808ff */
[----:B------:R-:W-:Y:S01]  /*3d00*/  @!P3 LEA.HI.X R225, R219, c[0x0][0x19c], R226, 0x1, P4 ;  /* 0x00006700dbe1ba11 */ /* 0x000fe200020f0ce2 */
[----:B--2---:R-:W-:Y:S01]  /*3d10*/  @P5 HFMA2.MMA R151, R151, R223, -RZ ;  /* 0x000000df97975235 */ /* 0x004fe200001000ff */
[----:B------:R-:W-:-:S06]  /*3d20*/  @P5 HMUL2 R150, R150, R222 ;  /* 0x000000de96965232 */ /* 0x000fcc0000000000 */
[----:B------:R0:W-:Y:S04]  /*3d30*/  @!P3 STG.E.64 [R224.64], R150 ;  /* 0x00000096e000b986 */ /* 0x0001e8000c101b24 */
.L_x_849:
[----:B------:R-:W-:Y:S05]  /*3d40*/  BSYNC B1 ;  /* 0x0000000000017941 */ /* 0x000fea0003800000 */
.L_x_848:
[----:B------:R-:W-:Y:S01]  /*3d50*/  BSSY B1, `(.L_x_852) ;  /* 0x000001e000017945 */ /* 0x000fe20003800000 */
[----:B------:R-:W-:Y:S01]  /*3d60*/  IMAD.MOV.U32 R219, RZ, RZ, c[0x0][0x1d4] ;  /* 0x00007500ffdb7624 */ /* 0x000fe200078e00ff */
[----:B------:R-:W-:Y:S05]  /*3d70*/  @P1 BRA `(.L_x_853) ;  /* 0x000001b000001947 */ /* 0x000fea0003800000 */
[----:B------:R-:W-:Y:S01]  /*3d80*/  IMAD R152, R219, 0x4, R218 ;  /* 0x00000004db987824 */ /* 0x000fe200078e02da */
[----:B------:R-:W-:Y:S03]  /*3d90*/  BSSY B2, `(.L_x_854) ;  /* 0x000000a000027945 */ /* 0x000fe60003800000 */
        /* <DEDUP_REMOVED lines=9> */
.L_x_855:
[----:B------:R-:W-:Y:S05]  /*3e30*/  BSYNC B2 ;  /* 0x0000000000027941 */ /* 0x000fea0003800000 */
.L_x_854:
        /* <DEDUP_REMOVED lines=15> */
.L_x_853:
[----:B------:R-:W-:Y:S05]  /*3f30*/  BSYNC B1 ;  /* 0x0000000000017941 */ /* 0x000fea0003800000 */
.L_x_852:
[----:B------:R-:W-:Y:S01]  /*3f40*/  BSSY B1, `(.L_x_856) ;  /* 0x000001d000017945 */ /* 0x000fe20003800000 */
        /* <DEDUP_REMOVED lines=12> */
.L_x_859:
[----:B------:R-:W-:Y:S05]  /*4010*/  BSYNC B2 ;  /* 0x0000000000027941 */ /* 0x000fea0003800000 */
.L_x_858:
        /* <DEDUP_REMOVED lines=15> */
.L_x_857:
[----:B------:R-:W-:Y:S05]  /*4110*/  BSYNC B1 ;  /* 0x0000000000017941 */ /* 0x000fea0003800000 */
.L_x_856:
        /* <DEDUP_REMOVED lines=13> */
.L_x_863:
[----:B------:R-:W-:Y:S05]  /*41f0*/  BSYNC B2 ;  /* 0x0000000000027941 */ /* 0x000fea0003800000 */
.L_x_862:
        /* <DEDUP_REMOVED lines=15> */
.L_x_861:
[----:B------:R-:W-:Y:S05]  /*42f0*/  BSYNC B1 ;  /* 0x0000000000017941 */ /* 0x000fea0003800000 */
.L_x_860:
        /* <DEDUP_REMOVED lines=13> */
.L_x_867:
[----:B------:R-:W-:Y:S05]  /*43d0*/  BSYNC B2 ;  /* 0x0000000000027941 */ /* 0x000fea0003800000 */
.L_x_866:
        /* <DEDUP_REMOVED lines=15> */
.L_x_865:
[----:B------:R-:W-:Y:S05]  /*44d0*/  BSYNC B1 ;  /* 0x0000000000017941 */ /* 0x000fea0003800000 */
.L_x_864:
        /* <DEDUP_REMOVED lines=13> */
.L_x_871:
[----:B------:R-:W-:Y:S05]  /*45b0*/  BSYNC B2 ;  /* 0x0000000000027941 */ /* 0x000fea0003800000 */
.L_x_870:
        /* <DEDUP_REMOVED lines=15> */
.L_x_869:
[----:B------:R-:W-:Y:S05]  /*46b0*/  BSYNC B1 ;  /* 0x0000000000017941 */ /* 0x000fea0003800000 */
.L_x_868:
        /* <DEDUP_REMOVED lines=13> */
.L_x_875:
[----:B------:R-:W-:Y:S05]  /*4790*/  BSYNC B2 ;  /* 0x0000000000027941 */ /* 0x000fea0003800000 */
.L_x_874:
        /* <DEDUP_REMOVED lines=15> */
.L_x_873:
[----:B------:R-:W-:Y:S05]  /*4890*/  BSYNC B1 ;  /* 0x0000000000017941 */ /* 0x000fea0003800000 */
.L_x_872:
        /* <DEDUP_REMOVED lines=13> */
.L_x_879:
[----:B------:R-:W-:Y:S05]  /*4970*/  BSYNC B2 ;  /* 0x0000000000027941 */ /* 0x000fea0003800000 */
.L_x_878:
        /* <DEDUP_REMOVED lines=15> */
.L_x_877:
[----:B------:R-:W-:Y:S05]  /*4a70*/  BSYNC B1 ;  /* 0x0000000000017941 */ /* 0x000fea0003800000 */
.L_x_876:
        /* <DEDUP_REMOVED lines=13> */
.L_x_883:
[----:B------:R-:W-:Y:S05]  /*4b50*/  BSYNC B2 ;  /* 0x0000000000027941 */ /* 0x000fea0003800000 */
.L_x_882:
        /* <DEDUP_REMOVED lines=15> */
.L_x_881:
[----:B------:R-:W-:Y:S05]  /*4c50*/  BSYNC B1 ;  /* 0x0000000000017941 */ /* 0x000fea0003800000 */
.L_x_880:
        /* <DEDUP_REMOVED lines=13> */
.L_x_887:
[----:B------:R-:W-:Y:S05]  /*4d30*/  BSYNC B2 ;  /* 0x0000000000027941 */ /* 0x000fea0003800000 */
.L_x_886:
        /* <DEDUP_REMOVED lines=15> */
.L_x_885:
[----:B------:R-:W-:Y:S05]  /*4e30*/  BSYNC B1 ;  /* 0x0000000000017941 */ /* 0x000fea0003800000 */
.L_x_884:
        /* <DEDUP_REMOVED lines=13> */
.L_x_891:
[----:B------:R-:W-:Y:S05]  /*4f10*/  BSYNC B2 ;  /* 0x0000000000027941 */ /* 0x000fea0003800000 */
.L_x_890:
        /* <DEDUP_REMOVED lines=15> */
.L_x_889:
[----:B------:R-:W-:Y:S05]  /*5010*/  BSYNC B1 ;  /* 0x0000000000017941 */ /* 0x000fea0003800000 */
.L_x_888:
        /* <DEDUP_REMOVED lines=13> */
.L_x_895:
[----:B------:R-:W-:Y:S05]  /*50f0*/  BSYNC B2 ;  /* 0x0000000000027941 */ /* 0x000fea0003800000 */
.L_x_894:
        /* <DEDUP_REMOVED lines=15> */
.L_x_893:
[----:B------:R-:W-:Y:S05]  /*51f0*/  BSYNC B1 ;  /* 0x0000000000017941 */ /* 0x000fea0003800000 */
.L_x_892:
        /* <DEDUP_REMOVED lines=13> */
.L_x_899:
[----:B------:R-:W-:Y:S05]  /*52d0*/  BSYNC B2 ;  /* 0x0000000000027941 */ /* 0x000fea0003800000 */
.L_x_898:
        /* <DEDUP_REMOVED lines=15> */
.L_x_897:
[----:B------:R-:W-:Y:S05]  /*53d0*/  BSYNC B1 ;  /* 0x0000000000017941 */ /* 0x000fea0003800000 */
.L_x_896:
        /* <DEDUP_REMOVED lines=13> */
.L_x_903:
[----:B------:R-:W-:Y:S05]  /*54b0*/  BSYNC B2 ;  /* 0x0000000000027941 */ /* 0x000fea0003800000 */
.L_x_902:
        /* <DEDUP_REMOVED lines=15> */
.L_x_901:
[----:B------:R-:W-:Y:S05]  /*55b0*/  BSYNC B1 ;  /* 0x0000000000017941 */ /* 0x000fea0003800000 */
.L_x_900:
        /* <DEDUP_REMOVED lines=13> */
.L_x_907:
[----:B------:R-:W-:Y:S05]  /*5690*/  BSYNC B2 ;  /* 0x0000000000027941 */ /* 0x000fea0003800000 */
.L_x_906:
        /* <DEDUP_REMOVED lines=15> */
.L_x_905:
[----:B------:R-:W-:Y:S05]  /*5790*/  BSYNC B1 ;  /* 0x0000000000017941 */ /* 0x000fea0003800000 */
.L_x_904:
        /* <DEDUP_REMOVED lines=13> */
.L_x_911:
[----:B------:R-:W-:Y:S05]  /*5870*/  BSYNC B2 ;  /* 0x0000000000027941 */ /* 0x000fea0003800000 */
.L_x_910:
        /* <DEDUP_REMOVED lines=15> */
.L_x_909:
[----:B------:R-:W-:Y:S05]  /*5970*/  BSYNC B1 ;  /* 0x0000000000017941 */ /* 0x000fea0003800000 */
.L_x_908:
        /* <DEDUP_REMOVED lines=13> */
.L_x_915:
[----:B------:R-:W-:Y:S05]  /*5a50*/  BSYNC B2 ;  /* 0x0000000000027941 */ /* 0x000fea0003800000 */
.L_x_914:
        /* <DEDUP_REMOVED lines=15> */
.L_x_913:
[----:B------:R-:W-:Y:S05]  /*5b50*/  BSYNC B1 ;  /* 0x0000000000017941 */ /* 0x000fea0003800000 */
.L_x_912:
        /* <DEDUP_REMOVED lines=13> */
.L_x_919:
[----:B------:R-:W-:Y:S05]  /*5c30*/  BSYNC B2 ;  /* 0x0000000000027941 */ /* 0x000fea0003800000 */
.L_x_918:
        /* <DEDUP_REMOVED lines=15> */
.L_x_917:
[----:B------:R-:W-:Y:S05]  /*5d30*/  BSYNC B1 ;  /* 0x0000000000017941 */ /* 0x000fea0003800000 */
.L_x_916:
        /* <DEDUP_REMOVED lines=13> */
.L_x_923:
[----:B------:R-:W-:Y:S05]  /*5e10*/  BSYNC B2 ;  /* 0x0000000000027941 */ /* 0x000fea0003800000 */
.L_x_922:
        /* <DEDUP_REMOVED lines=15> */
.L_x_921:
[----:B------:R-:W-:Y:S05]  /*5f10*/  BSYNC B1 ;  /* 0x0000000000017941 */ /* 0x000fea0003800000 */
.L_x_920:
        /* <DEDUP_REMOVED lines=13> */
.L_x_927:
[----:B------:R-:W-:Y:S05]  /*5ff0*/  BSYNC B2 ;  /* 0x0000000000027941 */ /* 0x000fea0003800000 */
.L_x_926:
        /* <DEDUP_REMOVED lines=15> */
.L_x_925:
[----:B------:R-:W-:Y:S05]  /*60f0*/  BSYNC B1 ;  /* 0x0000000000017941 */ /* 0x000fea0003800000 */
.L_x_924:
        /* <DEDUP_REMOVED lines=13> */
.L_x_931:
[----:B------:R-:W-:Y:S05]  /*61d0*/  BSYNC B2 ;  /* 0x0000000000027941 */ /* 0x000fea0003800000 */
.L_x_930:
        /* <DEDUP_REMOVED lines=15> */
.L_x_929:
[----:B------:R-:W-:Y:S05]  /*62d0*/  BSYNC B1 ;  /* 0x0000000000017941 */ /* 0x000fea0003800000 */
.L_x_928:
        /* <DEDUP_REMOVED lines=13> */
.L_x_935:
[----:B------:R-:W-:Y:S05]  /*63b0*/  BSYNC B2 ;  /* 0x0000000000027941 */ /* 0x000fea0003800000 */
.L_x_934:
        /* <DEDUP_REMOVED lines=15> */
.L_x_933:
[----:B------:R-:W-:Y:S05]  /*64b0*/  BSYNC B1 ;  /* 0x0000000000017941 */ /* 0x000fea0003800000 */
.L_x_932:
        /* <DEDUP_REMOVED lines=13> */
.L_x_939:
[----:B------:R-:W-:Y:S05]  /*6590*/  BSYNC B2 ;  /* 0x0000000000027941 */ /* 0x000fea0003800000 */
.L_x_938:
        /* <DEDUP_REMOVED lines=15> */
.L_x_937:
[----:B------:R-:W-:Y:S05]  /*6690*/  BSYNC B1 ;  /* 0x0000000000017941 */ /* 0x000fea0003800000 */
.L_x_936:
        /* <DEDUP_REMOVED lines=13> */
.L_x_943:
[----:B------:R-:W-:Y:S05]  /*6770*/  BSYNC B2 ;  /* 0x0000000000027941 */ /* 0x000fea0003800000 */
.L_x_942:
        /* <DEDUP_REMOVED lines=15> */
.L_x_941:
[----:B------:R-:W-:Y:S05]  /*6870*/  BSYNC B1 ;  /* 0x0000000000017941 */ /* 0x000fea0003800000 */
.L_x_940:
        /* <DEDUP_REMOVED lines=13> */
.L_x_947:
[----:B------:R-:W-:Y:S05]  /*6950*/  BSYNC B2 ;  /* 0x0000000000027941 */ /* 0x000fea0003800000 */
.L_x_946:
        /* <DEDUP_REMOVED lines=15> */
.L_x_945:
[----:B------:R-:W-:Y:S05]  /*6a50*/  BSYNC B1 ;  /* 0x0000000000017941 */ /* 0x000fea0003800000 */
.L_x_944:
        /* <DEDUP_REMOVED lines=13> */
.L_x_951:
[----:B------:R-:W-:Y:S05]  /*6b30*/  BSYNC B2 ;  /* 0x0000000000027941 */ /* 0x000fea0003800000 */
.L_x_950:
        /* <DEDUP_REMOVED lines=15> */
.L_x_949:
[----:B------:R-:W-:Y:S05]  /*6c30*/  BSYNC B1 ;  /* 0x0000000000017941 */ /* 0x000fea0003800000 */
.L_x_948:
        /* <DEDUP_REMOVED lines=13> */
.L_x_955:
[----:B------:R-:W-:Y:S05]  /*6d10*/  BSYNC B2 ;  /* 0x0000000000027941 */ /* 0x000fea0003800000 */
.L_x_954:
        /* <DEDUP_REMOVED lines=15> */
.L_x_953:
[----:B------:R-:W-:Y:S05]  /*6e10*/  BSYNC B1 ;  /* 0x0000000000017941 */ /* 0x000fea0003800000 */
.L_x_952:
        /* <DEDUP_REMOVED lines=13> */
.L_x_959:
[----:B------:R-:W-:Y:S05]  /*6ef0*/  BSYNC B2 ;  /* 0x0000000000027941 */ /* 0x000fea0003800000 */
.L_x_958:
        /* <DEDUP_REMOVED lines=15> */
.L_x_957:
[----:B------:R-:W-:Y:S05]  /*6ff0*/  BSYNC B1 ;  /* 0x0000000000017941 */ /* 0x000fea0003800000 */
.L_x_956:
        /* <DEDUP_REMOVED lines=13> */
.L_x_963:
[----:B------:R-:W-:Y:S05]  /*70d0*/  BSYNC B2 ;  /* 0x0000000000027941 */ /* 0x000fea0003800000 */
.L_x_962:
        /* <DEDUP_REMOVED lines=15> */
.L_x_961:
[----:B------:R-:W-:Y:S05]  /*71d0*/  BSYNC B1 ;  /* 0x0000000000017941 */ /* 0x000fea0003800000 */
.L_x_960:
[----:B-----5:R-:W-:Y:S01]  /*71e0*/  HMUL2 R144, R2, R142 ;  /* 0x0000008e02907232 */ /* 0x020fe20000000000 */
[----:B------:R-:W-:Y:S01]  /*71f0*/  HFMA2.MMA R145, R3, R143, -RZ ;  /* 0x0000008f03917235 */ /* 0x000fe200001000ff */
[----:B01----:R-:W-:-:S04]  /*7200*/  LOP3.LUT R224, R19, 0x1, RZ, 0xc0, !PT ;  /* 0x0000000113e07812 */ /* 0x003fc800078ec0ff */
        /* <DEDUP_REMOVED lines=68> */
.L_x_1037:
        /* <DEDUP_REMOVED lines=12> */
[----:B------:R-:W-:Y:S02]  /*7710*/  @P3 IMAD R144, R144, c[0x0][0x220], R213 ;  /* 0x0000880090903a24 */ /* 0x000fe400078e02d5 */
[----:B------:R-:W-:-:S04]  /*7720*/  @P1 IMAD.WIDE R218, R18, R219, c[0x0][0x228] ;  /* 0x00008a0012da1625 */ /* 0x000fc800078e02db */
[----:B------:R-:W-:Y:S02]  /*7730*/  @P3 IMAD.WIDE R144, R144, R145, c[0x0][0x218] ;  /* 0x0000860090903625 */ /* 0x000fe400078e0291 */
[----:B------:R-:W2:Y:S04]  /*7740*/  @P1 LDG.E.U16 R218, [R218.64] ;  /* 0x00000024dada1981 */ /* 0x000ea8000c1e1500 */
[----:B------:R-:W3:Y:S01]  /*7750*/  @P3 LDG.E.U16 R144, [R144.64] ;  /* 0x0000002490903981 */ /* 0x000ee2000c1e1500 */
[C---:B------:R-:W-:Y:S02]  /*7760*/  @P1 ISETP.GE.AND P4, PT, R213.reuse, R214, PT ;  /* 0x000000d6d500120c */ /* 0x040fe40003f86270 */
[----:B0-----:R-:W-:Y:S02]  /*7770*/  @P1 IADD3 R223, R213, 0x1, -R22 ;  /* 0x00000001d5df1810 */ /* 0x001fe40007ffe816 */
[----:B------:R-:W-:-:S05]  /*7780*/  @P1 SEL R222, R17, RZ, !P4 ;  /* 0x000000ff11de1207 */ /* 0x000fca0006000000 */
[----:B------:R-:W-:-:S04]  /*7790*/  @P1 IMAD.IADD R223, R222, 0x1, R223 ;  /* 0x00000001dedf1824 */ /* 0x000fc800078e02df */
        /* <DEDUP_REMOVED lines=9> */
.L_x_966:
[----:B------:R-:W-:Y:S05]  /*7830*/  BSYNC B1 ;  /* 0x0000000000017941 */ /* 0x000fea0003800000 */
.L_x_965:
[----:B------:R-:W-:-:S04]  /*7840*/  IADD3 R213, R213, 0x40, RZ ;  /* 0x00000040d5d57810 */ /* 0x000fc80007ffe0ff */
[----:B------:R-:W-:-:S13]  /*7850*/  ISETP.GE.AND P0, PT, R213, R208, PT ;  /* 0x000000d0d500720c */ /* 0x000fda0003f06270 */
[----:B0-----:R-:W-:Y:S01]  /*7860*/  @P0 CALL.REL.NOINC `(.L_x_835) ;  /* 0x0000001000000944 */ /* 0x001fe20003c00000 */
[----:B------:R-:W-:Y:S05]  /*7870*/  BRA `(.L_x_967) ;  /* 0xffffbb3000007947 */ /* 0x000fea000383ffff */
.L_x_835:
[----:B------:R-:W-:Y:S05]  /*7880*/  BSYNC B0 ;  /* 0x0000000000007941 */ /* 0x000fea0003800000 */
.L_x_834:
[----:B------:R-:W-:Y:S05]  /*7890*/  BRA.DIV ~URZ, `(.L_x_968) ;  /* 0x000039627f007947 */ /* 0x000fea000b800000 */
[----:B------:R1:W2:Y:S02]  /*78a0*/  SHFL.BFLY PT, R3, R0, 0x10, 0x1f ;  /* 0x0e001f0000037f89 */ /* 0x0002a400000e0000 */
.L_x_1038:
[----:B--2---:R-:W-:Y:S01]  /*78b0*/  FMNMX.FTZ R5, R3, R0, !PT ;  /* 0x0000000003057209 */ /* 0x004fe20007810000 */
[----:B------:R-:W-:Y:S05]  /*78c0*/  BRA.DIV ~URZ, `(.L_x_969) ;  /* 0x000039b27f007947 */ /* 0x000fea000b800000 */
[----:B-1----:R-:W1:Y:S02]  /*78d0*/  SHFL.BFLY PT, R0, R5, 0x8, 0x1f ;  /* 0x0d001f0005007f89 */ /* 0x002e6400000e0000 */
[----:B-1----:R-:W-:-:S05]  /*78e0*/  FMNMX.FTZ R0, R5, R0, !PT ;  /* 0x0000000005007209 */ /* 0x002fca0007810000 */
[----:B------:R-:W1:Y:S02]  /*78f0*/  SHFL.BFLY PT, R3, R0, 0x4, 0x1f ;  /* 0x0c801f0000037f89 */ /* 0x000e6400000e0000 */
[----:B-1----:R-:W-:-:S05]  /*7900*/  FMNMX.FTZ R3, R0, R3, !PT ;  /* 0x0000000300037209 */ /* 0x002fca0007810000 */
[----:B------:R1:W2:Y:S02]  /*7910*/  SHFL.BFLY PT, R2, R3, 0x2, 0x1f ;  /* 0x0c401f0003027f89 */ /* 0x0002a400000e0000 */
.L_x_1039:
        /* <DEDUP_REMOVED lines=36> */
.L_x_977:
        /* <DEDUP_REMOVED lines=15> */
.L_x_975:
[----:B------:R-:W0:Y:S02]  /*7c50*/  LDS R2, [R11] ;  /* 0x000000000b027984 */ /* 0x000e240000000800 */
[----:B01----:R-:W-:-:S04]  /*7c60*/  FADD.FTZ R2, -R9, R2 ;  /* 0x0000000209027221 */ /* 0x003fc80000010100 */
[----:B------:R-:W-:-:S04]  /*7c70*/  FMUL.FTZ R2, R2, 1.4426950216293334961 ;  /* 0x3fb8aa3b02027820 */ /* 0x000fc80000410000 */
[----:B------:R0:W1:Y:S03]  /*7c80*/  MUFU.EX2 R10, R2 ;  /* 0x00000002000a7308 */ /* 0x0000660000000800 */
.L_x_976:
[----:B------:R-:W-:Y:S05]  /*7c90*/  BSYNC B2 ;  /* 0x0000000000027941 */ /* 0x000fea0003800000 */
.L_x_974:
[----:B-1----:R1:W-:Y:S01]  /*7ca0*/  STS [R11], R10 ;  /* 0x0000000a0b007388 */ /* 0x0023e20000000800 */
[----:B------:R-:W-:Y:S01]  /*7cb0*/  FADD.FTZ R5, R10, R5 ;  /* 0x000000050a057221 */ /* 0x000fe20000010000 */
[----:B------:R-:W-:Y:S01]  /*7cc0*/  IADD3 R8, R8, 0x80, RZ ;  /* 0x0000008008087810 */ /* 0x000fe20007ffe0ff */
[----:B------:R-:W-:Y:S05]  /*7cd0*/  @P3 BRA `(.L_x_977) ;  /* 0xfffffe8000003947 */ /* 0x000fea000383ffff */
.L_x_973:
[----:B------:R-:W-:Y:S05]  /*7ce0*/  BSYNC B1 ;  /* 0x0000000000017941 */ /* 0x000fea0003800000 */
.L_x_972:
[----:B------:R-:W-:-:S13]  /*7cf0*/  ISETP.GE.U32.AND P0, PT, R4, 0x180, PT ;  /* 0x000001800400780c */ /* 0x000fda0003f06070 */
[----:B------:R-:W-:Y:S05]  /*7d00*/  @!P0 BRA `(.L_x_971) ;  /* 0x0000040000008947 */ /* 0x000fea0003800000 */
[----:B------:R-:W-:Y:S01]  /*7d10*/  IMAD R13, R25, c[0x0][0x1d4], RZ ;  /* 0x00007500190d7a24 */ /* 0x000fe200078e02ff */
[----:B------:R-:W-:-:S04]  /*7d20*/  ISETP.NE.U32.AND P0, PT, RZ, c[0x0][0x200], PT ;  /* 0x00008000ff007a0c */ /* 0x000fc80003f05070 */
[----:B------:R-:W-:Y:S02]  /*7d30*/  ISETP.NE.AND.EX P0, PT, RZ, c[0x0][0x204], PT, P0 ;  /* 0x00008100ff007a0c */ /* 0x000fe40003f05300 */
[----:B------:R-:W-:Y:S02]  /*7d40*/  SHF.R.S32.HI R6, RZ, 0x1f, R13 ;  /* 0x0000001fff067819 */ /* 0x000fe4000001140d */
.L_x_990:
        /* <DEDUP_REMOVED lines=13> */
.L_x_979:
[----:B------:R-:W0:Y:S02]  /*7e20*/  LDS R4, [R11] ;  /* 0x000000000b047984 */ /* 0x000e240000000800 */
[----:B0-----:R-:W-:-:S04]  /*7e30*/  FADD.FTZ R4, -R9, R4 ;  /* 0x0000000409047221 */ /* 0x001fc80000010100 */
[----:B------:R-:W-:-:S06]  /*7e40*/  FMUL.FTZ R4, R4, 1.4426950216293334961 ;  /* 0x3fb8aa3b04047820 */ /* 0x000fcc0000410000 */
[----:B------:R-:W0:Y:S02]  /*7e50*/  MUFU.EX2 R4, R4 ;  /* 0x0000000400047308 */ /* 0x000e240000000800 */
.L_x_980:
[----:B------:R-:W-:Y:S05]  /*7e60*/  BSYNC B1 ;  /* 0x0000000000017941 */ /* 0x000fea0003800000 */
.L_x_978:
        /* <DEDUP_REMOVED lines=8> */
.L_x_982:
[----:B0-----:R-:W0:Y:S02]  /*7ef0*/  LDS R4, [R11+0x200] ;  /* 0x000200000b047984 */ /* 0x001e240000000800 */
[----:B0-----:R-:W-:-:S04]  /*7f00*/  FADD.FTZ R4, -R9, R4 ;  /* 0x0000000409047221 */ /* 0x001fc80000010100 */
[----:B------:R-:W-:-:S06]  /*7f10*/  FMUL.FTZ R4, R4, 1.4426950216293334961 ;  /* 0x3fb8aa3b04047820 */ /* 0x000fcc0000410000 */
[----:B------:R-:W0:Y:S02]  /*7f20*/  MUFU.EX2 R4, R4 ;  /* 0x0000000400047308 */ /* 0x000e240000000800 */
.L_x_983:
[----:B------:R-:W-:Y:S05]  /*7f30*/  BSYNC B1 ;  /* 0x0000000000017941 */ /* 0x000fea0003800000 */
.L_x_981:
        /* <DEDUP_REMOVED lines=8> */
.L_x_985:
[----:B0-----:R-:W0:Y:S02]  /*7fc0*/  LDS R4, [R11+0x400] ;  /* 0x000400000b047984 */ /* 0x001e240000000800 */
[----:B0-----:R-:W-:-:S04]  /*7fd0*/  FADD.FTZ R4, -R9, R4 ;  /* 0x0000000409047221 */ /* 0x001fc80000010100 */
[----:B------:R-:W-:-:S06]  /*7fe0*/  FMUL.FTZ R4, R4, 1.4426950216293334961 ;  /* 0x3fb8aa3b04047820 */ /* 0x000fcc0000410000 */
[----:B------:R-:W0:Y:S02]  /*7ff0*/  MUFU.EX2 R4, R4 ;  /* 0x0000000400047308 */ /* 0x000e240000000800 */
.L_x_986:
[----:B------:R-:W-:Y:S05]  /*8000*/  BSYNC B1 ;  /* 0x0000000000017941 */ /* 0x000fea0003800000 */
.L_x_984:
        /* <DEDUP_REMOVED lines=8> */
.L_x_988:
[----:B------:R-:W1:Y:S02]  /*8090*/  LDS R2, [R11+0x600] ;  /* 0x000600000b027984 */ /* 0x000e640000000800 */
[----:B-1----:R-:W-:-:S04]  /*80a0*/  FADD.FTZ R2, -R9, R2 ;  /* 0x0000000209027221 */ /* 0x002fc80000010100 */
[----:B------:R-:W-:-:S04]  /*80b0*/  FMUL.FTZ R2, R2, 1.4426950216293334961 ;  /* 0x3fb8aa3b02027820 */ /* 0x000fc80000410000 */
[----:B0-----:R0:W1:Y:S03]  /*80c0*/  MUFU.EX2 R4, R2 ;  /* 0x0000000200047308 */ /* 0x0010660000000800 */
.L_x_989:
[----:B------:R-:W-:Y:S05]  /*80d0*/  BSYNC B1 ;  /* 0x0000000000017941 */ /* 0x000fea0003800000 */
.L_x_987:
[----:B-1----:R1:W-:Y:S01]  /*80e0*/  STS [R11+0x600], R4 ;  /* 0x000600040b007388 */ /* 0x0023e20000000800 */
[----:B------:R-:W-:Y:S01]  /*80f0*/  FADD.FTZ R5, R5, R4 ;  /* 0x0000000405057221 */ /* 0x000fe20000010000 */
[----:B------:R-:W-:Y:S05]  /*8100*/  @!P3 BRA `(.L_x_990) ;  /* 0xfffffc400000b947 */ /* 0x000fea000383ffff */
.L_x_971:
[----:B------:R-:W-:Y:S05]  /*8110*/  BSYNC B0 ;  /* 0x0000000000007941 */ /* 0x000fea0003800000 */
.L_x_970:
        /* <DEDUP_REMOVED lines=26> */
[----:B-1----:R-:W-:-:S13]  /*82c0*/  ISETP.NE.AND P0, PT, R10, RZ, PT ;  /* 0x000000ff0a00720c */ /* 0x002fda0003f05270 */
[----:B0-----:R-:W-:-:S04]  /*82d0*/  @P0 IMAD.MOV.U32 R5, RZ, RZ, c[0x0][0x268] ;  /* 0x00009a00ff050624 */ /* 0x001fc800078e00ff */
[----:B------:R-:W-:-:S04]  /*82e0*/  @P0 IMAD R16, R16, R5, c[0x0][0x1ec] ;  /* 0x00007b0010100624 */ /* 0x000fc800078e0205 */
[----:B------:R-:W-:Y:S01]  /*82f0*/  @P0 IMAD R5, R16, c[0x0][0x1d4], RZ ;  /* 0x0000750010050a24 */ /* 0x000fe200078e02ff */
[----:B------:R-:W0:Y:S04]  /*8300*/  @!P3 LDS R6, [R8.X4+0x10] ;  /* 0x000010000806b984 */ /* 0x000e280000004800 */
[----:B0-----:R-:W0:Y:S02]  /*8310*/  SHFL.BFLY PT, R3, R6, 0x2, 0x1f ;  /* 0x0c401f0006037f89 */ /* 0x001e2400000e0000 */
        /* <DEDUP_REMOVED lines=17> */
.L_x_995:
[C---:B------:R-:W-:Y:S01]  /*8430*/  IMAD.IADD R12, R7.reuse, 0x1, -R209 ;  /* 0x00000001070c7824 */ /* 0x040fe200078e0ad1 */
[C---:B------:R-:W-:Y:S02]  /*8440*/  @P0 IADD3 R5, P3, R7.reuse, R2, RZ ;  /* 0x0000000207050210 */ /* 0x040fe40007f7e0ff */
        /* <DEDUP_REMOVED lines=13> */
.L_x_994:
[----:B------:R-:W-:Y:S05]  /*8520*/  BSYNC B1 ;  /* 0x0000000000017941 */ /* 0x000fea0003800000 */
.L_x_993:
        /* <DEDUP_REMOVED lines=8> */
.L_x_996:
        /* <DEDUP_REMOVED lines=34> */
.L_x_992:
[----:B------:R-:W-:Y:S05]  /*87d0*/  BSYNC B0 ;  /* 0x0000000000007941 */ /* 0x000fea0003800000 */
.L_x_991:
[----:B------:R-:W1:Y:S01]  /*87e0*/  S2R R18, SR_CTAID.X ;  /* 0x0000000000127919 */ /* 0x000e620000002500 */
[----:B------:R-:W-:Y:S01]  /*87f0*/  SHF.R.S32.HI R3, RZ, 0x1f, R26 ;  /* 0x0000001fff037819 */ /* 0x000fe2000001141a */
[----:B------:R-:W-:Y:S01]  /*8800*/  ULDC UR5, c[0x0][0x1d4] ;  /* 0x0000750000057ab9 */ /* 0x000fe20000000800 */
[----:B------:R-:W-:Y:S01]  /*8810*/  SHF.R.S32.HI R15, RZ, 0x5, R15 ;  /* 0x00000005ff0f7819 */ /* 0x000fe2000001140f */
[----:B------:R-:W-:Y:S01]  /*8820*/  UIMAD UR5, UR5, 0x90, URZ ;  /* 0x00000090050578a4 */ /* 0x000fe2000f8e023f */
[----:B------:R-:W-:Y:S01]  /*8830*/  LEA.HI R3, R3, R26, RZ, 0x2 ;  /* 0x0000001a03037211 */ /* 0x000fe200078f10ff */
[----:B------:R-:W-:Y:S01]  /*8840*/  BSSY B0, `(.L_x_997) ;  /* 0x000001b000007945 */ /* 0x000fe20003800000 */
[----:B------:R-:W-:Y:S01]  /*8850*/  ISETP.GT.OR P1, PT, R0, 0x11, P2 ;  /* 0x000000110000780c */ /* 0x000fe20001724670 */
[----:B------:R-:W-:Y:S01]  /*8860*/  CS2R R6, SRZ ;  /* 0x0000000000067805 */ /* 0x000fe2000001ff00 */
[----:B------:R-:W-:Y:S01]  /*8870*/  LOP3.LUT R3, R3, 0xfffffffc, RZ, 0xc0, !PT ;  /* 0xfffffffc03037812 */ /* 0x000fe200078ec0ff */
[----:B0-----:R-:W-:-:S04]  /*8880*/  CS2R R4, SRZ ;  /* 0x0000000000047805 */ /* 0x001fc8000001ff00 */
[----:B------:R-:W-:Y:S02]  /*8890*/  IMAD.IADD R2, R26, 0x1, -R3 ;  /* 0x000000011a027824 */ /* 0x000fe400078e0a03 */
[----:B------:R-:W-:-:S03]  /*88a0*/  IMAD R3, R24, c[0x0][0x1d8], RZ ;  /* 0x0000760018037a24 */ /* 0x000fc600078e02ff */
[CC--:B------:R-:W-:Y:S02]  /*88b0*/  ISETP.NE.OR P3, PT, R15.reuse, R2.reuse, P1 ;  /* 0x000000020f00720c */ /* 0x0c0fe40000f65670 */
[----:B------:R-:W-:Y:S01]  /*88c0*/  ISETP.NE.AND P0, PT, R15, R2, PT ;  /* 0x000000020f00720c */ /* 0x000fe20003f05270 */
[C---:B------:R-:W-:Y:S01]  /*88d0*/  IMAD.SHL.U32 R2, R0.reuse, 0x8, RZ ;  /* 0x0000000800027824 */ /* 0x040fe200078e00ff */
        /* <DEDUP_REMOVED lines=16> */
.L_x_999:
[----:B-----5:R0:W-:Y:S02]  /*89e0*/  STS.128 [R0.X16+0x220], R4 ;  /* 0x0002200400007388 */ /* 0x0201e4000000cc00 */
.L_x_998:
[----:B------:R-:W-:Y:S05]  /*89f0*/  BSYNC B0 ;  /* 0x0000000000007941 */ /* 0x000fea0003800000 */
.L_x_997:
        /* <DEDUP_REMOVED lines=8> */
[C---:B------:R-:W-:Y:S01]  /*8a80*/  IMAD.IADD R33, R15.reuse, 0x1, R209 ;  /* 0x000000010f217824 */ /* 0x040fe200078e02d1 */
[----:B------:R-:W-:Y:S01]  /*8a90*/  IMNMX R38, R26, c[0x0][0x1d4], PT ;  /* 0x000075001a267a17 */ /* 0x000fe20003800200 */
[----:B------:R-:W-:Y:S01]  /*8aa0*/  BSSY B1, `(.L_x_1002) ;  /* 0x000009b000017945 */ /* 0x000fe20003800000 */
[----:B------:R-:W-:Y:S01]  /*8ab0*/  LEA R39, R15, UR6, 0x1 ;  /* 0x000000060f277c11 */ /* 0x000fe2000f8e08ff */
        /* <DEDUP_REMOVED lines=20> */
[----:B------:R-:W-:-:S02]  /*8c00*/  IMAD.MOV.U32 R14, RZ, RZ, RZ ;  /* 0x000000ffff0e7224 */ /* 0x000fc400078e00ff */
[----:B------:R-:W-:Y:S02]  /*8c10*/  IMAD.IADD R29, R3, 0x1, -R8 ;  /* 0x00000001031d7824 */ /* 0x000fe400078e0a08 */
[----:B------:R-:W-:Y:S01]  /*8c20*/  IMAD.MOV.U32 R40, RZ, RZ, R33 ;  /* 0x000000ffff287224 */ /* 0x000fe200078e0021 */
[----:B------:R-:W-:Y:S01]  /*8c30*/  CS2R R8, SRZ ;  /* 0x0000000000087805 */ /* 0x000fe2000001ff00 */
[----:B------:R-:W-:Y:S01]  /*8c40*/  IMAD.MOV.U32 R3, RZ, RZ, RZ ;  /* 0x000000ffff037224 */ /* 0x000fe200078e00ff */
[----:B------:R-:W-:Y:S01]  /*8c50*/  LOP3.LUT P3, RZ, R29, 0x4, RZ, 0xc0, !PT ;  /* 0x000000041dff7812 */ /* 0x000fe2000786c0ff */
[----:B------:R-:W-:-:S12]  /*8c60*/  IMAD.WIDE R34, R34, R35, c[0x0][0x238] ;  /* 0x00008e0022227625 */ /* 0x000fd800078e0223 */
[----:B------:R-:W-:Y:S05]  /*8c70*/  @P3 BRA `(.L_x_1005) ;  /* 0x0000028000003947 */ /* 0x000fea0003800000 */
[----:B------:R-:W-:Y:S01]  /*8c80*/  IADD3 R28, P2, R24, R28, RZ ;  /* 0x0000001c181c7210 */ /* 0x000fe20007f5e0ff */
[----:B------:R-:W1:Y:S04]  /*8c90*/  LDS.U16 R3, [R39] ;  /* 0x0000000027037984 */ /* 0x000e680000000400 */
[----:B------:R-:W-:Y:S01]  /*8ca0*/  IMAD.X R31, R32, 0x1, R31, P2 ;  /* 0x00000001201f7824 */ /* 0x000fe200010e061f */
[----:B------:R-:W-:-:S04]  /*8cb0*/  LEA R8, P2, R28, c[0x0][0x1a0], 0x1 ;  /* 0x000068001c087a11 */ /* 0x000fc800078408ff */
[----:B------:R-:W-:-:S06]  /*8cc0*/  LEA.HI.X R9, R28, c[0x0][0x1a4], R31, 0x1, P2 ;  /* 0x000069001c097a11 */ /* 0x000fcc00010f0c1f */
        /* <DEDUP_REMOVED lines=18> */
.L_x_1006:
[--C-:B-----5:R-:W-:Y:S02]  /*8df0*/  HADD2.F32 R14, -RZ, R8.reuse.H0_H0 ;  /* 0x20000008ff0e7230 */ /* 0x120fe40000004100 */
[----:B-1----:R-:W-:Y:S02]  /*8e00*/  HADD2.F32 R8, -RZ, R8.H1_H1 ;  /* 0x30000008ff087230 */ /* 0x002fe40000004100 */
[--C-:B------:R-:W-:Y:S01]  /*8e10*/  HADD2.F32 R12, -RZ, R9.reuse.H0_H0 ;  /* 0x20000009ff0c7230 */ /* 0x100fe20000004100 */
[C---:B------:R-:W-:Y:S01]  /*8e20*/  FFMA.FTZ R14, R3.reuse, R14, RZ ;  /* 0x0000000e030e7223 */ /* 0x040fe200000100ff */
[----:B------:R-:W-:Y:S01]  /*8e30*/  HADD2.F32 R28, -RZ, R9.H1_H1 ;  /* 0x30000009ff1c7230 */ /* 0x000fe20000004100 */
[C---:B------:R-:W-:Y:S01]  /*8e40*/  FFMA.FTZ R13, R3.reuse, R8, RZ ;  /* 0x00000008030d7223 */ /* 0x040fe200000100ff */
[--C-:B------:R-:W-:Y:S01]  /*8e50*/  HADD2.F32 R30, -RZ, R10.reuse.H0_H0 ;  /* 0x2000000aff1e7230 */ /* 0x100fe20000004100 */
[----:B------:R-:W-:Y:S01]  /*8e60*/  FFMA.FTZ R12, R3, R12, RZ ;  /* 0x0000000c030c7223 */ /* 0x000fe200000100ff */
[----:B------:R-:W-:-:S02]  /*8e70*/  HADD2.F32 R36, -RZ, R10.H1_H1 ;  /* 0x3000000aff247230 */ /* 0x000fc40000004100 */
[--C-:B------:R-:W-:Y:S01]  /*8e80*/  HADD2.F32 R40, -RZ, R11.reuse.H0_H0 ;  /* 0x2000000bff287230 */ /* 0x100fe20000004100 */
[C---:B------:R-:W-:Y:S01]  /*8e90*/  FFMA.FTZ R10, R3.reuse, R30, RZ ;  /* 0x0000001e030a7223 */ /* 0x040fe200000100ff */
[----:B------:R-:W-:Y:S01]  /*8ea0*/  HADD2.F32 R42, -RZ, R11.H1_H1 ;  /* 0x3000000bff2a7230 */ /* 0x000fe20000004100 */
[C---:B------:R-:W-:Y:S02]  /*8eb0*/  FFMA.FTZ R11, R3.reuse, R28, RZ ;  /* 0x0000001c030b7223 */ /* 0x040fe400000100ff */
[C---:B------:R-:W-:Y:S02]  /*8ec0*/  FFMA.FTZ R9, R3.reuse, R36, RZ ;  /* 0x0000002403097223 */ /* 0x040fe400000100ff */
[----:B------:R-:W-:Y:S01]  /*8ed0*/  FFMA.FTZ R8, R3, R40, RZ ;  /* 0x0000002803087223 */ /* 0x000fe200000100ff */
[----:B------:R-:W-:Y:S01]  /*8ee0*/  IADD3 R40, R33, 0x4, RZ ;  /* 0x0000000421287810 */ /* 0x000fe20007ffe0ff */
[----:B------:R-:W-:Y:S02]  /*8ef0*/  FFMA.FTZ R3, R3, R42, RZ ;  /* 0x0000002a03037223 */ /* 0x000fe400000100ff */
.L_x_1005:
[----:B------:R-:W-:Y:S05]  /*8f00*/  BSYNC B2 ;  /* 0x0000000000027941 */ /* 0x000fea0003800000 */
.L_x_1004:
[----:B------:R-:W-:-:S13]  /*8f10*/  LOP3.LUT P3, RZ, R29, 0xfffffffc, RZ, 0xc0, !PT ;  /* 0xfffffffc1dff7812 */ /* 0x000fda000786c0ff */
[----:B------:R-:W-:Y:S05]  /*8f20*/  @!P3 BRA `(.L_x_1003) ;  /* 0x000005200000b947 */ /* 0x000fea0003800000 */
[----:B------:R-:W-:Y:S02]  /*8f30*/  ULDC UR5, c[0x0][0x1ec] ;  /* 0x00007b0000057ab9 */ /* 0x000fe40000000800 */
[----:B------:R-:W-:-:S06]  /*8f40*/  UISETP.NE.AND UP0, UPT, URZ, UR5, UPT ;  /* 0x000000053f00728c */ /* 0x000fcc000bf05270 */
[----:B------:R-:W-:Y:S02]  /*8f50*/  PLOP3.LUT P2, PT, PT, PT, UP0, 0x80, 0x0 ;  /* 0x000000000000781c */ /* 0x000fe40003f4f008 */
.L_x_1009:
[----:B------:R-:W-:Y:S01]  /*8f60*/  IMAD R28, R40, 0x90, RZ ;  /* 0x00000090281c7824 */ /* 0x000fe200078e02ff */
[----:B------:R-:W-:-:S04]  /*8f70*/  ISETP.NE.AND P5, PT, R220, RZ, PT ;  /* 0x000000ffdc00720c */ /* 0x000fc80003fa5270 */
[----:B------:R-:W-:Y:S02]  /*8f80*/  SHF.R.S32.HI R29, RZ, 0x1f, R28 ;  /* 0x0000001fff1d7819 */ /* 0x000fe4000001141c */
[-C--:B------:R-:W-:Y:S02]  /*8f90*/  IADD3 R37, P3, R24, R28.reuse, RZ ;  /* 0x0000001c18257210 */ /* 0x080fe40007f7e0ff */
[----:B------:R-:W-:-:S03]  /*8fa0*/  IADD3 R30, P4, R17, R28, RZ ;  /* 0x0000001c111e7210 */ /* 0x000fc60007f9e0ff */
[--C-:B------:R-:W-:Y:S01]  /*8fb0*/  IMAD.X R42, R32, 0x1, R29.reuse, P3 ;  /* 0x00000001202a7824 */ /* 0x100fe200018e061d */
[C---:B------:R-:W-:Y:S01]  /*8fc0*/  LEA R28, P3, R37.reuse, c[0x0][0x1a0], 0x1 ;  /* 0x00006800251c7a11 */ /* 0x040fe200078608ff */
        /* <DEDUP_REMOVED lines=17> */
.L_x_1007:
[----:B-1----:R-:W5:Y:S01]  /*90e0*/  LDG.E.128 R28, [R28.64+0x480] ;  /* 0x000480241c1c7981 */ /* 0x002f62000c1e1d00 */
[----:B------:R-:W-:Y:S01]  /*90f0*/  IMAD.IADD R41, R40, 0x1, -R209 ;  /* 0x0000000128297824 */ /* 0x000fe200078e0ad1 */
[----:B-----5:R-:W-:Y:S02]  /*9100*/  HADD2.F32 R43, -RZ, R44.H0_H0 ;  /* 0x2000002cff2b7230 */ /* 0x020fe40000004100 */
[----:B------:R-:W-:Y:S02]  /*9110*/  HADD2.F32 R49, -RZ, R45.H0_H0 ;  /* 0x2000002dff317230 */ /* 0x000fe40000004100 */
[C---:B------:R-:W-:Y:S01]  /*9120*/  LEA R48, R41.reuse, UR4, 0x1 ;  /* 0x0000000429307c11 */ /* 0x040fe2000f8e08ff */
[----:B------:R-:W-:Y:S01]  /*9130*/  HADD2.F32 R51, -RZ, R46.H0_H0 ;  /* 0x2000002eff337230 */ /* 0x000fe20000004100 */
[----:B------:R-:W-:Y:S01]  /*9140*/  LEA R41, R41, UR6, 0x1 ;  /* 0x0000000629297c11 */ /* 0x000fe2000f8e08ff */
        /* <DEDUP_REMOVED lines=27> */
.L_x_1008:
[----:B------:R-:W2:Y:S01]  /*9300*/  LDS.U16 R3, [R41+0x8] ;  /* 0x0000080029037984 */ /* 0x000ea20000000400 */
[----:B------:R-:W-:Y:S01]  /*9310*/  IADD3 R40, R40, 0x8, RZ ;  /* 0x0000000828287810 */ /* 0x000fe20007ffe0ff */
[----:B------:R-:W-:Y:S02]  /*9320*/  HADD2.F32 R14, -RZ, R28.H0_H0 ;  /* 0x2000001cff0e7230 */ /* 0x000fe40000004100 */
[--C-:B------:R-:W-:Y:S01]  /*9330*/  HADD2.F32 R8, -RZ, R29.reuse.H1_H1 ;  /* 0x3000001dff087230 */ /* 0x100fe20000004100 */
[----:B------:R-:W-:Y:S01]  /*9340*/  ISETP.GE.AND P3, PT, R40, R38, PT ;  /* 0x000000262800720c */ /* 0x000fe20003f66270 */
[----:B------:R-:W-:Y:S02]  /*9350*/  HADD2.F32 R10, -RZ, R30.H0_H0 ;  /* 0x2000001eff0a7230 */ /* 0x000fe40000004100 */
[----:B-1----:R-:W-:Y:S02]  /*9360*/  HADD2.F32 R28, -RZ, R28.H1_H1 ;  /* 0x3000001cff1c7230 */ /* 0x002fe40000004100 */
[----:B------:R-:W-:-:S02]  /*9370*/  HADD2.F32 R12, -RZ, R29.H0_H0 ;  /* 0x2000001dff0c7230 */ /* 0x000fc40000004100 */
        /* <DEDUP_REMOVED lines=13> */
.L_x_1003:
[----:B------:R-:W-:Y:S05]  /*9450*/  BSYNC B1 ;  /* 0x0000000000017941 */ /* 0x000fea0003800000 */
.L_x_1002:
        /* <DEDUP_REMOVED lines=60> */
.L_x_1014:
[----:B-12--5:R-:W-:Y:S02]  /*9820*/  HADD2.F32 R20, -RZ, R40.H0_H0 ;  /* 0x20000028ff147230 */ /* 0x026fe40000004100 */
[----:B------:R-:W-:Y:S02]  /*9830*/  HADD2.F32 R31, -RZ, R42.H0_H0 ;  /* 0x2000002aff1f7230 */ /* 0x000fe40000004100 */
        /* <DEDUP_REMOVED lines=14> */
.L_x_1013:
[----:B------:R-:W-:Y:S05]  /*9920*/  BSYNC B2 ;  /* 0x0000000000027941 */ /* 0x000fea0003800000 */
.L_x_1012:
[----:B------:R-:W-:Y:S02]  /*9930*/  IADD3 R33, R33, 0x4, RZ ;  /* 0x0000000421217810 */ /* 0x000fe40007ffe0ff */
.L_x_1011:
[----:B------:R-:W-:Y:S05]  /*9940*/  BSYNC B1 ;  /* 0x0000000000017941 */ /* 0x000fea0003800000 */
.L_x_1010:
[----:B------:R-:W-:-:S13]  /*9950*/  LOP3.LUT P3, RZ, R34, 0xfffffffc, RZ, 0xc0, !PT ;  /* 0xfffffffc22ff7812 */ /* 0x000fda000786c0ff */
[----:B------:R-:W-:Y:S05]  /*9960*/  @!P3 BRA `(.L_x_1001) ;  /* 0x000009500000b947 */ /* 0x000fea0003800000 */
[----:B------:R-:W-:Y:S01]  /*9970*/  LEA R20, R33, UR4, 0x1 ;  /* 0x0000000421147c11 */ /* 0x000fe2000f8e08ff */
[----:B------:R-:W-:Y:S02]  /*9980*/  IMAD.MOV.U32 R34, RZ, RZ, 0x90 ;  /* 0x00000090ff227424 */ /* 0x000fe400078e00ff */
[----:B------:R-:W-:Y:S02]  /*9990*/  IMAD.MOV.U32 R35, RZ, RZ, RZ ;  /* 0x000000ffff237224 */ /* 0x000fe400078e00ff */
[----:B------:R-:W-:Y:S02]  /*99a0*/  IMAD R50, R209, -0x2, R20 ;  /* 0xfffffffed1327824 */ /* 0x000fe400078e0214 */
[----:B------:R-:W-:-:S05]  /*99b0*/  IMAD R34, R33, R34, 0x240 ;  /* 0x0000024021227424 */ /* 0x000fca00078e0222 */
.L_x_1021:
        /* <DEDUP_REMOVED lines=55> */
.L_x_1017:
        /* <DEDUP_REMOVED lines=16> */
.L_x_1016:
[----:B------:R-:W-:Y:S05]  /*9e30*/  BSYNC B1 ;  /* 0x0000000000017941 */ /* 0x000fea0003800000 */
.L_x_1015:
        /* <DEDUP_REMOVED lines=50> */
.L_x_1020:
[----:B--2--5:R-:W-:Y:S02]  /*a160*/  HADD2.F32 R21, -RZ, R36.H0_H0 ;  /* 0x20000024ff157230 */ /* 0x024fe40000004100 */
[----:B-1----:R-:W-:Y:S02]  /*a170*/  HADD2.F32 R31, -RZ, R37.H0_H0 ;  /* 0x20000025ff1f7230 */ /* 0x002fe40000004100 */
        /* <DEDUP_REMOVED lines=14> */
.L_x_1019:
[----:B------:R-:W-:Y:S05]  /*a260*/  BSYNC B1 ;  /* 0x0000000000017941 */ /* 0x000fea0003800000 */
.L_x_1018:
[----:B------:R-:W-:Y:S02]  /*a270*/  IADD3 R33, R33, 0x8, RZ ;  /* 0x0000000821217810 */ /* 0x000fe40007ffe0ff */
[----:B------:R-:W-:Y:S02]  /*a280*/  IADD3 R35, R35, 0x10, RZ ;  /* 0x0000001023237810 */ /* 0x000fe40007ffe0ff */
[----:B------:R-:W-:Y:S02]  /*a290*/  ISETP.GE.AND P3, PT, R33, R26, PT ;  /* 0x0000001a2100720c */ /* 0x000fe40003f66270 */
[----:B------:R-:W-:-:S11]  /*a2a0*/  IADD3 R34, R34, 0x480, RZ ;  /* 0x0000048022227810 */ /* 0x000fd60007ffe0ff */
[----:B------:R-:W-:Y:S05]  /*a2b0*/  @!P3 BRA `(.L_x_1021) ;  /* 0xfffff7000000b947 */ /* 0x000fea000383ffff */
.L_x_1001:
[----:B------:R-:W-:Y:S05]  /*a2c0*/  BSYNC B0 ;  /* 0x0000000000007941 */ /* 0x000fea0003800000 */
.L_x_1000:
        /* <DEDUP_REMOVED lines=20> */
[----:B------:R-:W-:-:S06]  /*a410*/  @P3 IMAD.WIDE R20, R20, R21, c[0x0][0x238] ;  /* 0x00008e0014143625 */ /* 0x000fcc00078e0215 */
        /* <DEDUP_REMOVED lines=15> */
.L_x_1025:
[----:B0-----:R-:W-:Y:S05]  /*a510*/  BSYNC B1 ;  /* 0x0000000000017941 */ /* 0x001fea0003800000 */
.L_x_1024:
        /* <DEDUP_REMOVED lines=16> */
.L_x_1023:
[----:B------:R-:W-:Y:S05]  /*a620*/  BSYNC B0 ;  /* 0x0000000000007941 */ /* 0x000fea0003800000 */
.L_x_1022:
[----:B------:R-:W-:Y:S06]  /*a630*/  BAR.SYNC.DEFER_BLOCKING 0x0 ;  /* 0x0000000000007b1d */ /* 0x000fec0000010000 */
[----:B------:R-:W-:Y:S05]  /*a640*/  @P1 BRA `(.L_x_1026) ;  /* 0x0000043000001947 */ /* 0x000fea0003800000 */
[----:B0-----:R-:W-:Y:S01]  /*a650*/  LOP3.LUT R0, R19, 0xffffffc0, RZ, 0xc0, !PT ;  /* 0xffffffc013007812 */ /* 0x001fe200078ec0ff */
[----:B------:R-:W-:Y:S01]  /*a660*/  IMAD R15, R15, 0x90, R2 ;  /* 0x000000900f0f7824 */ /* 0x000fe200078e0202 */
[----:B------:R-:W-:-:S02]  /*a670*/  LOP3.LUT R4, R19, 0xffffffe0, RZ, 0xc0, !PT ;  /* 0xffffffe013047812 */ /* 0x000fc400078ec0ff */
[----:B------:R-:W-:Y:S02]  /*a680*/  ISETP.NE.AND P0, PT, R0, 0x40, PT ;  /* 0x000000400000780c */ /* 0x000fe40003f05270 */
[C---:B------:R-:W-:Y:S02]  /*a690*/  ISETP.GT.AND P2, PT, R19.reuse, 0x3f, PT ;  /* 0x0000003f1300780c */ /* 0x040fe40003f44270 */
        /* <DEDUP_REMOVED lines=9> */
.L_x_1027:
        /* <DEDUP_REMOVED lines=21> */
.L_x_1029:
[----:B------:R-:W-:Y:S05]  /*a880*/  BSYNC B0 ;  /* 0x0000000000007941 */ /* 0x000fea0003800000 */
.L_x_1028:
        /* <DEDUP_REMOVED lines=8> */
.L_x_1031:
[----:B------:R-:W-:Y:S05]  /*a910*/  BSYNC B0 ;  /* 0x0000000000007941 */ /* 0x000fea0003800000 */
.L_x_1030:
        /* <DEDUP_REMOVED lines=20> */
.L_x_1033:
[----:B------:R-:W-:Y:S05]  /*aa60*/  BSYNC B0 ;  /* 0x0000000000007941 */ /* 0x000fea0003800000 */
.L_x_1032:
[----:B------:R-:W-:Y:S06]  /*aa70*/  BAR.SYNC.DEFER_BLOCKING 0x0 ;  /* 0x0000000000007b1d */ /* 0x000fec0000010000 */
.L_x_1026:
        /* <DEDUP_REMOVED lines=17> */
.L_x_1034:
        /* <DEDUP_REMOVED lines=20> */
[----:B------:R-:W-:-:S03]  /*acd0*/  PRMT R5, R5, 0x7710, RZ ;  /* 0x0000771005057816 */ /* 0x000fc600000000ff */
[----:B------:R-:W1:Y:S01]  /*ace0*/  F2I.S8.NTZ R9, R9 ;  /* 0x0000000900097305 */ /* 0x000e620000202100 */
[----:B--2---:R-:W-:Y:S02]  /*acf0*/  PRMT R6, R11, 0x8880, RZ ;  /* 0x000088800b067816 */ /* 0x004fe400000000ff */
[----:B------:R-:W-:Y:S02]  /*ad00*/  LOP3.LUT R7, R5, 0xff, RZ, 0xc0, !PT ;  /* 0x000000ff05077812 */ /* 0x000fe400078ec0ff */
[----:B------:R-:W-:Y:S02]  /*ad10*/  PRMT R6, R6, 0x7710, RZ ;  /* 0x0000771006067816 */ /* 0x000fe400000000ff */
[----:B------:R-:W-:Y:S01]  /*ad20*/  SHF.L.U64.HI R11, R13, 0x8, RZ ;  /* 0x000000080d0b7819 */ /* 0x000fe200000102ff */
[----:B------:R-:W2:Y:S01]  /*ad30*/  F2I.S8.NTZ R14, R14 ;  /* 0x0000000e000e7305 */ /* 0x000ea20000202100 */
[----:B------:R-:W-:Y:S02]  /*ad40*/  LOP3.LUT R6, R6, 0xff, RZ, 0xc0, !PT ;  /* 0x000000ff06067812 */ /* 0x000fe400078ec0ff */
[----:B0-----:R-:W-:-:S02]  /*ad50*/  PRMT R0, R10, 0x8880, RZ ;  /* 0x000088800a007816 */ /* 0x001fc400000000ff */
[C---:B------:R-:W-:Y:S01]  /*ad60*/  SHF.L.U64.HI R10, R7.reuse, 0x10, RZ ;  /* 0x00000010070a7819 */ /* 0x040fe200000102ff */
[----:B------:R-:W-:Y:S01]  /*ad70*/  IMAD.U32 R7, R7, 0x10000, RZ ;  /* 0x0001000007077824 */ /* 0x000fe200078e00ff */
[----:B------:R-:W-:Y:S01]  /*ad80*/  SHF.L.U64.HI R5, R6, 0x18, RZ ;  /* 0x0000001806057819 */ /* 0x000fe200000102ff */
[----:B------:R-:W0:Y:S01]  /*ad90*/  F2I.S8.NTZ R8, R8 ;  /* 0x0000000800087305 */ /* 0x000e220000202100 */
[----:B------:R-:W-:Y:S02]  /*ada0*/  PRMT R0, R0, 0x7710, RZ ;  /* 0x0000771000007816 */ /* 0x000fe400000000ff */
[----:B-1----:R-:W-:Y:S02]  /*adb0*/  PRMT R4, R9, 0x8880, RZ ;  /* 0x0000888009047816 */ /* 0x002fe400000000ff */
[----:B------:R-:W-:Y:S02]  /*adc0*/  LOP3.LUT R5, R5, R10, R11, 0xfe, !PT ;  /* 0x0000000a05057212 */ /* 0x000fe400078efe0b */
[----:B------:R-:W-:Y:S01]  /*add0*/  LOP3.LUT R0, R0, 0xff, RZ, 0xc0, !PT ;  /* 0x000000ff00007812 */ /* 0x000fe200078ec0ff */
[----:B------:R-:W1:Y:S01]  /*ade0*/  F2I.S8.NTZ R3, R3 ;  /* 0x0000000300037305 */ /* 0x000e620000202100 */
[----:B--2---:R-:W-:-:S02]  /*adf0*/  PRMT R14, R14, 0x8880, RZ ;  /* 0x000088800e0e7816 */ /* 0x004fc400000000ff */
[----:B------:R-:W-:Y:S02]  /*ae00*/  PRMT R4, R4, 0x7710, RZ ;  /* 0x0000771004047816 */ /* 0x000fe400000000ff */
[----:B------:R-:W-:Y:S02]  /*ae10*/  LOP3.LUT R5, R0, 0xffffff00, R5, 0xf8, !PT ;  /* 0xffffff0000057812 */ /* 0x000fe400078ef805 */
[----:B------:R-:W-:Y:S02]  /*ae20*/  PRMT R0, R14, 0x7710, RZ ;  /* 0x000077100e007816 */ /* 0x000fe400000000ff */
[----:B0-----:R-:W-:Y:S02]  /*ae30*/  PRMT R8, R8, 0x8880, RZ ;  /* 0x0000888008087816 */ /* 0x001fe400000000ff */
[----:B------:R-:W-:Y:S02]  /*ae40*/  PRMT R4, R4, 0x7604, RZ ;  /* 0x0000760404047816 */ /* 0x000fe400000000ff */
[----:B------:R-:W-:-:S02]  /*ae50*/  PRMT R2, R8, 0x7710, RZ ;  /* 0x0000771008027816 */ /* 0x000fc400000000ff */
[----:B------:R-:W-:Y:S02]  /*ae60*/  PRMT R0, R0, 0x6540, R13 ;  /* 0x0000654000007816 */ /* 0x000fe4000000000d */
[----:B------:R-:W-:Y:S02]  /*ae70*/  LOP3.LUT R5, R4, 0xffff00ff, R5, 0xf8, !PT ;  /* 0xffff00ff04057812 */ /* 0x000fe400078ef805 */
[----:B------:R-:W-:Y:S02]  /*ae80*/  PRMT R2, R2, 0x7054, RZ ;  /* 0x0000705402027816 */ /* 0x000fe400000000ff */
[----:B-1----:R-:W-:Y:S02]  /*ae90*/  PRMT R8, R3, 0x8880, RZ ;  /* 0x0000888003087816 */ /* 0x002fe400000000ff */
[----:B------:R-:W-:Y:S02]  /*aea0*/  LOP3.LUT R7, R7, 0xff00ffff, R0, 0xf8, !PT ;  /* 0xff00ffff07077812 */ /* 0x000fe400078ef800 */
[----:B------:R-:W-:-:S02]  /*aeb0*/  LOP3.LUT R3, R2, 0xff00ffff, R5, 0xf8, !PT ;  /* 0xff00ffff02037812 */ /* 0x000fc400078ef805 */
[----:B------:R-:W-:Y:S02]  /*aec0*/  IADD3 R4, P0, R25, c[0x0][0x160], RZ ;  /* 0x0000580019047a10 */ /* 0x000fe40007f1e0ff */
[----:B------:R-:W-:Y:S02]  /*aed0*/  PRMT R0, R8, 0x7710, RZ ;  /* 0x0000771008007816 */ /* 0x000fe400000000ff */
[----:B------:R-:W-:Y:S02]  /*aee0*/  PRMT R2, R7, 0x4210, R6 ;  /* 0x0000421007027816 */ /* 0x000fe40000000006 */
[----:B------:R-:W-:Y:S02]  /*aef0*/  LEA.HI.X.SX32 R5, R25, c[0x0][0x164], 0x1, P0 ;  /* 0x0000590019057a11 */ /* 0x000fe400000f0eff */
[----:B------:R-:W-:-:S05]  /*af00*/  PRMT R3, R3, 0x4210, R0 ;  /* 0x0000421003037816 */ /* 0x000fca0000000000 */
[----:B------:R-:W-:Y:S01]  /*af10*/  STG.E.64 [R4.64], R2 ;  /* 0x0000000204007986 */ /* 0x000fe2000c101b24 */
[----:B------:R-:W-:Y:S05]  /*af20*/  EXIT ;  /* 0x000000000000794d */ /* 0x000fea0003800000 */
.L_x_829:
[----:B------:R-:W-:Y:S01]  /*af30*/  IMAD.MOV.U32 R218, RZ, RZ, R15 ;  /* 0x000000ffffda7224 */ /* 0x000fe200078e000f */
[----:B------:R-:W-:Y:S01]  /*af40*/  MOV R144, 0xaf90 ;  /* 0x0000af9000907802 */ /* 0x000fe20000000f00 */
[----:B------:R-:W-:Y:S02]  /*af50*/  IMAD.MOV.U32 R219, RZ, RZ, 0x10 ;  /* 0x00000010ffdb7424 */ /* 0x000fe400078e00ff */
[----:B------:R-:W-:Y:S02]  /*af60*/  IMAD.MOV.U32 R221, RZ, RZ, 0x1f ;  /* 0x0000001fffdd7424 */ /* 0x000fe400078e00ff */
[----:B------:R-:W-:Y:S02]  /*af70*/  IMAD.MOV.U32 R222, RZ, RZ, -0x1 ;  /* 0xffffffffffde7424 */ /* 0x000fe400078e00ff */
[----:B0-----:R-:W-:Y:S05]  /*af80*/  CALL.REL.NOINC `($__internal_4_$__cuda_sm70_shflsync_bfly_p) ;  /* 0x0000045000007944 */ /* 0x001fea0003c00000 */
[----:B-1----:R-:W-:Y:S01]  /*af90*/  IMAD.MOV.U32 R0, RZ, RZ, R218 ;  /* 0x000000ffff007224 */ /* 0x002fe200078e00da */
[----:B0-----:R-:W-:Y:S05]  /*afa0*/  BRA `(.L_x_1035) ;  /* 0xffff7c0000007947 */ /* 0x001fea000383ffff */
.L_x_830:
[----:B------:R-:W-:Y:S01]  /*afb0*/  IMAD.MOV.U32 R218, RZ, RZ, R15 ;  /* 0x000000ffffda7224 */ /* 0x000fe200078e000f */
[----:B------:R-:W-:Y:S01]  /*afc0*/  MOV R144, 0xb010 ;  /* 0x0000b01000907802 */ /* 0x000fe20000000f00 */
[----:B------:R-:W-:-:S02]  /*afd0*/  IMAD.MOV.U32 R219, RZ, RZ, 0x8 ;  /* 0x00000008ffdb7424 */ /* 0x000fc400078e00ff */
[----:B------:R-:W-:Y:S02]  /*afe0*/  IMAD.MOV.U32 R221, RZ, RZ, 0x1f ;  /* 0x0000001fffdd7424 */ /* 0x000fe400078e00ff */
[----:B------:R-:W-:Y:S02]  /*aff0*/  IMAD.MOV.U32 R222, RZ, RZ, -0x1 ;  /* 0xffffffffffde7424 */ /* 0x000fe400078e00ff */
[----:B0-----:R-:W-:Y:S05]  /*b000*/  CALL.REL.NOINC `($__internal_4_$__cuda_sm70_shflsync_bfly_p) ;  /* 0x000003d000007944 */ /* 0x001fea0003c00000 */
[----:B-1----:R-:W-:Y:S01]  /*b010*/  FADD.FTZ R15, R15, R218 ;  /* 0x000000da0f0f7221 */ /* 0x002fe20000010000 */
[----:B------:R-:W-:Y:S01]  /*b020*/  MOV R144, 0xb080 ;  /* 0x0000b08000907802 */ /* 0x000fe20000000f00 */
[----:B0-----:R-:W-:Y:S02]  /*b030*/  IMAD.MOV.U32 R219, RZ, RZ, 0x4 ;  /* 0x00000004ffdb7424 */ /* 0x001fe400078e00ff */
[----:B------:R-:W-:Y:S02]  /*b040*/  IMAD.MOV.U32 R221, RZ, RZ, 0x1f ;  /* 0x0000001fffdd7424 */ /* 0x000fe400078e00ff */
[----:B------:R-:W-:Y:S02]  /*b050*/  IMAD.MOV.U32 R222, RZ, RZ, -0x1 ;  /* 0xffffffffffde7424 */ /* 0x000fe400078e00ff */
[----:B------:R-:W-:-:S02]  /*b060*/  IMAD.MOV.U32 R218, RZ, RZ, R15 ;  /* 0x000000ffffda7224 */ /* 0x000fc400078e000f */
[----:B------:R-:W-:Y:S05]  /*b070*/  CALL.REL.NOINC `($__internal_4_$__cuda_sm70_shflsync_bfly_p) ;  /* 0x0000036000007944 */ /* 0x000fea0003c00000 */
[----:B-1----:R-:W-:Y:S01]  /*b080*/  FADD.FTZ R15, R15, R218 ;  /* 0x000000da0f0f7221 */ /* 0x002fe20000010000 */
[----:B------:R-:W-:Y:S01]  /*b090*/  MOV R144, 0xb0f0 ;  /* 0x0000b0f000907802 */ /* 0x000fe20000000f00 */
[----:B0-----:R-:W-:-:S02]  /*b0a0*/  IMAD.MOV.U32 R219, RZ, RZ, 0x2 ;  /* 0x00000002ffdb7424 */ /* 0x001fc400078e00ff */
[----:B------:R-:W-:Y:S02]  /*b0b0*/  IMAD.MOV.U32 R221, RZ, RZ, 0x1f ;  /* 0x0000001fffdd7424 */ /* 0x000fe400078e00ff */
[----:B------:R-:W-:Y:S02]  /*b0c0*/  IMAD.MOV.U32 R222, RZ, RZ, -0x1 ;  /* 0xffffffffffde7424 */ /* 0x000fe400078e00ff */
[----:B------:R-:W-:Y:S02]  /*b0d0*/  IMAD.MOV.U32 R218, RZ, RZ, R15 ;  /* 0x000000ffffda7224 */ /* 0x000fe400078e000f */
[----:B------:R-:W-:Y:S05]  /*b0e0*/  CALL.REL.NOINC `($__internal_4_$__cuda_sm70_shflsync_bfly_p) ;  /* 0x000002f000007944 */ /* 0x000fea0003c00000 */
[----:B-1----:R-:W-:Y:S01]  /*b0f0*/  FADD.FTZ R2, R15, R218 ;  /* 0x000000da0f027221 */ /* 0x002fe20000010000 */
[----:B------:R-:W-:Y:S01]  /*b100*/  MOV R144, 0xb160 ;  /* 0x0000b16000907802 */ /* 0x000fe20000000f00 */
[----:B0-----:R-:W-:Y:S02]  /*b110*/  IMAD.MOV.U32 R219, RZ, RZ, 0x1 ;  /* 0x00000001ffdb7424 */ /* 0x001fe400078e00ff */
[----:B------:R-:W-:Y:S02]  /*b120*/  IMAD.MOV.U32 R221, RZ, RZ, 0x1f ;  /* 0x0000001fffdd7424 */ /* 0x000fe400078e00ff */
[----:B------:R-:W-:-:S02]  /*b130*/  IMAD.MOV.U32 R222, RZ, RZ, -0x1 ;  /* 0xffffffffffde7424 */ /* 0x000fc400078e00ff */
[----:B------:R-:W-:Y:S02]  /*b140*/  IMAD.MOV.U32 R218, RZ, RZ, R2 ;  /* 0x000000ffffda7224 */ /* 0x000fe400078e0002 */
[----:B------:R-:W-:Y:S05]  /*b150*/  CALL.REL.NOINC `($__internal_4_$__cuda_sm70_shflsync_bfly_p) ;  /* 0x0000028000007944 */ /* 0x000fea0003c00000 */
[----:B-1----:R-:W-:Y:S01]  /*b160*/  IMAD.MOV.U32 R5, RZ, RZ, R218 ;  /* 0x000000ffff057224 */ /* 0x002fe200078e00da */
[----:B0-----:R-:W-:Y:S05]  /*b170*/  BRA `(.L_x_1036) ;  /* 0xffff7ac000007947 */ /* 0x001fea000383ffff */
.L_x_964:
[----:B------:R-:W-:Y:S01]  /*b180*/  IMAD.MOV.U32 R218, RZ, RZ, R223 ;  /* 0x000000ffffda7224 */ /* 0x000fe200078e00df */
[----:B------:R-:W-:Y:S01]  /*b190*/  MOV R144, 0xb1e0 ;  /* 0x0000b1e000907802 */ /* 0x000fe20000000f00 */
[----:B------:R-:W-:Y:S02]  /*b1a0*/  IMAD.MOV.U32 R219, RZ, RZ, 0x1 ;  /* 0x00000001ffdb7424 */ /* 0x000fe400078e00ff */
[----:B------:R-:W-:Y:S02]  /*b1b0*/  IMAD.MOV.U32 R221, RZ, RZ, 0x1f ;  /* 0x0000001fffdd7424 */ /* 0x000fe400078e00ff */
[----:B------:R-:W-:Y:S02]  /*b1c0*/  IMAD.MOV.U32 R222, RZ, RZ, -0x1 ;  /* 0xffffffffffde7424 */ /* 0x000fe400078e00ff */
[----:B------:R-:W-:Y:S05]  /*b1d0*/  CALL.REL.NOINC `($__internal_4_$__cuda_sm70_shflsync_bfly_p) ;  /* 0x0000020000007944 */ /* 0x000fea0003c00000 */
[----:B-1----:R-:W-:Y:S01]  /*b1e0*/  IMAD.MOV.U32 R144, RZ, RZ, R218 ;  /* 0x000000ffff907224 */ /* 0x002fe200078e00da */
[----:B0-----:R-:W-:Y:S05]  /*b1f0*/  BRA `(.L_x_1037) ;  /* 0xffffc45000007947 */ /* 0x001fea000383ffff */
.L_x_968:
[----:B------:R-:W-:Y:S01]  /*b200*/  IMAD.MOV.U32 R218, RZ, RZ, R0 ;  /* 0x000000ffffda7224 */ /* 0x000fe200078e0000 */
[----:B------:R-:W-:Y:S01]  /*b210*/  MOV R144, 0xb260 ;  /* 0x0000b26000907802 */ /* 0x000fe20000000f00 */
[----:B------:R-:W-:-:S02]  /*b220*/  IMAD.MOV.U32 R219, RZ, RZ, 0x10 ;  /* 0x00000010ffdb7424 */ /* 0x000fc400078e00ff */
[----:B------:R-:W-:Y:S02]  /*b230*/  IMAD.MOV.U32 R221, RZ, RZ, 0x1f ;  /* 0x0000001fffdd7424 */ /* 0x000fe400078e00ff */
[----:B------:R-:W-:Y:S02]  /*b240*/  IMAD.MOV.U32 R222, RZ, RZ, -0x1 ;  /* 0xffffffffffde7424 */ /* 0x000fe400078e00ff */
[----:B0-----:R-:W-:Y:S05]  /*b250*/  CALL.REL.NOINC `($__internal_4_$__cuda_sm70_shflsync_bfly_p) ;  /* 0x0000018000007944 */ /* 0x001fea0003c00000 */
[----:B-1----:R-:W-:Y:S01]  /*b260*/  IMAD.MOV.U32 R3, RZ, RZ, R218 ;  /* 0x000000ffff037224 */ /* 0x002fe200078e00da */
[----:B0-----:R-:W-:Y:S05]  /*b270*/  BRA `(.L_x_1038) ;  /* 0xffffc63000007947 */ /* 0x001fea000383ffff */
.L_x_969:
[----:B------:R-:W-:Y:S01]  /*b280*/  IMAD.MOV.U32 R218, RZ, RZ, R5 ;  /* 0x000000ffffda7224 */ /* 0x000fe200078e0005 */
[----:B------:R-:W-:Y:S01]  /*b290*/  MOV R144, 0xb2e0 ;  /* 0x0000b2e000907802 */ /* 0x000fe20000000f00 */
[----:B------:R-:W-:Y:S02]  /*b2a0*/  IMAD.MOV.U32 R219, RZ, RZ, 0x8 ;  /* 0x00000008ffdb7424 */ /* 0x000fe400078e00ff */
[----:B------:R-:W-:Y:S02]  /*b2b0*/  IMAD.MOV.U32 R221, RZ, RZ, 0x1f ;  /* 0x0000001fffdd7424 */ /* 0x000fe400078e00ff */
[----:B------:R-:W-:Y:S02]  /*b2c0*/  IMAD.MOV.U32 R222, RZ, RZ, -0x1 ;  /* 0xffffffffffde7424 */ /* 0x000fe400078e00ff */
[----:B01----:R-:W-:Y:S05]  /*b2d0*/  CALL.REL.NOINC `($__internal_4_$__cuda_sm70_shflsync_bfly_p) ;  /* 0x0000010000007944 */ /* 0x003fea0003c00000 */
[----:B-1----:R-:W-:Y:S01]  /*b2e0*/  FMNMX.FTZ R3, R5, R218, !PT ;  /* 0x000000da05037209 */ /* 0x002fe20007810000 */
[----:B0-----:R-:W-:Y:S01]  /*b2f0*/  IMAD.MOV.U32 R219, RZ, RZ, 0x4 ;  /* 0x00000004ffdb7424 */ /* 0x001fe200078e00ff */
[----:B------:R-:W-:Y:S01]  /*b300*/  MOV R144, 0xb350 ;  /* 0x0000b35000907802 */ /* 0x000fe20000000f00 */
[----:B------:R-:W-:-:S02]  /*b310*/  IMAD.MOV.U32 R221, RZ, RZ, 0x1f ;  /* 0x0000001fffdd7424 */ /* 0x000fc400078e00ff */
[----:B------:R-:W-:Y:S02]  /*b320*/  IMAD.MOV.U32 R222, RZ, RZ, -0x1 ;  /* 0xffffffffffde7424 */ /* 0x000fe400078e00ff */
[----:B------:R-:W-:Y:S02]  /*b330*/  IMAD.MOV.U32 R218, RZ, RZ, R3 ;  /* 0x000000ffffda7224 */ /* 0x000fe400078e0003 */
[----:B------:R-:W-:Y:S05]  /*b340*/  CALL.REL.NOINC `($__internal_4_$__cuda_sm70_shflsync_bfly_p) ;  /* 0x0000009000007944 */ /* 0x000fea0003c00000 */
[----:B-1----:R-:W-:Y:S01]  /*b350*/  FMNMX.FTZ R3, R3, R218, !PT ;  /* 0x000000da03037209 */ /* 0x002fe20007810000 */
[----:B0-----:R-:W-:Y:S01]  /*b360*/  IMAD.MOV.U32 R219, RZ, RZ, 0x2 ;  /* 0x00000002ffdb7424 */ /* 0x001fe200078e00ff */
[----:B------:R-:W-:Y:S01]  /*b370*/  MOV R144, 0xb3c0 ;  /* 0x0000b3c000907802 */ /* 0x000fe20000000f00 */
[----:B------:R-:W-:Y:S02]  /*b380*/  IMAD.MOV.U32 R221, RZ, RZ, 0x1f ;  /* 0x0000001fffdd7424 */ /* 0x000fe400078e00ff */
[----:B------:R-:W-:Y:S02]  /*b390*/  IMAD.MOV.U32 R222, RZ, RZ, -0x1 ;  /* 0xffffffffffde7424 */ /* 0x000fe400078e00ff */
[----:B------:R-:W-:Y:S02]  /*b3a0*/  IMAD.MOV.U32 R218, RZ, RZ, R3 ;  /* 0x000000ffffda7224 */ /* 0x000fe400078e0003 */
[----:B------:R-:W-:Y:S05]  /*b3b0*/  CALL.REL.NOINC `($__internal_4_$__cuda_sm70_shflsync_bfly_p) ;  /* 0x0000002000007944 */ /* 0x000fea0003c00000 */
[----:B-1----:R-:W-:Y:S01]  /*b3c0*/  IMAD.MOV.U32 R2, RZ, RZ, R218 ;  /* 0x000000ffff027224 */ /* 0x002fe200078e00da */
[----:B0-----:R-:W-:Y:S05]  /*b3d0*/  BRA `(.L_x_1039) ;  /* 0xffffc54000007947 */ /* 0x001fea000383ffff */
        .weak           $__internal_4_$__cuda_sm70_shflsync_bfly_p
        .type           $__internal_4_$__cuda_sm70_shflsync_bfly_p,@function
        .size           $__internal_4_$__cuda_sm70_shflsync_bfly_p,(.L_x_4310 - $__internal_4_$__cuda_sm70_shflsync_bfly_p)
$__internal_4_$__cuda_sm70_shflsync_bfly_p:
[----:B------:R-:W-:Y:S01]  /*b3e0*/  IMAD.MOV.U32 R145, RZ, RZ, 0x0 ;  /* 0x00000000ff917424 */ /* 0x000fe200078e00ff */
[----:B------:R-:W-:Y:S04]  /*b3f0*/  WARPSYNC R222 ;  /* 0x000000de00007348 */ /* 0x000fe80003800000 */
[----:B------:R0:W1:Y:S01]  /*b400*/  SHFL.BFLY PT, R218, R218, R219, R221 ;  /* 0x0c0000dbdada7389 */ /* 0x00006200000e00dd */
[----:B------:R-:W-:Y:S05]  /*b410*/  RET.REL.NODEC R144 `(_ZN4mmha33masked_multihead_attention_kernelItLi144ELi256ELi2ELi32ELi128ELb1ELb0EEEv26Multihead_attention_paramsIT_XT5_EE) ;  /* 0xffff4be090007950 */ /* 0x000fea0003c3ffff */
.L_x_1040:
        /* <DEDUP_REMOVED lines=14> */
.L_x_4310:


//--------------------- .text._ZN4mmha33masked_multihead_attention_kernelItLi144ELi256ELi4ELi32ELi64ELb1ELb0EEEv26Multihead_attention_paramsIT_XT5_EE --------------------------
	.section	.text._ZN4mmha33masked_multihead_attention_kernelItLi144ELi256ELi4ELi32ELi64ELb1ELb0EEEv26Multihead_attention_paramsIT_XT5_EE,"ax",@progbits
	.sectioninfo	@"SHI_REGISTERS=132"
	.align	128
        .global         _ZN4mmha33masked_multihead_attention_kernelItLi144ELi256ELi4ELi32ELi64ELb1ELb0EEEv26Multihead_attention_paramsIT_XT5_EE
        .type           _ZN4mmha33masked_multihead_attention_kernelItLi144ELi256ELi4ELi32ELi64ELb1ELb0EEEv26Multihead_attention_paramsIT_XT5_EE,@function
        .size           _ZN4mmha33masked_multihead_attention_kernelItLi144ELi256ELi4ELi32ELi64ELb1ELb0EEEv26Multihead_attention_paramsIT_XT5_EE,(.L_x_4311 - _ZN4mmha33masked_multihead_attention_kernelItLi144ELi256ELi4ELi32ELi64ELb1ELb0EEEv26Multihead_attention_paramsIT_XT5_EE)
        .other          _ZN4mmha33masked_multihead_attention_kernelItLi144ELi256ELi4ELi32ELi64ELb1ELb0EEEv26Multihead_attention_paramsIT_XT5_EE,@"STO_CUDA_ENTRY STV_DEFAULT"
_ZN4mmha33masked_multihead_attention_kernelItLi144ELi256ELi4ELi32ELi64ELb1ELb0EEEv26Multihead_attention_paramsIT_XT5_EE:
.text._ZN4mmha33masked_multihead_attention_kernelItLi144ELi256ELi4ELi32ELi64ELb1ELb0EEEv26Multihead_attention_paramsIT_XT5_EE:
        /* <DEDUP_REMOVED lines=11> */
.L_x_1041:
        /* <DEDUP_REMOVED lines=136> */
.L_x_1043:
[----:B------:R-:W-:Y:S05]  /*0930*/  BSYNC B0 ;  /* 0x0000000000007941 */ /* 0x000fea0003800000 */
.L_x_1042:
        /* <DEDUP_REMOVED lines=13> */
.L_x_1045:
[----:B------:R-:W-:Y:S05]  /*0a10*/  BSYNC B0 ;  /* 0x0000000000007941 */ /* 0x000fea0003800000 */
.L_x_1044:
        /* <DEDUP_REMOVED lines=11> */
.L_x_1046:
        /* <DEDUP_REMOVED lines=67> */
.L_x_1049:
        /* <DEDUP_REMOVED lines=9> */
.L_x_1050:
        /* <DEDUP_REMOVED lines=100> */
.L_x_1054:
        /* <DEDUP_REMOVED lines=114> */
.L_x_1057:
[----:B------:R-:W-:Y:S05]  /*1cf0*/  BSYNC B2 ;  /* 0x0000000000027941 */ /* 0x000fea0003800000 */
.L_x_1056:
        /* <DEDUP_REMOVED lines=16> */
.L_x_1055:
[----:B------:R-:W-:Y:S05]  /*1e00*/  BSYNC B1 ;  /* 0x0000000000017941 */ /* 0x000fea0003800000 */
.L_x_1053:
        /* <DEDUP_REMOVED lines=16> */
.L_x_1052:
[----:B------:R-:W-:Y:S05]  /*1f10*/  BSYNC B0 ;  /* 0x0000000000007941 */ /* 0x000fea0003800000 */
.L_x_1051:
[----:B------:R-:W-:Y:S06]  /*1f20*/  BAR.SYNC.DEFER_BLOCKING 0x0 ;  /* 0x0000000000007b1d */ /* 0x000fec0000010000 */
[----:B------:R-:W-:Y:S01]  /*1f30*/  BSSY B0, `(.L_x_1058) ;  /* 0x0000005000007945 */ /* 0x000fe20003800000 */
[----:B------:R-:W-:Y:S05]  /*1f40*/  @!P6 BRA `(.L_x_1059) ;  /* 0x000000300000e947 */ /* 0x000fea0003800000 */
[----:B------:R-:W-:Y:S01]  /*1f50*/  ISETP.NE.AND P0, PT, RZ, c[0x0][0x1ec], PT ;  /* 0x00007b00ff007a0c */ /* 0x000fe20003f05270 */
[----:B0-----:R0:W1:-:S12]  /*1f60*/  LDS.128 R40, [R0] ;  /* 0x0000000000287984 */ /* 0x0010580000000c00 */
[----:B------:R0:W2:Y:S02]  /*1f70*/  @!P0 LDS.128 R32, [R3] ;  /* 0x0000000003208984 */ /* 0x0000a40000000c00 */
.L_x_1059:
[----:B------:R-:W-:Y:S05]  /*1f80*/  BSYNC B0 ;  /* 0x0000000000007941 */ /* 0x000fea0003800000 */
.L_x_1058:
[----:B------:R-:W-:Y:S06]  /*1f90*/  BAR.SYNC.DEFER_BLOCKING 0x0 ;  /* 0x0000000000007b1d */ /* 0x000fec0000010000 */
[----:B------:R-:W-:Y:S05]  /*1fa0*/  BRA `(.L_x_1048) ;  /* 0x00000aa000007947 */ /* 0x000fea0003800000 */
.L_x_1047:
        /* <DEDUP_REMOVED lines=73> */
.L_x_1060:
        /* <DEDUP_REMOVED lines=96> */
.L_x_1061:
[----:B------:R-:W-:Y:S05]  /*2a40*/  BSYNC B0 ;  /* 0x0000000000007941 */ /* 0x000fea0003800000 */
.L_x_1048:
        /* <DEDUP_REMOVED lines=22> */
.L_x_1267:
        /* <DEDUP_REMOVED lines=9> */
.L_x_1268:
[----:B-1----:R-:W-:Y:S02]  /*2c40*/  FADD.FTZ R0, R5, R4 ;  /* 0x0000000405007221 */ /* 0x002fe40000010000 */
.L_x_1063:
[----:B------:R-:W-:Y:S05]  /*2c50*/  BSYNC B0 ;  /* 0x0000000000007941 */ /* 0x000fea0003800000 */
.L_x_1062:
        /* <DEDUP_REMOVED lines=18> */
.L_x_1067:
[----:B------:R0:W-:Y:S02]  /*2d80*/  STS [R8.X4+0x410], R3 ;  /* 0x0004100308007388 */ /* 0x0001e40000004800 */
.L_x_1066:
        /* <DEDUP_REMOVED lines=81> */
.L_x_1068:
        /* <DEDUP_REMOVED lines=18> */
.L_x_1203:
[----:B------:R-:W-:-:S04]  /*33c0*/  ISETP.NE.U32.AND P0, PT, RZ, c[0x0][0x200], PT ;  /* 0x00008000ff007a0c */ /* 0x000fc80003f05070 */
[----:B------:R-:W-:-:S13]  /*33d0*/  ISETP.NE.AND.EX P0, PT, RZ, c[0x0][0x204], PT, P0 ;  /* 0x00008100ff007a0c */ /* 0x000fda0003f05300 */
[----:B------:R-:W-:Y:S01]  /*33e0*/  @P0 IMAD R85, R28, c[0x0][0x1d4], RZ ;  /* 0x000075001c550a24 */ /* 0x000fe200078e02ff */
[----:B------:R-:W-:-:S04]  /*33f0*/  @P0 SHF.R.S32.HI R82, RZ, 0x1f, R88 ;  /* 0x0000001fff520819 */ /* 0x000fc80000011458 */
        /* <DEDUP_REMOVED lines=31> */
[----:B------:R-:W-:-:S03]  /*35f0*/  IMAD.MOV.U32 R96, RZ, RZ, RZ ;  /* 0x000000ffff607224 */ /* 0x000fc600078e00ff */
[----:B------:R-:W-:-:S13]  /*3600*/  ISETP.GE.AND P3, PT, R126, R89, PT ;  /* 0x000000597e00720c */ /* 0x000fda0003f66270 */
[----:B------:R-:W-:Y:S05]  /*3610*/  @P3 BRA `(.L_x_1074) ;  /* 0x0000005000003947 */ /* 0x000fea0003800000 */
[----:B------:R-:W-:-:S04]  /*3620*/  IADD3 R83, P2, R87, R126, RZ ;  /* 0x0000007e57537210 */ /* 0x000fc80007f5e0ff */
[----:B------:R-:W-:Y:S02]  /*3630*/  LEA.HI.X.SX32 R84, R126, R93, 0x1, P2 ;  /* 0x0000005d7e547211 */ /* 0x000fe400010f0eff */
[----:B------:R-:W-:-:S04]  /*3640*/  LEA R82, P2, R83, c[0x0][0x198], 0x1 ;  /* 0x0000660053527a11 */ /* 0x000fc800078408ff */
[----:B------:R-:W-:-:S05]  /*3650*/  LEA.HI.X R83, R83, c[0x0][0x19c], R84, 0x1, P2 ;  /* 0x0000670053537a11 */ /* 0x000fca00010f0c54 */
[----:B------:R1:W5:Y:S04]  /*3660*/  LDG.E R96, [R82.64] ;  /* 0x0000002452607981 */ /* 0x000368000c1e1900 */
.L_x_1074:
[----:B------:R-:W-:Y:S05]  /*3670*/  BSYNC B2 ;  /* 0x0000000000027941 */ /* 0x000fea0003800000 */
.L_x_1073:
        /* <DEDUP_REMOVED lines=13> */
.L_x_1072:
[----:B------:R-:W-:Y:S05]  /*3750*/  BSYNC B1 ;  /* 0x0000000000017941 */ /* 0x000fea0003800000 */
.L_x_1071:
        /* <DEDUP_REMOVED lines=10> */
[----:B------:R-:W-:-:S04]  /*3800*/  IADD3 R85, P2, R87, R128, RZ ;  /* 0x0000008057557210 */ /* 0x000fc80007f5e0ff */
[----:B------:R-:W-:Y:S02]  /*3810*/  LEA.HI.X.SX32 R126, R128, R93, 0x1, P2 ;  /* 0x0000005d807e7211 */ /* 0x000fe400010f0eff */
[----:B------:R-:W-:-:S04]  /*3820*/  LEA R84, P2, R85, c[0x0][0x198], 0x1 ;  /* 0x0000660055547a11 */ /* 0x000fc800078408ff */
[----:B------:R-:W-:-:S05]  /*3830*/  LEA.HI.X R85, R85, c[0x0][0x19c], R126, 0x1, P2 ;  /* 0x0000670055557a11 */ /* 0x000fca00010f0c7e */
[----:B------:R1:W5:Y:S04]  /*3840*/  LDG.E R95, [R84.64] ;  /* 0x00000024545f7981 */ /* 0x000368000c1e1900 */
.L_x_1078:
[----:B------:R-:W-:Y:S05]  /*3850*/  BSYNC B2 ;  /* 0x0000000000027941 */ /* 0x000fea0003800000 */
.L_x_1077:
        /* <DEDUP_REMOVED lines=13> */
.L_x_1076:
[----:B------:R-:W-:Y:S05]  /*3930*/  BSYNC B1 ;  /* 0x0000000000017941 */ /* 0x000fea0003800000 */
.L_x_1075:
        /* <DEDUP_REMOVED lines=14> */
.L_x_1082:
[----:B------:R-:W-:Y:S05]  /*3a20*/  BSYNC B2 ;  /* 0x0000000000027941 */ /* 0x000fea0003800000 */
.L_x_1081:
        /* <DEDUP_REMOVED lines=13> */
.L_x_1080:
[----:B------:R-:W-:Y:S05]  /*3b00*/  BSYNC B1 ;  /* 0x0000000000017941 */ /* 0x000fea0003800000 */
.L_x_1079:
        /* <DEDUP_REMOVED lines=14> */
.L_x_1086:
[----:B------:R-:W-:Y:S05]  /*3bf0*/  BSYNC B2 ;  /* 0x0000000000027941 */ /* 0x000fea0003800000 */
.L_x_1085:
        /* <DEDUP_REMOVED lines=13> */
.L_x_1084:
[----:B------:R-:W-:Y:S05]  /*3cd0*/  BSYNC B1 ;  /* 0x0000000000017941 */ /* 0x000fea0003800000 */
.L_x_1083:
        /* <DEDUP_REMOVED lines=14> */
.L_x_1090:
[----:B------:R-:W-:Y:S05]  /*3dc0*/  BSYNC B2 ;  /* 0x0000000000027941 */ /* 0x000fea0003800000 */
.L_x_1089:
        /* <DEDUP_REMOVED lines=13> */
.L_x_1088:
[----:B------:R-:W-:Y:S05]  /*3ea0*/  BSYNC B1 ;  /* 0x0000000000017941 */ /* 0x000fea0003800000 */
.L_x_1087:
        /* <DEDUP_REMOVED lines=13> */
.L_x_1094:
[----:B------:R-:W-:Y:S05]  /*3f80*/  BSYNC B2 ;  /* 0x0000000000027941 */ /* 0x000fea0003800000 */
.L_x_1093:
        /* <DEDUP_REMOVED lines=13> */
.L_x_1092:
[----:B------:R-:W-:Y:S05]  /*4060*/  BSYNC B1 ;  /* 0x0000000000017941 */ /* 0x000fea0003800000 */
.L_x_1091:
        /* <DEDUP_REMOVED lines=13> */
.L_x_1098:
[----:B------:R-:W-:Y:S05]  /*4140*/  BSYNC B2 ;  /* 0x0000000000027941 */ /* 0x000fea0003800000 */
.L_x_1097:
        /* <DEDUP_REMOVED lines=13> */
.L_x_1096:
[----:B------:R-:W-:Y:S05]  /*4220*/  BSYNC B1 ;  /* 0x0000000000017941 */ /* 0x000fea0003800000 */
.L_x_1095:
        /* <DEDUP_REMOVED lines=13> */
.L_x_1102:
[----:B------:R-:W-:Y:S05]  /*4300*/  BSYNC B2 ;  /* 0x0000000000027941 */ /* 0x000fea0003800000 */
.L_x_1101:
        /* <DEDUP_REMOVED lines=13> */
.L_x_1100:
[----:B------:R-:W-:Y:S05]  /*43e0*/  BSYNC B1 ;  /* 0x0000000000017941 */ /* 0x000fea0003800000 */
.L_x_1099:
        /* <DEDUP_REMOVED lines=13> */
.L_x_1106:
[----:B------:R-:W-:Y:S05]  /*44c0*/  BSYNC B2 ;  /* 0x0000000000027941 */ /* 0x000fea0003800000 */
.L_x_1105:
        /* <DEDUP_REMOVED lines=13> */
.L_x_1104:
[----:B------:R-:W-:Y:S05]  /*45a0*/  BSYNC B1 ;  /* 0x0000000000017941 */ /* 0x000fea0003800000 */
.L_x_1103:
        /* <DEDUP_REMOVED lines=13> */
.L_x_1110:
[----:B------:R-:W-:Y:S05]  /*4680*/  BSYNC B2 ;  /* 0x0000000000027941 */ /* 0x000fea0003800000 */
.L_x_1109:
        /* <DEDUP_REMOVED lines=13> */
.L_x_1108:
[----:B------:R-:W-:Y:S05]  /*4760*/  BSYNC B1 ;  /* 0x0000000000017941 */ /* 0x000fea0003800000 */
.L_x_1107:
        /* <DEDUP_REMOVED lines=8> */
[----:B------:R-:W-:-:S04]  /*47f0*/  IADD3 R0, P2, R87, R126, RZ ;  /* 0x0000007e57007210 */ /* 0x000fc80007f5e0ff */
[----:B0-----:R-:W-:Y:S02]  /*4800*/  LEA.HI.X.SX32 R85, R126, R93, 0x1, P2 ;  /* 0x0000005d7e557211 */ /* 0x001fe400010f0eff */
[----:B------:R-:W-:-:S04]  /*4810*/  LEA R84, P2, R0, c[0x0][0x198], 0x1 ;  /* 0x0000660000547a11 */ /* 0x000fc800078408ff */
[----:B------:R-:W-:-:S05]  /*4820*/  LEA.HI.X R85, R0, c[0x0][0x19c], R85, 0x1, P2 ;  /* 0x0000670000557a11 */ /* 0x000fca00010f0c55 */
[----:B------:R0:W5:Y:S04]  /*4830*/  LDG.E R0, [R84.64] ;  /* 0x0000002454007981 */ /* 0x000168000c1e1900 */
.L_x_1114:
[----:B------:R-:W-:Y:S05]  /*4840*/  BSYNC B2 ;  /* 0x0000000000027941 */ /* 0x000fea0003800000 */
.L_x_1113:
        /* <DEDUP_REMOVED lines=13> */
.L_x_1112:
[----:B------:R-:W-:Y:S05]  /*4920*/  BSYNC B1 ;  /* 0x0000000000017941 */ /* 0x000fea0003800000 */
.L_x_1111:
        /* <DEDUP_REMOVED lines=13> */
.L_x_1118:
[----:B------:R-:W-:Y:S05]  /*4a00*/  BSYNC B2 ;  /* 0x0000000000027941 */ /* 0x000fea0003800000 */
.L_x_1117:
        /* <DEDUP_REMOVED lines=13> */
.L_x_1116:
[----:B------:R-:W-:Y:S05]  /*4ae0*/  BSYNC B1 ;  /* 0x0000000000017941 */ /* 0x000fea0003800000 */
.L_x_1115:
        /* <DEDUP_REMOVED lines=13> */
.L_x_1122:
[----:B------:R-:W-:Y:S05]  /*4bc0*/  BSYNC B2 ;  /* 0x0000000000027941 */ /* 0x000fea0003800000 */
.L_x_1121:
        /* <DEDUP_REMOVED lines=13> */
.L_x_1120:
[----:B------:R-:W-:Y:S05]  /*4ca0*/  BSYNC B1 ;  /* 0x0000000000017941 */ /* 0x000fea0003800000 */
.L_x_1119:
        /* <DEDUP_REMOVED lines=13> */
.L_x_1126:
[----:B------:R-:W-:Y:S05]  /*4d80*/  BSYNC B2 ;  /* 0x0000000000027941 */ /* 0x000fea0003800000 */
.L_x_1125:
        /* <DEDUP_REMOVED lines=13> */
.L_x_1124:
[----:B------:R-:W-:Y:S05]  /*4e60*/  BSYNC B1 ;  /* 0x0000000000017941 */ /* 0x000fea0003800000 */
.L_x_1123:
        /* <DEDUP_REMOVED lines=13> */
.L_x_1130:
[----:B------:R-:W-:Y:S05]  /*4f40*/  BSYNC B2 ;  /* 0x0000000000027941 */ /* 0x000fea0003800000 */
.L_x_1129:
        /* <DEDUP_REMOVED lines=13> */
.L_x_1128:
[----:B------:R-:W-:Y:S05]  /*5020*/  BSYNC B1 ;  /* 0x0000000000017941 */ /* 0x000fea0003800000 */
.L_x_1127:
        /* <DEDUP_REMOVED lines=13> */
.L_x_1134:
[----:B------:R-:W-:Y:S05]  /*5100*/  BSYNC B2 ;  /* 0x0000000000027941 */ /* 0x000fea0003800000 */
.L_x_1133:
        /* <DEDUP_REMOVED lines=13> */
.L_x_1132:
[----:B------:R-:W-:Y:S05]  /*51e0*/  BSYNC B1 ;  /* 0x0000000000017941 */ /* 0x000fea0003800000 */
.L_x_1131:
        /* <DEDUP_REMOVED lines=13> */
.L_x_1138:
[----:B------:R-:W-:Y:S05]  /*52c0*/  BSYNC B2 ;  /* 0x0000000000027941 */ /* 0x000fea0003800000 */
.L_x_1137:
        /* <DEDUP_REMOVED lines=13> */
.L_x_1136:
[----:B------:R-:W-:Y:S05]  /*53a0*/  BSYNC B1 ;  /* 0x0000000000017941 */ /* 0x000fea0003800000 */
.L_x_1135:
        /* <DEDUP_REMOVED lines=13> */
.L_x_1142:
[----:B------:R-:W-:Y:S05]  /*5480*/  BSYNC B2 ;  /* 0x0000000000027941 */ /* 0x000fea0003800000 */
.L_x_1141:
        /* <DEDUP_REMOVED lines=13> */
.L_x_1140:
[----:B------:R-:W-:Y:S05]  /*5560*/  BSYNC B1 ;  /* 0x0000000000017941 */ /* 0x000fea0003800000 */
.L_x_1139:
        /* <DEDUP_REMOVED lines=13> */
.L_x_1146:
[----:B------:R-:W-:Y:S05]  /*5640*/  BSYNC B2 ;  /* 0x0000000000027941 */ /* 0x000fea0003800000 */
.L_x_1145:
        /* <DEDUP_REMOVED lines=13> */
.L_x_1144:
[----:B------:R-:W-:Y:S05]  /*5720*/  BSYNC B1 ;  /* 0x0000000000017941 */ /* 0x000fea0003800000 */
.L_x_1143:
        /* <DEDUP_REMOVED lines=13> */
.L_x_1150:
[----:B------:R-:W-:Y:S05]  /*5800*/  BSYNC B2 ;  /* 0x0000000000027941 */ /* 0x000fea0003800000 */
.L_x_1149:
        /* <DEDUP_REMOVED lines=13> */
.L_x_1148:
[----:B------:R-:W-:Y:S05]  /*58e0*/  BSYNC B1 ;  /* 0x0000000000017941 */ /* 0x000fea0003800000 */
.L_x_1147:
        /* <DEDUP_REMOVED lines=13> */
.L_x_1154:
[----:B------:R-:W-:Y:S05]  /*59c0*/  BSYNC B2 ;  /* 0x0000000000027941 */ /* 0x000fea0003800000 */
.L_x_1153:
        /* <DEDUP_REMOVED lines=13> */
.L_x_1152:
[----:B------:R-:W-:Y:S05]  /*5aa0*/  BSYNC B1 ;  /* 0x0000000000017941 */ /* 0x000fea0003800000 */
.L_x_1151:
        /* <DEDUP_REMOVED lines=13> */
.L_x_1158:
[----:B------:R-:W-:Y:S05]  /*5b80*/  BSYNC B2 ;  /* 0x0000000000027941 */ /* 0x000fea0003800000 */
.L_x_1157:
        /* <DEDUP_REMOVED lines=13> */
.L_x_1156:
[----:B------:R-:W-:Y:S05]  /*5c60*/  BSYNC B1 ;  /* 0x0000000000017941 */ /* 0x000fea0003800000 */
.L_x_1155:
        /* <DEDUP_REMOVED lines=13> */
.L_x_1162:
[----:B------:R-:W-:Y:S05]  /*5d40*/  BSYNC B2 ;  /* 0x0000000000027941 */ /* 0x000fea0003800000 */
.L_x_1161:
        /* <DEDUP_REMOVED lines=13> */
.L_x_1160:
[----:B------:R-:W-:Y:S05]  /*5e20*/  BSYNC B1 ;  /* 0x0000000000017941 */ /* 0x000fea0003800000 */
.L_x_1159:
        /* <DEDUP_REMOVED lines=13> */
.L_x_1166:
[----:B------:R-:W-:Y:S05]  /*5f00*/  BSYNC B2 ;  /* 0x0000000000027941 */ /* 0x000fea0003800000 */
.L_x_1165:
        /* <DEDUP_REMOVED lines=13> */
.L_x_1164:
[----:B------:R-:W-:Y:S05]  /*5fe0*/  BSYNC B1 ;  /* 0x0000000000017941 */ /* 0x000fea0003800000 */
.L_x_1163:
        /* <DEDUP_REMOVED lines=13> */
.L_x_1170:
[----:B------:R-:W-:Y:S05]  /*60c0*/  BSYNC B2 ;  /* 0x0000000000027941 */ /* 0x000fea0003800000 */
.L_x_1169:
        /* <DEDUP_REMOVED lines=13> */
.L_x_1168:
[----:B------:R-:W-:Y:S05]  /*61a0*/  BSYNC B1 ;  /* 0x0000000000017941 */ /* 0x000fea0003800000 */
.L_x_1167:
        /* <DEDUP_REMOVED lines=13> */
.L_x_1174:
[----:B------:R-:W-:Y:S05]  /*6280*/  BSYNC B2 ;  /* 0x0000000000027941 */ /* 0x000fea0003800000 */
.L_x_1173:
        /* <DEDUP_REMOVED lines=13> */
.L_x_1172:
[----:B------:R-:W-:Y:S05]  /*6360*/  BSYNC B1 ;  /* 0x0000000000017941 */ /* 0x000fea0003800000 */
.L_x_1171:
        /* <DEDUP_REMOVED lines=13> */
.L_x_1178:
[----:B------:R-:W-:Y:S05]  /*6440*/  BSYNC B2 ;  /* 0x0000000000027941 */ /* 0x000fea0003800000 */
.L_x_1177:
        /* <DEDUP_REMOVED lines=13> */
.L_x_1176:
[----:B------:R-:W-:Y:S05]  /*6520*/  BSYNC B1 ;  /* 0x0000000000017941 */ /* 0x000fea0003800000 */
.L_x_1175:
        /* <DEDUP_REMOVED lines=13> */
.L_x_1182:
[----:B------:R-:W-:Y:S05]  /*6600*/  BSYNC B2 ;  /* 0x0000000000027941 */ /* 0x000fea0003800000 */
.L_x_1181:
        /* <DEDUP_REMOVED lines=13> */
.L_x_1180:
[----:B------:R-:W-:Y:S05]  /*66e0*/  BSYNC B1 ;  /* 0x0000000000017941 */ /* 0x000fea0003800000 */
.L_x_1179:
        /* <DEDUP_REMOVED lines=13> */
.L_x_1186:
[----:B------:R-:W-:Y:S05]  /*67c0*/  BSYNC B2 ;  /* 0x0000000000027941 */ /* 0x000fea0003800000 */
.L_x_1185:
        /* <DEDUP_REMOVED lines=13> */
.L_x_1184:
[----:B------:R-:W-:Y:S05]  /*68a0*/  BSYNC B1 ;  /* 0x0000000000017941 */ /* 0x000fea0003800000 */
.L_x_1183:
        /* <DEDUP_REMOVED lines=13> */
.L_x_1190:
[----:B------:R-:W-:Y:S05]  /*6980*/  BSYNC B2 ;  /* 0x0000000000027941 */ /* 0x000fea0003800000 */
.L_x_1189:
        /* <DEDUP_REMOVED lines=13> */
.L_x_1188:
[----:B------:R-:W-:Y:S05]  /*6a60*/  BSYNC B1 ;  /* 0x0000000000017941 */ /* 0x000fea0003800000 */
.L_x_1187:
        /* <DEDUP_REMOVED lines=13> */
.L_x_1194:
[----:B------:R-:W-:Y:S05]  /*6b40*/  BSYNC B2 ;  /* 0x0000000000027941 */ /* 0x000fea0003800000 */
.L_x_1193:
        /* <DEDUP_REMOVED lines=13> */
.L_x_1192:
[----:B------:R-:W-:Y:S05]  /*6c20*/  BSYNC B1 ;  /* 0x0000000000017941 */ /* 0x000fea0003800000 */
.L_x_1191:
        /* <DEDUP_REMOVED lines=8> */
[----:B0-----:R-:W-:-:S04]  /*6cb0*/  IADD3 R85, P2, R87, R126, RZ ;  /* 0x0000007e57557210 */ /* 0x001fc80007f5e0ff */
[----:B------:R-:W-:Y:S02]  /*6cc0*/  LEA.HI.X.SX32 R94, R126, R93, 0x1, P2 ;  /* 0x0000005d7e5e7211 */ /* 0x000fe400010f0eff */
[----:B------:R-:W-:-:S04]  /*6cd0*/  LEA R84, P2, R85, c[0x0][0x198], 0x1 ;  /* 0x0000660055547a11 */ /* 0x000fc800078408ff */
[----:B------:R-:W-:-:S05]  /*6ce0*/  LEA.HI.X R85, R85, c[0x0][0x19c], R94, 0x1, P2 ;  /* 0x0000670055557a11 */ /* 0x000fca00010f0c5e */
[----:B------:R0:W5:Y:S04]  /*6cf0*/  LDG.E R127, [R84.64] ;  /* 0x00000024547f7981 */ /* 0x000168000c1e1900 */
.L_x_1198:
[----:B------:R-:W-:Y:S05]  /*6d00*/  BSYNC B2 ;  /* 0x0000000000027941 */ /* 0x000fea0003800000 */
.L_x_1197:
        /* <DEDUP_REMOVED lines=13> */
.L_x_1196:
[----:B------:R-:W-:Y:S05]  /*6de0*/  BSYNC B1 ;  /* 0x0000000000017941 */ /* 0x000fea0003800000 */
.L_x_1195:
[----:B-----5:R-:W-:Y:S01]  /*6df0*/  HMUL2 R82, R5, R96 ;  /* 0x0000006005527232 */ /* 0x020fe20000000000 */
[----:B------:R-:W-:-:S05]  /*6e00*/  LOP3.LUT P1, RZ, R23, 0x3, RZ, 0xc0, !PT ;  /* 0x0000000317ff7812 */ /* 0x000fca000782c0ff */
[----:B------:R-:W-:-:S10]  /*6e10*/  HFMA2.MMA R82, R6, R95, R82 ;  /* 0x0000005f06527235 */ /* 0x000fd40000000052 */
[----:B------:R-:W-:-:S06]  /*6e20*/  HFMA2 R82, R7, R98, R82 ;  /* 0x0000006207527231 */ /* 0x000fcc0000000052 */
[----:B0-----:R-:W-:-:S10]  /*6e30*/  HFMA2.MMA R82, R8, R97, R82 ;  /* 0x0000006108527235 */ /* 0x001fd40000000052 */
        /* <DEDUP_REMOVED lines=33> */
.L_x_1269:
[----:B01----:R-:W-:Y:S01]  /*7050*/  FADD.FTZ R129, R129, R82 ;  /* 0x0000005281817221 */ /* 0x003fe20000010000 */
[----:B------:R-:W-:Y:S05]  /*7060*/  BRA.DIV ~URZ, `(.L_x_1200) ;  /* 0x000039727f007947 */ /* 0x000fea000b800000 */
[----:B------:R0:W1:Y:S02]  /*7070*/  SHFL.BFLY PT, R82, R129, 0x1, 0x1f ;  /* 0x0c201f0081527f89 */ /* 0x00006400000e0000 */
.L_x_1270:
        /* <DEDUP_REMOVED lines=30> */
.L_x_1202:
[----:B------:R-:W-:Y:S05]  /*7260*/  BSYNC B1 ;  /* 0x0000000000017941 */ /* 0x000fea0003800000 */
.L_x_1201:
[----:B------:R-:W-:-:S04]  /*7270*/  IADD3 R88, R88, 0x10, RZ ;  /* 0x0000001058587810 */ /* 0x000fc80007ffe0ff */
[----:B------:R-:W-:-:S13]  /*7280*/  ISETP.GE.AND P0, PT, R88, R47, PT ;  /* 0x0000002f5800720c */ /* 0x000fda0003f06270 */
[----:B0-----:R-:W-:Y:S01]  /*7290*/  @P0 CALL.REL.NOINC `(.L_x_1070) ;  /* 0x0000001000000944 */ /* 0x001fe20003c00000 */
[----:B------:R-:W-:Y:S05]  /*72a0*/  BRA `(.L_x_1203) ;  /* 0xffffc11000007947 */ /* 0x000fea000383ffff */
.L_x_1070:
[----:B------:R-:W-:Y:S05]  /*72b0*/  BSYNC B0 ;  /* 0x0000000000007941 */ /* 0x000fea0003800000 */
.L_x_1069:
[----:B0-----:R-:W-:Y:S01]  /*72c0*/  SHF.R.S32.HI R10, RZ, 0x1f, R23 ;  /* 0x0000001fff0a7819 */ /* 0x001fe20000011417 */
[----:B------:R-:W-:Y:S05]  /*72d0*/  BRA.DIV ~URZ, `(.L_x_1204) ;  /* 0x000037827f007947 */ /* 0x000fea000b800000 */
[----:B------:R0:W1:Y:S02]  /*72e0*/  SHFL.BFLY PT, R0, R3, 0x10, 0x1f ;  /* 0x0e001f0003007f89 */ /* 0x00006400000e0000 */
.L_x_1271:
[----:B-1----:R-:W-:Y:S01]  /*72f0*/  FMNMX.FTZ R5, R0, R3, !PT ;  /* 0x0000000300057209 */ /* 0x002fe20007810000 */
[----:B------:R-:W-:Y:S05]  /*7300*/  BRA.DIV ~URZ, `(.L_x_1205) ;  /* 0x000037d27f007947 */ /* 0x000fea000b800000 */
[----:B------:R-:W1:Y:S02]  /*7310*/  SHFL.BFLY PT, R0, R5, 0x8, 0x1f ;  /* 0x0d001f0005007f89 */ /* 0x000e6400000e0000 */
[----:B01----:R-:W-:-:S05]  /*7320*/  FMNMX.FTZ R3, R5, R0, !PT ;  /* 0x0000000005037209 */ /* 0x003fca0007810000 */
[----:B------:R0:W1:Y:S02]  /*7330*/  SHFL.BFLY PT, R6, R3, 0x4, 0x1f ;  /* 0x0c801f0003067f89 */ /* 0x00006400000e0000 */
.L_x_1272:
        /* <DEDUP_REMOVED lines=33> */
.L_x_1213:
        /* <DEDUP_REMOVED lines=15> */
.L_x_1211:
[----:B------:R-:W0:Y:S02]  /*7640*/  LDS R6, [R14] ;  /* 0x000000000e067984 */ /* 0x000e240000000800 */
[----:B01----:R-:W-:-:S04]  /*7650*/  FADD.FTZ R6, -R12, R6 ;  /* 0x000000060c067221 */ /* 0x003fc80000010100 */
[----:B------:R-:W-:-:S04]  /*7660*/  FMUL.FTZ R6, R6, 1.4426950216293334961 ;  /* 0x3fb8aa3b06067820 */ /* 0x000fc80000410000 */
[----:B------:R0:W1:Y:S03]  /*7670*/  MUFU.EX2 R13, R6 ;  /* 0x00000006000d7308 */ /* 0x0000660000000800 */
.L_x_1212:
[----:B------:R-:W-:Y:S05]  /*7680*/  BSYNC B2 ;  /* 0x0000000000027941 */ /* 0x000fea0003800000 */
.L_x_1210:
[----:B-1----:R1:W-:Y:S01]  /*7690*/  STS [R14], R13 ;  /* 0x0000000d0e007388 */ /* 0x0023e20000000800 */
[----:B------:R-:W-:Y:S01]  /*76a0*/  FADD.FTZ R8, R13, R8 ;  /* 0x000000080d087221 */ /* 0x000fe20000010000 */
[----:B------:R-:W-:Y:S01]  /*76b0*/  IADD3 R11, R11, 0x40, RZ ;  /* 0x000000400b0b7810 */ /* 0x000fe20007ffe0ff */
[----:B------:R-:W-:Y:S05]  /*76c0*/  @P3 BRA `(.L_x_1213) ;  /* 0xfffffe8000003947 */ /* 0x000fea000383ffff */
.L_x_1209:
[----:B------:R-:W-:Y:S05]  /*76d0*/  BSYNC B1 ;  /* 0x0000000000017941 */ /* 0x000fea0003800000 */
.L_x_1208:
[----:B------:R-:W-:-:S13]  /*76e0*/  ISETP.GE.U32.AND P0, PT, R3, 0xc0, PT ;  /* 0x000000c00300780c */ /* 0x000fda0003f06070 */
[----:B------:R-:W-:Y:S05]  /*76f0*/  @!P0 BRA `(.L_x_1207) ;  /* 0x0000040000008947 */ /* 0x000fea0003800000 */
[----:B------:R-:W-:Y:S01]  /*7700*/  IMAD R20, R28, c[0x0][0x1d4], RZ ;  /* 0x000075001c147a24 */ /* 0x000fe200078e02ff */
[----:B------:R-:W-:-:S04]  /*7710*/  ISETP.NE.U32.AND P0, PT, RZ, c[0x0][0x200], PT ;  /* 0x00008000ff007a0c */ /* 0x000fc80003f05070 */
[----:B------:R-:W-:Y:S02]  /*7720*/  ISETP.NE.AND.EX P0, PT, RZ, c[0x0][0x204], PT, P0 ;  /* 0x00008100ff007a0c */ /* 0x000fe40003f05300 */
[----:B------:R-:W-:Y:S02]  /*7730*/  SHF.R.S32.HI R22, RZ, 0x1f, R20 ;  /* 0x0000001fff167819 */ /* 0x000fe40000011414 */
.L_x_1226:
        /* <DEDUP_REMOVED lines=13> */
.L_x_1215:
[----:B------:R-:W0:Y:S02]  /*7810*/  LDS R3, [R14] ;  /* 0x000000000e037984 */ /* 0x000e240000000800 */
[----:B0-----:R-:W-:-:S04]  /*7820*/  FADD.FTZ R3, -R12, R3 ;  /* 0x000000030c037221 */ /* 0x001fc80000010100 */
[----:B------:R-:W-:-:S06]  /*7830*/  FMUL.FTZ R3, R3, 1.4426950216293334961 ;  /* 0x3fb8aa3b03037820 */ /* 0x000fcc0000410000 */
[----:B------:R-:W0:Y:S02]  /*7840*/  MUFU.EX2 R3, R3 ;  /* 0x0000000300037308 */ /* 0x000e240000000800 */
.L_x_1216:
[----:B------:R-:W-:Y:S05]  /*7850*/  BSYNC B1 ;  /* 0x0000000000017941 */ /* 0x000fea0003800000 */
.L_x_1214:
        /* <DEDUP_REMOVED lines=8> */
.L_x_1218:
[----:B0-----:R-:W0:Y:S02]  /*78e0*/  LDS R3, [R14+0x100] ;  /* 0x000100000e037984 */ /* 0x001e240000000800 */
[----:B0-----:R-:W-:-:S04]  /*78f0*/  FADD.FTZ R3, -R12, R3 ;  /* 0x000000030c037221 */ /* 0x001fc80000010100 */
[----:B------:R-:W-:-:S06]  /*7900*/  FMUL.FTZ R3, R3, 1.4426950216293334961 ;  /* 0x3fb8aa3b03037820 */ /* 0x000fcc0000410000 */
[----:B------:R-:W0:Y:S02]  /*7910*/  MUFU.EX2 R3, R3 ;  /* 0x0000000300037308 */ /* 0x000e240000000800 */
.L_x_1219:
[----:B------:R-:W-:Y:S05]  /*7920*/  BSYNC B1 ;  /* 0x0000000000017941 */ /* 0x000fea0003800000 */
.L_x_1217:
        /* <DEDUP_REMOVED lines=8> */
.L_x_1221:
[----:B0-----:R-:W0:Y:S02]  /*79b0*/  LDS R3, [R14+0x200] ;  /* 0x000200000e037984 */ /* 0x001e240000000800 */
[----:B0-----:R-:W-:-:S04]  /*79c0*/  FADD.FTZ R3, -R12, R3 ;  /* 0x000000030c037221 */ /* 0x001fc80000010100 */
[----:B------:R-:W-:-:S06]  /*79d0*/  FMUL.FTZ R3, R3, 1.4426950216293334961 ;  /* 0x3fb8aa3b03037820 */ /* 0x000fcc0000410000 */
[----:B------:R-:W0:Y:S02]  /*79e0*/  MUFU.EX2 R3, R3 ;  /* 0x0000000300037308 */ /* 0x000e240000000800 */
.L_x_1222:
[----:B------:R-:W-:Y:S05]  /*79f0*/  BSYNC B1 ;  /* 0x0000000000017941 */ /* 0x000fea0003800000 */
.L_x_1220:
        /* <DEDUP_REMOVED lines=8> */
.L_x_1224:
[----:B0-----:R-:W0:Y:S02]  /*7a80*/  LDS R3, [R14+0x300] ;  /* 0x000300000e037984 */ /* 0x001e240000000800 */
[----:B0-----:R-:W-:-:S04]  /*7a90*/  FADD.FTZ R3, -R12, R3 ;  /* 0x000000030c037221 */ /* 0x001fc80000010100 */
[----:B------:R-:W-:-:S06]  /*7aa0*/  FMUL.FTZ R3, R3, 1.4426950216293334961 ;  /* 0x3fb8aa3b03037820 */ /* 0x000fcc0000410000 */
[----:B------:R-:W0:Y:S02]  /*7ab0*/  MUFU.EX2 R3, R3 ;  /* 0x0000000300037308 */ /* 0x000e240000000800 */
.L_x_1225:
[----:B------:R-:W-:Y:S05]  /*7ac0*/  BSYNC B1 ;  /* 0x0000000000017941 */ /* 0x000fea0003800000 */
.L_x_1223:
[----:B0-----:R0:W-:Y:S01]  /*7ad0*/  STS [R14+0x300], R3 ;  /* 0x000300030e007388 */ /* 0x0011e20000000800 */
[----:B------:R-:W-:Y:S01]  /*7ae0*/  FADD.FTZ R8, R8, R3 ;  /* 0x0000000308087221 */ /* 0x000fe20000010000 */
[----:B------:R-:W-:Y:S05]  /*7af0*/  @!P3 BRA `(.L_x_1226) ;  /* 0xfffffc400000b947 */ /* 0x000fea000383ffff */
.L_x_1207:
[----:B------:R-:W-:Y:S05]  /*7b00*/  BSYNC B0 ;  /* 0x0000000000007941 */ /* 0x000fea0003800000 */
.L_x_1206:
        /* <DEDUP_REMOVED lines=48> */
.L_x_1231:
[C---:B------:R-:W-:Y:S01]  /*7e10*/  IMAD.IADD R18, R5.reuse, 0x1, -R4 ;  /* 0x0000000105127824 */ /* 0x040fe200078e0a04 */
[----:B0-----:R-:W-:Y:S02]  /*7e20*/  @P0 IADD3 R9, P3, R5, R6, RZ ;  /* 0x0000000605090210 */ /* 0x001fe40007f7e0ff */
        /* <DEDUP_REMOVED lines=13> */
.L_x_1230:
[----:B01----:R-:W-:Y:S05]  /*7f00*/  BSYNC B1 ;  /* 0x0000000000017941 */ /* 0x003fea0003800000 */
.L_x_1229:
        /* <DEDUP_REMOVED lines=8> */
.L_x_1232:
        /* <DEDUP_REMOVED lines=34> */
.L_x_1228:
[----:B------:R-:W-:Y:S05]  /*81b0*/  BSYNC B0 ;  /* 0x0000000000007941 */ /* 0x000fea0003800000 */
.L_x_1227:
        /* <DEDUP_REMOVED lines=31> */
.L_x_1235:
[----:B-----5:R0:W-:Y:S02]  /*83b0*/  STS.128 [R0.X16+0x210], R8 ;  /* 0x0002100800007388 */ /* 0x0201e4000000cc00 */
.L_x_1234:
[----:B------:R-:W-:Y:S05]  /*83c0*/  BSYNC B0 ;  /* 0x0000000000007941 */ /* 0x000fea0003800000 */
.L_x_1233:
[----:B------:R-:W-:Y:S01]  /*83d0*/  BAR.SYNC.DEFER_BLOCKING 0x0 ;  /* 0x0000000000007b1d */ /* 0x000fe20000010000 */
[----:B------:R-:W-:Y:S01]  /*83e0*/  IMAD.MOV.U32 R42, RZ, RZ, RZ ;  /* 0x000000ffff2a7224 */ /* 0x000fe200078e00ff */
[----:B------:R-:W-:Y:S01]  /*83f0*/  CS2R R38, SRZ ;  /* 0x0000000000267805 */ /* 0x000fe2000001ff00 */
[----:B------:R-:W-:Y:S01]  /*8400*/  IMAD.MOV.U32 R40, RZ, RZ, RZ ;  /* 0x000000ffff287224 */ /* 0x000fe200078e00ff */
[----:B------:R-:W-:Y:S01]  /*8410*/  CS2R R36, SRZ ;  /* 0x0000000000247805 */ /* 0x000fe2000001ff00 */
[----:B------:R-:W-:Y:S01]  /*8420*/  IMAD.MOV.U32 R35, RZ, RZ, RZ ;  /* 0x000000ffff237224 */ /* 0x000fe200078e00ff */
[----:B------:R-:W-:Y:S01]  /*8430*/  BSSY B0, `(.L_x_1236) ;  /* 0x0000188000007945 */ /* 0x000fe20003800000 */
[----:B------:R-:W-:Y:S01]  /*8440*/  IMAD.MOV.U32 R33, RZ, RZ, RZ ;  /* 0x000000ffff217224 */ /* 0x000fe200078e00ff */
[----:B------:R-:W-:Y:S05]  /*8450*/  @P1 BRA `(.L_x_1237) ;  /* 0x0000185000001947 */ /* 0x000fea0003800000 */
[----:B------:R-:W-:Y:S01]  /*8460*/  IMAD.IADD R34, R3, 0x1, R4 ;  /* 0x0000000103227824 */ /* 0x000fe200078e0204 */
[----:B------:R-:W-:Y:S01]  /*8470*/  IMNMX R43, R17, c[0x0][0x1d4], PT ;  /* 0x00007500112b7a17 */ /* 0x000fe20003800200 */
[----:B------:R-:W-:Y:S01]  /*8480*/  BSSY B1, `(.L_x_1238) ;  /* 0x000009c000017945 */ /* 0x000fe20003800000 */
[----:B------:R-:W-:Y:S01]  /*8490*/  LEA R41, R3, UR6, 0x1 ;  /* 0x0000000603297c11 */ /* 0x000fe2000f8e08ff */
[----:B------:R-:W-:-:S02]  /*84a0*/  IMAD R12, R34, 0x90, RZ ;  /* 0x00000090220c7824 */ /* 0x000fc400078e02ff */
[----:B------:R-:W-:-:S03]  /*84b0*/  IMAD.MOV.U32 R42, RZ, RZ, RZ ;  /* 0x000000ffff2a7224 */ /* 0x000fc600078e00ff */
[----:B------:R-:W-:Y:S02]  /*84c0*/  SHF.R.S32.HI R15, RZ, 0x1f, R12 ;  /* 0x0000001fff0f7819 */ /* 0x000fe4000001140c */
[----:B------:R-:W-:-:S04]  /*84d0*/  IADD3 R7, P3, R22, R12, RZ ;  /* 0x0000000c16077210 */ /* 0x000fc80007f7e0ff */
[----:B------:R-:W-:Y:S01]  /*84e0*/  LEA R6, P4, R7, c[0x0][0x1a0], 0x1 ;  /* 0x0000680007067a11 */ /* 0x000fe200078808ff */
[----:B------:R-:W-:Y:S01]  /*84f0*/  IMAD.X R14, R25, 0x1, R15, P3 ;  /* 0x00000001190e7824 */ /* 0x000fe200018e060f */
[----:B------:R-:W-:-:S04]  /*8500*/  ISETP.GE.AND P3, PT, R34, R43, PT ;  /* 0x0000002b2200720c */ /* 0x000fc80003f66270 */
[----:B------:R-:W-:-:S09]  /*8510*/  LEA.HI.X R7, R7, c[0x0][0x1a4], R14, 0x1, P4 ;  /* 0x0000690007077a11 */ /* 0x000fd200020f0c0e */
        /* <DEDUP_REMOVED lines=14> */
[----:B------:R-:W-:Y:S02]  /*8600*/  IMAD.MOV.U32 R46, RZ, RZ, R34 ;  /* 0x000000ffff2e7224 */ /* 0x000fe400078e0022 */
[----:B------:R-:W-:Y:S01]  /*8610*/  IMAD.MOV.U32 R35, RZ, RZ, RZ ;  /* 0x000000ffff237224 */ /* 0x000fe200078e00ff */
[----:B------:R-:W-:Y:S01]  /*8620*/  LOP3.LUT P3, RZ, R14, 0x2, RZ, 0xc0, !PT ;  /* 0x000000020eff7812 */ /* 0x000fe2000786c0ff */
[----:B------:R-:W-:Y:S02]  /*8630*/  IMAD.MOV.U32 R40, RZ, RZ, RZ ;  /* 0x000000ffff287224 */ /* 0x000fe400078e00ff */
[----:B------:R-:W-:Y:S02]  /*8640*/  IMAD.MOV.U32 R42, RZ, RZ, RZ ;  /* 0x000000ffff2a7224 */ /* 0x000fe400078e00ff */
[----:B------:R-:W-:-:S08]  /*8650*/  IMAD.WIDE R18, R18, R29, c[0x0][0x238] ;  /* 0x00008e0012127625 */ /* 0x000fd000078e021d */
[----:B------:R-:W-:Y:S05]  /*8660*/  @P3 BRA `(.L_x_1241) ;  /* 0x0000028000003947 */ /* 0x000fea0003800000 */
[----:B------:R-:W-:-:S05]  /*8670*/  IADD3 R13, P2, R27, R12, RZ ;  /* 0x0000000c1b0d7210 */ /* 0x000fca0007f5e0ff */
[----:B------:R-:W-:Y:S01]  /*8680*/  IMAD.X R28, R32, 0x1, R15, P2 ;  /* 0x00000001201c7824 */ /* 0x000fe200010e060f */
[C---:B------:R-:W-:Y:S01]  /*8690*/  LEA R12, P2, R13.reuse, c[0x0][0x1a0], 0x1 ;  /* 0x000068000d0c7a11 */ /* 0x040fe200078408ff */
[----:B------:R-:W1:Y:S03]  /*86a0*/  LDS.U16 R15, [R41] ;  /* 0x00000000290f7984 */ /* 0x000e660000000400 */
[----:B------:R-:W-:-:S05]  /*86b0*/  LEA.HI.X R13, R13, c[0x0][0x1a4], R28, 0x1, P2 ;  /* 0x000069000d0d7a11 */ /* 0x000fca00010f0c1c */
        /* <DEDUP_REMOVED lines=18> */
.L_x_1242:
[--C-:B--2--5:R-:W-:Y:S02]  /*87e0*/  HADD2.F32 R38, -RZ, R29.reuse.H0_H0 ;  /* 0x2000001dff267230 */ /* 0x124fe40000004100 */
[----:B------:R-:W-:Y:S02]  /*87f0*/  HADD2.F32 R42, -RZ, R30.H0_H0 ;  /* 0x2000001eff2a7230 */ /* 0x000fe40000004100 */
[--C-:B------:R-:W-:Y:S01]  /*8800*/  HADD2.F32 R12, -RZ, R28.reuse.H0_H0 ;  /* 0x2000001cff0c7230 */ /* 0x100fe20000004100 */
[C---:B------:R-:W-:Y:S01]  /*8810*/  FFMA.FTZ R35, R15.reuse, R38, RZ ;  /* 0x000000260f237223 */ /* 0x040fe200000100ff */
[----:B------:R-:W-:Y:S01]  /*8820*/  HADD2.F32 R40, -RZ, R29.H1_H1 ;  /* 0x3000001dff287230 */ /* 0x000fe20000004100 */
[C---:B------:R-:W-:Y:S01]  /*8830*/  FFMA.FTZ R37, R15.reuse, R42, RZ ;  /* 0x0000002a0f257223 */ /* 0x040fe200000100ff */
[--C-:B------:R-:W-:Y:S01]  /*8840*/  HADD2.F32 R46, -RZ, R31.reuse.H1_H1 ;  /* 0x3000001fff2e7230 */ /* 0x100fe20000004100 */
[C---:B------:R-:W-:Y:S01]  /*8850*/  FFMA.FTZ R33, R15.reuse, R12, RZ ;  /* 0x0000000c0f217223 */ /* 0x040fe200000100ff */
[----:B-1----:R-:W-:Y:S01]  /*8860*/  HADD2.F32 R28, -RZ, R28.H1_H1 ;  /* 0x3000001cff1c7230 */ /* 0x002fe20000004100 */
[C---:B------:R-:W-:Y:S01]  /*8870*/  FFMA.FTZ R38, R15.reuse, R40, RZ ;  /* 0x000000280f267223 */ /* 0x040fe200000100ff */
[----:B------:R-:W-:Y:S01]  /*8880*/  HADD2.F32 R30, -RZ, R30.H1_H1 ;  /* 0x3000001eff1e7230 */ /* 0x000fe20000004100 */
[C---:B------:R-:W-:Y:S01]  /*8890*/  FFMA.FTZ R42, R15.reuse, R46, RZ ;  /* 0x0000002e0f2a7223 */ /* 0x040fe200000100ff */
[----:B------:R-:W-:Y:S01]  /*88a0*/  HADD2.F32 R44, -RZ, R31.H0_H0 ;  /* 0x2000001fff2c7230 */ /* 0x000fe20000004100 */
[C---:B------:R-:W-:Y:S01]  /*88b0*/  FFMA.FTZ R36, R15.reuse, R28, RZ ;  /* 0x0000001c0f247223 */ /* 0x040fe200000100ff */
[----:B------:R-:W-:Y:S01]  /*88c0*/  IADD3 R46, R34, 0x2, RZ ;  /* 0x00000002222e7810 */ /* 0x000fe20007ffe0ff */
[----:B------:R-:W-:-:S02]  /*88d0*/  FFMA.FTZ R40, R15, R30, RZ ;  /* 0x0000001e0f287223 */ /* 0x000fc400000100ff */
[----:B------:R-:W-:Y:S02]  /*88e0*/  FFMA.FTZ R39, R15, R44, RZ ;  /* 0x0000002c0f277223 */ /* 0x000fe400000100ff */
.L_x_1241:
[----:B------:R-:W-:Y:S05]  /*88f0*/  BSYNC B2 ;  /* 0x0000000000027941 */ /* 0x000fea0003800000 */
.L_x_1240:
[----:B------:R-:W-:-:S13]  /*8900*/  LOP3.LUT P3, RZ, R14, 0xfffffffe, RZ, 0xc0, !PT ;  /* 0xfffffffe0eff7812 */ /* 0x000fda000786c0ff */
[----:B------:R-:W-:Y:S05]  /*8910*/  @!P3 BRA `(.L_x_1239) ;  /* 0x000005200000b947 */ /* 0x000fea0003800000 */
[----:B------:R-:W-:Y:S02]  /*8920*/  ULDC UR5, c[0x0][0x1ec] ;  /* 0x00007b0000057ab9 */ /* 0x000fe40000000800 */
[----:B------:R-:W-:-:S06]  /*8930*/  UISETP.NE.AND UP0, UPT, URZ, UR5, UPT ;  /* 0x000000053f00728c */ /* 0x000fcc000bf05270 */
[----:B------:R-:W-:Y:S02]  /*8940*/  PLOP3.LUT P2, PT, PT, PT, UP0, 0x80, 0x0 ;  /* 0x000000000000781c */ /* 0x000fe40003f4f008 */
.L_x_1245:
        /* <DEDUP_REMOVED lines=8> */
[----:B------:R-:W-:Y:S02]  /*89d0*/  LEA R44, P4, R12, c[0x0][0x1a0], 0x1 ;  /* 0x000068000c2c7a11 */ /* 0x000fe400078808ff */
        /* <DEDUP_REMOVED lines=15> */
.L_x_1243:
[----:B-1----:R-:W5:Y:S01]  /*8ad0*/  LDG.E.128 R28, [R28.64+0x240] ;  /* 0x000240241c1c7981 */ /* 0x002f62000c1e1d00 */
[----:B------:R-:W-:Y:S01]  /*8ae0*/  IMAD.IADD R47, R46, 0x1, -R4 ;  /* 0x000000012e2f7824 */ /* 0x000fe200078e0a04 */
[--C-:B-----5:R-:W-:Y:S02]  /*8af0*/  HADD2.F32 R49, -RZ, R12.reuse.H0_H0 ;  /* 0x2000000cff317230 */ /* 0x120fe40000004100 */
[----:B------:R-:W-:Y:S02]  /*8b00*/  HADD2.F32 R51, -RZ, R12.H1_H1 ;  /* 0x3000000cff337230 */ /* 0x000fe40000004100 */
[C---:B------:R-:W-:Y:S01]  /*8b10*/  LEA R52, R47.reuse, UR4, 0x1 ;  /* 0x000000042f347c11 */ /* 0x040fe2000f8e08ff */
[--C-:B------:R-:W-:Y:S01]  /*8b20*/  HADD2.F32 R50, -RZ, R14.reuse.H0_H0 ;  /* 0x2000000eff327230 */ /* 0x100fe20000004100 */
[----:B------:R-:W-:Y:S01]  /*8b30*/  LEA R47, R47, UR6, 0x1 ;  /* 0x000000062f2f7c11 */ /* 0x000fe2000f8e08ff */
[----:B------:R-:W-:Y:S02]  /*8b40*/  HADD2.F32 R53, -RZ, R14.H1_H1 ;  /* 0x3000000eff357230 */ /* 0x000fe40000004100 */
[----:B------:R-:W1:Y:S01]  /*8b50*/  LDS.U16 R48, [R52+0x410] ;  /* 0x0004100034307984 */ /* 0x000e620000000400 */
[----:B--2---:R-:W-:-:S02]  /*8b60*/  HADD2.F32 R12, -RZ, R13.H0_H0 ;  /* 0x2000000dff0c7230 */ /* 0x004fc40000004100 */
[----:B------:R-:W-:Y:S02]  /*8b70*/  HADD2.F32 R14, -RZ, R15.H0_H0 ;  /* 0x2000000fff0e7230 */ /* 0x000fe40000004100 */
        /* <DEDUP_REMOVED lines=23> */
.L_x_1244:
[----:B------:R-:W2:Y:S01]  /*8cf0*/  LDS.U16 R12, [R47+0x4] ;  /* 0x000004002f0c7984 */ /* 0x000ea20000000400 */
[----:B------:R-:W-:Y:S01]  /*8d00*/  IADD3 R46, R46, 0x4, RZ ;  /* 0x000000042e2e7810 */ /* 0x000fe20007ffe0ff */
[----:B------:R-:W-:Y:S02]  /*8d10*/  HADD2.F32 R35, -RZ, R29.H0_H0 ;  /* 0x2000001dff237230 */ /* 0x000fe40000004100 */
[----:B------:R-:W-:Y:S01]  /*8d20*/  HADD2.F32 R39, -RZ, R31.H0_H0 ;  /* 0x2000001fff277230 */ /* 0x000fe20000004100 */
[----:B------:R-:W-:Y:S01]  /*8d30*/  ISETP.GE.AND P3, PT, R46, R43, PT ;  /* 0x0000002b2e00720c */ /* 0x000fe20003f66270 */
[--C-:B------:R-:W-:Y:S02]  /*8d40*/  HADD2.F32 R33, -RZ, R28.reuse.H0_H0 ;  /* 0x2000001cff217230 */ /* 0x100fe40000004100 */
[----:B------:R-:W-:Y:S02]  /*8d50*/  HADD2.F32 R13, -RZ, R28.H1_H1 ;  /* 0x3000001cff0d7230 */ /* 0x000fe40000004100 */
[----:B-1----:R-:W-:-:S02]  /*8d60*/  HADD2.F32 R29, -RZ, R29.H1_H1 ;  /* 0x3000001dff1d7230 */ /* 0x002fc40000004100 */
[--C-:B------:R-:W-:Y:S02]  /*8d70*/  HADD2.F32 R37, -RZ, R30.reuse.H0_H0 ;  /* 0x2000001eff257230 */ /* 0x100fe40000004100 */
[----:B------:R-:W-:Y:S02]  /*8d80*/  HADD2.F32 R15, -RZ, R30.H1_H1 ;  /* 0x3000001eff0f7230 */ /* 0x000fe40000004100 */
        /* <DEDUP_REMOVED lines=11> */
.L_x_1239:
[----:B------:R-:W-:Y:S05]  /*8e40*/  BSYNC B1 ;  /* 0x0000000000017941 */ /* 0x000fea0003800000 */
.L_x_1238:
        /* <DEDUP_REMOVED lines=60> */
.L_x_1250:
        /* <DEDUP_REMOVED lines=16> */
.L_x_1249:
[----:B------:R-:W-:Y:S05]  /*9310*/  BSYNC B2 ;  /* 0x0000000000027941 */ /* 0x000fea0003800000 */
.L_x_1248:
[----:B------:R-:W-:Y:S02]  /*9320*/  IADD3 R34, R34, 0x2, RZ ;  /* 0x0000000222227810 */ /* 0x000fe40007ffe0ff */
.L_x_1247:
[----:B------:R-:W-:Y:S05]  /*9330*/  BSYNC B1 ;  /* 0x0000000000017941 */ /* 0x000fea0003800000 */
.L_x_1246:
[----:B------:R-:W-:-:S13]  /*9340*/  LOP3.LUT P3, RZ, R28, 0xfffffffe, RZ, 0xc0, !PT ;  /* 0xfffffffe1cff7812 */ /* 0x000fda000786c0ff */
[----:B------:R-:W-:Y:S05]  /*9350*/  @!P3 BRA `(.L_x_1237) ;  /* 0x000009500000b947 */ /* 0x000fea0003800000 */
[----:B------:R-:W-:Y:S01]  /*9360*/  LEA R7, R34, UR4, 0x1 ;  /* 0x0000000422077c11 */ /* 0x000fe2000f8e08ff */
[----:B------:R-:W-:Y:S02]  /*9370*/  IMAD.MOV.U32 R13, RZ, RZ, 0x90 ;  /* 0x00000090ff0d7424 */ /* 0x000fe400078e00ff */
[----:B------:R-:W-:Y:S02]  /*9380*/  IMAD.MOV.U32 R29, RZ, RZ, RZ ;  /* 0x000000ffff1d7224 */ /* 0x000fe400078e00ff */
[----:B------:R-:W-:Y:S02]  /*9390*/  IMAD R52, R4, -0x2, R7 ;  /* 0xfffffffe04347824 */ /* 0x000fe400078e0207 */
[----:B------:R-:W-:-:S05]  /*93a0*/  IMAD R28, R34, R13, 0x120 ;  /* 0x00000120221c7424 */ /* 0x000fca00078e020d */
.L_x_1257:
        /* <DEDUP_REMOVED lines=16> */
[----:B------:R1:W2:Y:S02]  /*94b0*/  F2I.FTZ.U32.TRUNC.NTZ R13, R30 ;  /* 0x0000001e000d7305 */ /* 0x0002a4000021f000 */
[----:B-1----:R-:W1:Y:S01]  /*94c0*/  LDS.U16 R30, [R53+0x410] ;  /* 0x00041000351e7984 */ /* 0x002e620000000400 */
        /* <DEDUP_REMOVED lines=37> */
.L_x_1253:
[--C-:B-----5:R-:W-:Y:S02]  /*9720*/  HADD2.F32 R31, -RZ, R12.reuse.H0_H0 ;  /* 0x2000000cff1f7230 */ /* 0x120fe40000004100 */
[----:B------:R-:W-:Y:S02]  /*9730*/  HADD2.F32 R41, -RZ, R12.H1_H1 ;  /* 0x3000000cff297230 */ /* 0x000fe40000004100 */
[--C-:B------:R-:W-:Y:S01]  /*9740*/  HADD2.F32 R43, -RZ, R14.reuse.H0_H0 ;  /* 0x2000000eff2b7230 */ /* 0x100fe20000004100 */
[C---:B------:R-:W-:Y:S01]  /*9750*/  FFMA.FTZ R33, R30.reuse, R31, R33 ;  /* 0x0000001f1e217223 */ /* 0x040fe20000010021 */
[----:B------:R-:W-:Y:S01]  /*9760*/  HADD2.F32 R45, -RZ, R14.H1_H1 ;  /* 0x3000000eff2d7230 */ /* 0x000fe20000004100 */
[C---:B------:R-:W-:Y:S01]  /*9770*/  FFMA.FTZ R36, R30.reuse, R41, R36 ;  /* 0x000000291e247223 */ /* 0x040fe20000010024 */
[----:B-1----:R-:W-:Y:S01]  /*9780*/  HADD2.F32 R12, -RZ, R13.H0_H0 ;  /* 0x2000000dff0c7230 */ /* 0x002fe20000004100 */
        /* <DEDUP_REMOVED lines=9> */
.L_x_1252:
[----:B------:R-:W-:Y:S05]  /*9820*/  BSYNC B1 ;  /* 0x0000000000017941 */ /* 0x000fea0003800000 */
.L_x_1251:
        /* <DEDUP_REMOVED lines=50> */
.L_x_1256:
        /* <DEDUP_REMOVED lines=16> */
.L_x_1255:
[----:B------:R-:W-:Y:S05]  /*9c50*/  BSYNC B1 ;  /* 0x0000000000017941 */ /* 0x000fea0003800000 */
.L_x_1254:
[----:B------:R-:W-:Y:S02]  /*9c60*/  IADD3 R34, R34, 0x4, RZ ;  /* 0x0000000422227810 */ /* 0x000fe40007ffe0ff */
[----:B------:R-:W-:Y:S02]  /*9c70*/  IADD3 R29, R29, 0x8, RZ ;  /* 0x000000081d1d7810 */ /* 0x000fe40007ffe0ff */
[----:B------:R-:W-:Y:S02]  /*9c80*/  ISETP.GE.AND P3, PT, R34, R17, PT ;  /* 0x000000112200720c */ /* 0x000fe40003f66270 */
[----:B------:R-:W-:-:S11]  /*9c90*/  IADD3 R28, R28, 0x240, RZ ;  /* 0x000002401c1c7810 */ /* 0x000fd60007ffe0ff */
[----:B------:R-:W-:Y:S05]  /*9ca0*/  @!P3 BRA `(.L_x_1257) ;  /* 0xfffff7000000b947 */ /* 0x000fea000383ffff */
.L_x_1237:
[----:B------:R-:W-:Y:S05]  /*9cb0*/  BSYNC B0 ;  /* 0x0000000000007941 */ /* 0x000fea0003800000 */
.L_x_1236:
        /* <DEDUP_REMOVED lines=36> */
.L_x_1261:
[----:B------:R-:W-:Y:S05]  /*9f00*/  BSYNC B1 ;  /* 0x0000000000017941 */ /* 0x000fea0003800000 */
.L_x_1260:
[----:B0----5:R-:W-:Y:S02]  /*9f10*/  HADD2.F32 R4, -RZ, R13.H0_H0 ;  /* 0x2000000dff047230 */ /* 0x021fe40000004100 */
[----:B------:R-:W-:Y:S02]  /*9f20*/  HADD2.F32 R8, -RZ, R15.H0_H0 ;  /* 0x2000000fff087230 */ /* 0x000fe40000004100 */
        /* <DEDUP_REMOVED lines=14> */
.L_x_1259:
[----:B------:R-:W-:Y:S05]  /*a010*/  BSYNC B0 ;  /* 0x0000000000007941 */ /* 0x000fea0003800000 */
.L_x_1258:
        /* <DEDUP_REMOVED lines=13> */
.L_x_1263:
        /* <DEDUP_REMOVED lines=9> */
[----:B------:R-:W-:Y:S01]  /*a180*/  HADD2.F32 R11, -RZ, R6.H1_H1 ;  /* 0x30000006ff0b7230 */ /* 0x000fe20000004100 */
        /* <DEDUP_REMOVED lines=8> */
[----:B------:R-:W-:-:S02]  /*a210*/  FADD.FTZ R39, R39, R6 ;  /* 0x0000000627277221 */ /* 0x000fc40000010000 */
[----:B------:R-:W-:Y:S02]  /*a220*/  FADD.FTZ R38, R38, R5 ;  /* 0x0000000526267221 */ /* 0x000fe40000010000 */
[----:B------:R-:W-:Y:S02]  /*a230*/  FADD.FTZ R42, R42, R7 ;  /* 0x000000072a2a7221 */ /* 0x000fe40000010000 */
.L_x_1265:
[----:B------:R-:W-:Y:S05]  /*a240*/  BSYNC B0 ;  /* 0x0000000000007941 */ /* 0x000fea0003800000 */
.L_x_1264:
[----:B------:R-:W-:Y:S06]  /*a250*/  BAR.SYNC.DEFER_BLOCKING 0x0 ;  /* 0x0000000000007b1d */ /* 0x000fec0000010000 */
.L_x_1262:
        /* <DEDUP_REMOVED lines=17> */
.L_x_1266:
        /* <DEDUP_REMOVED lines=58> */
.L_x_1064:
[----:B------:R-:W-:Y:S01]  /*a710*/  IMAD.MOV.U32 R84, RZ, RZ, R21 ;  /* 0x000000ffff547224 */ /* 0x000fe200078e0015 */
[----:B------:R-:W-:Y:S01]  /*a720*/  MOV R82, 0xa770 ;  /* 0x0000a77000527802 */ /* 0x000fe20000000f00 */
[----:B------:R-:W-:Y:S02]  /*a730*/  IMAD.MOV.U32 R85, RZ, RZ, 0x10 ;  /* 0x00000010ff557424 */ /* 0x000fe400078e00ff */
[----:B------:R-:W-:Y:S02]  /*a740*/  IMAD.MOV.U32 R94, RZ, RZ, 0x1f ;  /* 0x0000001fff5e7424 */ /* 0x000fe400078e00ff */
[----:B------:R-:W-:Y:S02]  /*a750*/  IMAD.MOV.U32 R99, RZ, RZ, -0x1 ;  /* 0xffffffffff637424 */ /* 0x000fe400078e00ff */
[----:B0-----:R-:W-:Y:S05]  /*a760*/  CALL.REL.NOINC `($__internal_5_$__cuda_sm70_shflsync_bfly_p) ;  /* 0x0000046000007944 */ /* 0x001fea0003c00000 */
[----:B-1----:R-:W-:Y:S01]  /*a770*/  IMAD.MOV.U32 R0, RZ, RZ, R84 ;  /* 0x000000ffff007224 */ /* 0x002fe200078e0054 */
[----:B0-----:R-:W-:Y:S05]  /*a780*/  BRA `(.L_x_1267) ;  /* 0xffff842000007947 */ /* 0x001fea000383ffff */
.L_x_1065:
[----:B------:R-:W-:Y:S01]  /*a790*/  IMAD.MOV.U32 R84, RZ, RZ, R21 ;  /* 0x000000ffff547224 */ /* 0x000fe200078e0015 */
[----:B------:R-:W-:Y:S01]  /*a7a0*/  MOV R82, 0xa7f0 ;  /* 0x0000a7f000527802 */ /* 0x000fe20000000f00 */
[----:B------:R-:W-:-:S02]  /*a7b0*/  IMAD.MOV.U32 R85, RZ, RZ, 0x8 ;  /* 0x00000008ff557424 */ /* 0x000fc400078e00ff */
[----:B------:R-:W-:Y:S02]  /*a7c0*/  IMAD.MOV.U32 R94, RZ, RZ, 0x1f ;  /* 0x0000001fff5e7424 */ /* 0x000fe400078e00ff */
[----:B------:R-:W-:Y:S02]  /*a7d0*/  IMAD.MOV.U32 R99, RZ, RZ, -0x1 ;  /* 0xffffffffff637424 */ /* 0x000fe400078e00ff */
[----:B0-----:R-:W-:Y:S05]  /*a7e0*/  CALL.REL.NOINC `($__internal_5_$__cuda_sm70_shflsync_bfly_p) ;  /* 0x000003e000007944 */ /* 0x001fea0003c00000 */
[----:B-1----:R-:W-:Y:S01]  /*a7f0*/  FADD.FTZ R21, R21, R84 ;  /* 0x0000005415157221 */ /* 0x002fe20000010000 */
[----:B------:R-:W-:Y:S01]  /*a800*/  MOV R82, 0xa860 ;  /* 0x0000a86000527802 */ /* 0x000fe20000000f00 */
[----:B0-----:R-:W-:Y:S02]  /*a810*/  IMAD.MOV.U32 R85, RZ, RZ, 0x4 ;  /* 0x00000004ff557424 */ /* 0x001fe400078e00ff */
[----:B------:R-:W-:Y:S02]  /*a820*/  IMAD.MOV.U32 R94, RZ, RZ, 0x1f ;  /* 0x0000001fff5e7424 */ /* 0x000fe400078e00ff */
[----:B------:R-:W-:Y:S02]  /*a830*/  IMAD.MOV.U32 R99, RZ, RZ, -0x1 ;  /* 0xffffffffff637424 */ /* 0x000fe400078e00ff */
[----:B------:R-:W-:-:S02]  /*a840*/  IMAD.MOV.U32 R84, RZ, RZ, R21 ;  /* 0x000000ffff547224 */ /* 0x000fc400078e0015 */
[----:B------:R-:W-:Y:S05]  /*a850*/  CALL.REL.NOINC `($__internal_5_$__cuda_sm70_shflsync_bfly_p) ;  /* 0x0000037000007944 */ /* 0x000fea0003c00000 */
[----:B-1----:R-:W-:Y:S01]  /*a860*/  FADD.FTZ R21, R21, R84 ;  /* 0x0000005415157221 */ /* 0x002fe20000010000 */
[----:B------:R-:W-:Y:S01]  /*a870*/  MOV R82, 0xa8d0 ;  /* 0x0000a8d000527802 */ /* 0x000fe20000000f00 */
[----:B0-----:R-:W-:-:S02]  /*a880*/  IMAD.MOV.U32 R85, RZ, RZ, 0x2 ;  /* 0x00000002ff557424 */ /* 0x001fc400078e00ff */
[----:B------:R-:W-:Y:S02]  /*a890*/  IMAD.MOV.U32 R94, RZ, RZ, 0x1f ;  /* 0x0000001fff5e7424 */ /* 0x000fe400078e00ff */
[----:B------:R-:W-:Y:S02]  /*a8a0*/  IMAD.MOV.U32 R99, RZ, RZ, -0x1 ;  /* 0xffffffffff637424 */ /* 0x000fe400078e00ff */
[----:B------:R-:W-:Y:S02]  /*a8b0*/  IMAD.MOV.U32 R84, RZ, RZ, R21 ;  /* 0x000000ffff547224 */ /* 0x000fe400078e0015 */
[----:B------:R-:W-:Y:S05]  /*a8c0*/  CALL.REL.NOINC `($__internal_5_$__cuda_sm70_shflsync_bfly_p) ;  /* 0x0000030000007944 */ /* 0x000fea0003c00000 */
[----:B-1----:R-:W-:Y:S01]  /*a8d0*/  FADD.FTZ R4, R21, R84 ;  /* 0x0000005415047221 */ /* 0x002fe20000010000 */
[----:B------:R-:W-:Y:S01]  /*a8e0*/  MOV R82, 0xa940 ;  /* 0x0000a94000527802 */ /* 0x000fe20000000f00 */
[----:B0-----:R-:W-:Y:S02]  /*a8f0*/  IMAD.MOV.U32 R85, RZ, RZ, 0x1 ;  /* 0x00000001ff557424 */ /* 0x001fe400078e00ff */
[----:B------:R-:W-:Y:S02]  /*a900*/  IMAD.MOV.U32 R94, RZ, RZ, 0x1f ;  /* 0x0000001fff5e7424 */ /* 0x000fe400078e00ff */
[----:B------:R-:W-:-:S02]  /*a910*/  IMAD.MOV.U32 R99, RZ, RZ, -0x1 ;  /* 0xffffffffff637424 */ /* 0x000fc400078e00ff */
[----:B------:R-:W-:Y:S02]  /*a920*/  IMAD.MOV.U32 R84, RZ, RZ, R4 ;  /* 0x000000ffff547224 */ /* 0x000fe400078e0004 */
[----:B------:R-:W-:Y:S05]  /*a930*/  CALL.REL.NOINC `($__internal_5_$__cuda_sm70_shflsync_bfly_p) ;  /* 0x0000029000007944 */ /* 0x000fea0003c00000 */
[----:B-1----:R-:W-:Y:S01]  /*a940*/  IMAD.MOV.U32 R5, RZ, RZ, R84 ;  /* 0x000000ffff057224 */ /* 0x002fe200078e0054 */
[----:B0-----:R-:W-:Y:S05]  /*a950*/  BRA `(.L_x_1268) ;  /* 0xffff82e000007947 */ /* 0x001fea000383ffff */
.L_x_1199:
[----:B------:R-:W-:Y:S01]  /*a960*/  IMAD.MOV.U32 R84, RZ, RZ, R129 ;  /* 0x000000ffff547224 */ /* 0x000fe200078e0081 */
[----:B------:R-:W-:Y:S01]  /*a970*/  MOV R82, 0xa9c0 ;  /* 0x0000a9c000527802 */ /* 0x000fe20000000f00 */
[----:B------:R-:W-:Y:S02]  /*a980*/  IMAD.MOV.U32 R85, RZ, RZ, 0x2 ;  /* 0x00000002ff557424 */ /* 0x000fe400078e00ff */
[----:B------:R-:W-:Y:S02]  /*a990*/  IMAD.MOV.U32 R94, RZ, RZ, 0x1f ;  /* 0x0000001fff5e7424 */ /* 0x000fe400078e00ff */
[----:B------:R-:W-:Y:S02]  /*a9a0*/  IMAD.MOV.U32 R99, RZ, RZ, -0x1 ;  /* 0xffffffffff637424 */ /* 0x000fe400078e00ff */
[----:B------:R-:W-:Y:S05]  /*a9b0*/  CALL.REL.NOINC `($__internal_5_$__cuda_sm70_shflsync_bfly_p) ;  /* 0x0000021000007944 */ /* 0x000fea0003c00000 */
[----:B-1----:R-:W-:Y:S01]  /*a9c0*/  IMAD.MOV.U32 R82, RZ, RZ, R84 ;  /* 0x000000ffff527224 */ /* 0x002fe200078e0054 */
[----:B0-----:R-:W-:Y:S05]  /*a9d0*/  BRA `(.L_x_1269) ;  /* 0xffffc67000007947 */ /* 0x001fea000383ffff */
.L_x_1200:
[----:B------:R-:W-:Y:S01]  /*a9e0*/  IMAD.MOV.U32 R84, RZ, RZ, R129 ;  /* 0x000000ffff547224 */ /* 0x000fe200078e0081 */
[----:B------:R-:W-:Y:S01]  /*a9f0*/  MOV R82, 0xaa40 ;  /* 0x0000aa4000527802 */ /* 0x000fe20000000f00 */
[----:B------:R-:W-:-:S02]  /*aa00*/  IMAD.MOV.U32 R85, RZ, RZ, 0x1 ;  /* 0x00000001ff557424 */ /* 0x000fc400078e00ff */
[----:B------:R-:W-:Y:S02]  /*aa10*/  IMAD.MOV.U32 R94, RZ, RZ, 0x1f ;  /* 0x0000001fff5e7424 */ /* 0x000fe400078e00ff */
[----:B------:R-:W-:Y:S02]  /*aa20*/  IMAD.MOV.U32 R99, RZ, RZ, -0x1 ;  /* 0xffffffffff637424 */ /* 0x000fe400078e00ff */
[----:B------:R-:W-:Y:S05]  /*aa30*/  CALL.REL.NOINC `($__internal_5_$__cuda_sm70_shflsync_bfly_p) ;  /* 0x0000019000007944 */ /* 0x000fea0003c00000 */
[----:B-1----:R-:W-:Y:S01]  /*aa40*/  IMAD.MOV.U32 R82, RZ, RZ, R84 ;  /* 0x000000ffff527224 */ /* 0x002fe200078e0054 */
[----:B0-----:R-:W-:Y:S05]  /*aa50*/  BRA `(.L_x_1270) ;  /* 0xffffc62000007947 */ /* 0x001fea000383ffff */
.L_x_1204:
        /* <DEDUP_REMOVED lines=8> */
.L_x_1205:
[----:B------:R-:W-:Y:S01]  /*aae0*/  IMAD.MOV.U32 R84, RZ, RZ, R5 ;  /* 0x000000ffff547224 */ /* 0x000fe200078e0005 */
[----:B------:R-:W-:Y:S01]  /*aaf0*/  MOV R82, 0xab40 ;  /* 0x0000ab4000527802 */ /* 0x000fe20000000f00 */
[----:B------:R-:W-:-:S02]  /*ab00*/  IMAD.MOV.U32 R85, RZ, RZ, 0x8 ;  /* 0x00000008ff557424 */ /* 0x000fc400078e00ff */
[----:B------:R-:W-:Y:S02]  /*ab10*/  IMAD.MOV.U32 R94, RZ, RZ, 0x1f ;  /* 0x0000001fff5e7424 */ /* 0x000fe400078e00ff */
[----:B------:R-:W-:Y:S02]  /*ab20*/  IMAD.MOV.U32 R99, RZ, RZ, -0x1 ;  /* 0xffffffffff637424 */ /* 0x000fe400078e00ff */
[----:B0-----:R-:W-:Y:S05]  /*ab30*/  CALL.REL.NOINC `($__internal_5_$__cuda_sm70_shflsync_bfly_p) ;  /* 0x0000009000007944 */ /* 0x001fea0003c00000 */
[----:B-1----:R-:W-:Y:S01]  /*ab40*/  FMNMX.FTZ R3, R5, R84, !PT ;  /* 0x0000005405037209 */ /* 0x002fe20007810000 */
[----:B0-----:R-:W-:Y:S01]  /*ab50*/  IMAD.MOV.U32 R85, RZ, RZ, 0x4 ;  /* 0x00000004ff557424 */ /* 0x001fe200078e00ff */
[----:B------:R-:W-:Y:S01]  /*ab60*/  MOV R82, 0xabb0 ;  /* 0x0000abb000527802 */ /* 0x000fe20000000f00 */
[----:B------:R-:W-:Y:S02]  /*ab70*/  IMAD.MOV.U32 R94, RZ, RZ, 0x1f ;  /* 0x0000001fff5e7424 */ /* 0x000fe400078e00ff */
[----:B------:R-:W-:Y:S02]  /*ab80*/  IMAD.MOV.U32 R99, RZ, RZ, -0x1 ;  /* 0xffffffffff637424 */ /* 0x000fe400078e00ff */
[----:B------:R-:W-:Y:S02]  /*ab90*/  IMAD.MOV.U32 R84, RZ, RZ, R3 ;  /* 0x000000ffff547224 */ /* 0x000fe400078e0003 */
[----:B------:R-:W-:Y:S05]  /*aba0*/  CALL.REL.NOINC `($__internal_5_$__cuda_sm70_shflsync_bfly_p) ;  /* 0x0000002000007944 */ /* 0x000fea0003c00000 */
[----:B-1----:R-:W-:Y:S01]  /*abb0*/  IMAD.MOV.U32 R6, RZ, RZ, R84 ;  /* 0x000000ffff067224 */ /* 0x002fe200078e0054 */
[----:B0-----:R-:W-:Y:S05]  /*abc0*/  BRA `(.L_x_1272) ;  /* 0xffffc77000007947 */ /* 0x001fea000383ffff */
        .weak           $__internal_5_$__cuda_sm70_shflsync_bfly_p
        .type           $__internal_5_$__cuda_sm70_shflsync_bfly_p,@function
        .size           $__internal_5_$__cuda_sm70_shflsync_bfly_p,(.L_x_4311 - $__internal_5_$__cuda_sm70_shflsync_bfly_p)
$__internal_5_$__cuda_sm70_shflsync_bfly_p:
[----:B------:R-:W-:Y:S01]  /*abd0*/  IMAD.MOV.U32 R83, RZ, RZ, 0x0 ;  /* 0x00000000ff537424 */ /* 0x000fe200078e00ff */
[----:B------:R-:W-:Y:S04]  /*abe0*/  WARPSYNC R99 ;  /* 0x0000006300007348 */ /* 0x000fe80003800000 */
[----:B------:R0:W1:Y:S01]  /*abf0*/  SHFL.BFLY PT, R84, R84, R85, R94 ;  /* 0x0c00005554547389 */ /* 0x00006200000e005e */
[----:B------:R-:W-:Y:S05]  /*ac00*/  RET.REL.NODEC R82 `(_ZN4mmha33masked_multihead_attention_kernelItLi144ELi256ELi4ELi32ELi64ELb1ELb0EEEv26Multihead_attention_paramsIT_XT5_EE) ;  /* 0xffff53f052007950 */ /* 0x000fea0003c3ffff */
.L_x_1273:
        /* <DEDUP_REMOVED lines=15> */
.L_x_4311:


//--------------------- .text._ZN4mmha33masked_multihead_attention_kernelIfLi144ELi256ELi1ELi64ELi256ELb1ELb1EEEv26Multihead_attention_paramsIT_XT5_EE --------------------------
	.section	.text._ZN4mmha33masked_multihead_attention_kernelIfLi144ELi256ELi1ELi64ELi256ELb1ELb1EEEv26Multihead_attention_paramsIT_XT5_EE,"ax",@progbits
	.sectioninfo	@"SHI_REGISTERS=255"
	.align	128
        .global         _ZN4mmha33masked_multihead_attention_kernelIfLi144ELi256ELi1ELi64ELi256ELb1ELb1EEEv26Multihead_attention_paramsIT_XT5_EE
        .type           _ZN4mmha33masked_multihead_attention_kernelIfLi144ELi256ELi1ELi64ELi256ELb1ELb1EEEv26Multihead_attention_paramsIT_XT5_EE,@function
        .size           _ZN4mmha33masked_multihead_attention_kernelIfLi144ELi256ELi1ELi64ELi256ELb1ELb1EEEv26Multihead_attention_paramsIT_XT5_EE,(.L_x_4332 - _ZN4mmha33masked_multihead_attention_kernelIfLi144ELi256ELi1ELi64ELi256ELb1ELb1EEEv26Multihead_attention_paramsIT_XT5_EE)
        .other          _ZN4mmha33masked_multihead_attention_kernelIfLi144ELi256ELi1ELi64ELi256ELb1ELb1EEEv26Multihead_attention_paramsIT_XT5_EE,@"STO_CUDA_ENTRY STV_DEFAULT"
_ZN4mmha33masked_multihead_attention_kernelIfLi144ELi256ELi1ELi64ELi256ELb1ELb1EEEv26Multihead_attention_paramsIT_XT5_EE:
.text._ZN4mmha33masked_multihead_attention_kernelIfLi144ELi256ELi1ELi64ELi256ELb1ELb1EEEv26Multihead_attention_paramsIT_XT5_EE:
[----:B------:R-:W-:Y:S02]  /*0000*/  MOV R1, c[0x0][0x28] ;  /* 0x00000a0000017a02 */ /* 0x000fe40000000f00 */
        /* <DEDUP_REMOVED lines=11> */
.L_x_1274:
[----:B------:R-:W-:Y:S01]  /*00c0*/  IABS R5, c[0x0][0x1d0] ;  /* 0x0000740000057a13 */ /* 0x000fe20000000000 */
[----:B------:R-:W-:Y:S01]  /*00d0*/  IMAD.MOV.U32 R14, RZ, RZ, 0x4 ;  /* 0x00000004ff0e7424 */ /* 0x000fe200078e00ff */
[----:B0-----:R-:W-:Y:S02]  /*00e0*/  IABS R6, R17 ;  /* 0x0000001100067213 */ /* 0x001fe40000000000 */
[----:B------:R-:W0:Y:S08]  /*00f0*/  I2F.RP R0, R5 ;  /* 0x0000000500007306 */ /* 0x000e300000209400 */
[----:B0-----:R-:W0:Y:S02]  /*0100*/  MUFU.RCP R0, R0 ;  /* 0x0000000000007308 */ /* 0x001e240000001000 */
[----:B0-----:R-:W-:-:S06]  /*0110*/  IADD3 R2, R0, 0xffffffe, RZ ;  /* 0x0ffffffe00027810 */ /* 0x001fcc0007ffe0ff */
[----:B------:R0:W1:Y:S02]  /*0120*/  F2I.FTZ.U32.TRUNC.NTZ R3, R2 ;  /* 0x0000000200037305 */ /* 0x000064000021f000 */
[----:B0-----:R-:W-:Y:S01]  /*0130*/  HFMA2.MMA R2, -RZ, RZ, 0, 0 ;  /* 0x00000000ff027435 */ /* 0x001fe200000001ff */
[----:B-1----:R-:W-:-:S05]  /*0140*/  IADD3 R4, RZ, -R3, RZ ;  /* 0x80000003ff047210 */ /* 0x002fca0007ffe0ff */
[----:B------:R-:W-:-:S04]  /*0150*/  IMAD R7, R4, R5, RZ ;  /* 0x0000000504077224 */ /* 0x000fc800078e02ff */
[----:B------:R-:W-:-:S06]  /*0160*/  IMAD.HI.U32 R3, R3, R7, R2 ;  /* 0x0000000703037227 */ /* 0x000fcc00078e0002 */
[----:B------:R-:W-:Y:S01]  /*0170*/  IMAD.HI.U32 R4, R3, R6, RZ ;  /* 0x0000000603047227 */ /* 0x000fe200078e00ff */
[----:B------:R-:W-:-:S03]  /*0180*/  ISETP.NE.U32.AND P0, PT, RZ, c[0x0][0x240], PT ;  /* 0x00009000ff007a0c */ /* 0x000fc60003f05070 */
[----:B------:R-:W-:Y:S01]  /*0190*/  IMAD.WIDE R2, R17, R14, c[0x0][0x278] ;  /* 0x00009e0011027625 */ /* 0x000fe200078e020e */
[----:B------:R-:W-:-:S05]  /*01a0*/  IADD3 R0, -R4, RZ, RZ ;  /* 0x000000ff04007210 */ /* 0x000fca0007ffe1ff */
[C---:B------:R-:W-:Y:S01]  /*01b0*/  IMAD R0, R5.reuse, R0, R6 ;  /* 0x0000000005007224 */ /* 0x040fe200078e0206 */
[----:B------:R-:W-:Y:S01]  /*01c0*/  ISETP.NE.AND.EX P0, PT, RZ, c[0x0][0x244], PT, P0 ;  /* 0x00009100ff007a0c */ /* 0x000fe20003f05300 */
[----:B------:R0:W2:Y:S03]  /*01d0*/  LDG.E R3, [R2.64] ;  /* 0x0000002402037981 */ /* 0x0000a6000c1e1900 */
[----:B------:R-:W-:-:S13]  /*01e0*/  ISETP.GT.U32.AND P2, PT, R5, R0, PT ;  /* 0x000000000500720c */ /* 0x000fda0003f44070 */
[----:B------:R-:W-:-:S04]  /*01f0*/  @!P2 IADD3 R0, R0, -R5, RZ ;  /* 0x800000050000a210 */ /* 0x000fc80007ffe0ff */
[----:B------:R-:W-:Y:S02]  /*0200*/  ISETP.GE.U32.AND P1, PT, R0, R5, PT ;  /* 0x000000050000720c */ /* 0x000fe40003f26070 */
[----:B------:R-:W-:Y:S02]  /*0210*/  LOP3.LUT R0, R17, c[0x0][0x1d0], RZ, 0x3c, !PT ;  /* 0x0000740011007a12 */ /* 0x000fe400078e3cff */
[----:B------:R-:W-:Y:S02]  /*0220*/  @!P2 IADD3 R4, R4, 0x1, RZ ;  /* 0x000000010404a810 */ /* 0x000fe40007ffe0ff */
[----:B------:R-:W-:Y:S02]  /*0230*/  ISETP.GE.AND P3, PT, R0, RZ, PT ;  /* 0x000000ff0000720c */ /* 0x000fe40003f66270 */
[----:B------:R-:W-:Y:S02]  /*0240*/  ISETP.NE.AND P2, PT, RZ, c[0x0][0x1d0], PT ;  /* 0x00007400ff007a0c */ /* 0x000fe40003f45270 */
[----:B------:R-:W-:-:S03]  /*0250*/  ISETP.EQ.AND P4, PT, RZ, c[0x0][0x1ec], P0 ;  /* 0x00007b00ff007a0c */ /* 0x000fc60000782270 */
[----:B------:R-:W-:-:S04]  /*0260*/  @P1 IADD3 R4, R4, 0x1, RZ ;  /* 0x0000000104041810 */ /* 0x000fc80007ffe0ff */
[----:B------:R-:W-:Y:S01]  /*0270*/  MOV R16, R4 ;  /* 0x0000000400107202 */ /* 0x000fe20000000f00 */
[----:B0-----:R-:W-:-:S03]  /*0280*/  HFMA2.MMA R2, -RZ, RZ, 0, 0 ;  /* 0x00000000ff027435 */ /* 0x001fc600000001ff */
[----:B------:R-:W-:Y:S02]  /*0290*/  @!P3 IADD3 R16, -R16, RZ, RZ ;  /* 0x000000ff1010b210 */ /* 0x000fe40007ffe1ff */
[----:B------:R-:W-:-:S05]  /*02a0*/  @!P2 LOP3.LUT R16, RZ, c[0x0][0x1d0], RZ, 0x33, !PT ;  /* 0x00007400ff10aa12 */ /* 0x000fca00078e33ff */
[----:B------:R-:W-:-:S05]  /*02b0*/  @P4 IMAD.WIDE R4, R16, R14, c[0x0][0x240] ;  /* 0x0000900010044625 */ /* 0x000fca00078e020e */
[----:B------:R-:W3:Y:S01]  /*02c0*/  @P4 LDG.E R2, [R4.64] ;  /* 0x0000002404024981 */ /* 0x000ee2000c1e1900 */
[----:B------:R-:W-:-:S03]  /*02d0*/  ISETP.NE.U32.AND P1, PT, RZ, c[0x0][0x1f8], PT ;  /* 0x00007e00ff007a0c */ /* 0x000fc60003f25070 */
[----:B------:R-:W0:Y:S01]  /*02e0*/  S2R R52, SR_TID.X ;  /* 0x0000000000347919 */ /* 0x000e220000002100 */
[----:B------:R-:W-:-:S03]  /*02f0*/  ISETP.NE.AND.EX P1, PT, RZ, c[0x0][0x1fc], PT, P1 ;  /* 0x00007f00ff007a0c */ /* 0x000fc60003f25310 */
[----:B------:R-:W1:Y:S01]  /*0300*/  S2R R40, SR_CTAID.X ;  /* 0x0000000000287919 */ /* 0x000e620000002500 */
[----:B------:R-:W-:Y:S01]  /*0310*/  SHF.R.S32.HI R6, RZ, 0x1f, R17 ;  /* 0x0000001fff067819 */ /* 0x000fe20000011411 */
[----:B------:R-:W-:-:S08]  /*0320*/  IMAD.MOV.U32 R41, RZ, RZ, RZ ;  /* 0x000000ffff297224 */ /* 0x000fd000078e00ff */
[----:B------:R-:W-:-:S04]  /*0330*/  @P1 LEA R10, P3, R17, c[0x0][0x1f8], 0x2 ;  /* 0x00007e00110a1a11 */ /* 0x000fc800078610ff */
[----:B------:R-:W-:-:S05]  /*0340*/  @P1 LEA.HI.X R11, R17, c[0x0][0x1fc], R6, 0x2, P3 ;  /* 0x00007f00110b1a11 */ /* 0x000fca00018f1406 */
[----:B------:R-:W4:Y:S01]  /*0350*/  @P1 LDG.E R41, [R10.64] ;  /* 0x000000240a291981 */ /* 0x000f22000c1e1900 */
[C---:B0-----:R-:W-:Y:S02]  /*0360*/  ISETP.LT.AND P2, PT, R52.reuse, 0x40, P4 ;  /* 0x000000403400780c */ /* 0x041fe40002741270 */
[----:B------:R-:W-:Y:S01]  /*0370*/  SHF.L.U32 R42, R52, 0x2, RZ ;  /* 0x00000002342a7819 */ /* 0x000fe200000006ff */
[----:B-1----:R-:W-:-:S04]  /*0380*/  IMAD R8, R17, c[0x0][0x1d8], R40 ;  /* 0x0000760011087a24 */ /* 0x002fc800078e0228 */
[----:B------:R-:W-:Y:S01]  /*0390*/  IMAD R252, R8, 0x90, RZ ;  /* 0x0000009008fc7824 */ /* 0x000fe200078e02ff */
[----:B------:R-:W-:Y:S02]  /*03a0*/  IABS R15, c[0x0][0x1d4] ;  /* 0x00007500000f7a13 */ /* 0x000fe40000000000 */
[----:B------:R-:W-:Y:S02]  /*03b0*/  ISETP.GT.AND P5, PT, R52, 0x23, PT ;  /* 0x000000233400780c */ /* 0x000fe40003fa4270 */
[----:B------:R-:W0:Y:S01]  /*03c0*/  R2UR UR7, R15 ;  /* 0x000000000f0773c2 */ /* 0x000e2200000e0000 */
[----:B------:R-:W-:Y:S01]  /*03d0*/  IADD3 R18, R252, R42, RZ ;  /* 0x0000002afc127210 */ /* 0x000fe20007ffe0ff */
[----:B------:R-:W-:Y:S01]  /*03e0*/  CS2R R24, SRZ ;  /* 0x0000000000187805 */ /* 0x000fe2000001ff00 */
[----:B------:R-:W-:Y:S01]  /*03f0*/  CS2R R26, SRZ ;  /* 0x00000000001a7805 */ /* 0x000fe2000001ff00 */
[----:B------:R-:W-:Y:S01]  /*0400*/  UMOV UR4, URZ ;  /* 0x0000003f00047c82 */ /* 0x000fe20008000000 */
[----:B---3--:R-:W-:-:S04]  /*0410*/  @P2 IMAD R4, R2, c[0x0][0x1d8], R40 ;  /* 0x0000760002042a24 */ /* 0x008fc800078e0228 */
[----:B------:R-:W-:-:S04]  /*0420*/  @P2 IMAD R8, R4, 0x90, R42 ;  /* 0x0000009004082824 */ /* 0x000fc800078e022a */
[----:B------:R-:W-:-:S05]  /*0430*/  @P2 IMAD.WIDE R8, R8, R14, c[0x0][0x230] ;  /* 0x00008c0008082625 */ /* 0x000fca00078e020e */
[----:B------:R1:W5:Y:S01]  /*0440*/  @P2 LDG.E.128 R36, [R8.64] ;  /* 0x0000002408242981 */ /* 0x000362000c1e1d00 */
[----:B--2---:R-:W2:Y:S02]  /*0450*/  R2UR UR40, R3 ;  /* 0x00000000032873c2 */ /* 0x004ea400000e0000 */
[----:B--2---:R-:W-:-:S06]  /*0460*/  UIADD3 UR39, UR40, -0x1, URZ ;  /* 0xffffffff28277890 */ /* 0x004fcc000fffe03f */
[----:B------:R-:W-:-:S04]  /*0470*/  MOV R3, UR39 ;  /* 0x0000002700037c02 */ /* 0x000fc80008000f00 */
[----:B------:R-:W-:-:S05]  /*0480*/  @!P5 SHF.L.U32 R3, R3, 0x2, RZ ;  /* 0x000000020303d819 */ /* 0x000fca00000006ff */
[----:B------:R-:W-:-:S04]  /*0490*/  @!P5 IMAD R3, R18, c[0x0][0x1d4], R3 ;  /* 0x000075001203da24 */ /* 0x000fc800078e0203 */
[----:B------:R-:W-:Y:S02]  /*04a0*/  @!P5 IMAD.WIDE R4, R3, R14, c[0x0][0x198] ;  /* 0x000066000304d625 */ /* 0x000fe400078e020e */
[----:B0-----:R-:W0:Y:S03]  /*04b0*/  I2F.RP R3, UR7 ;  /* 0x0000000700037d06 */ /* 0x001e260008209400 */
[----:B------:R2:W5:Y:S05]  /*04c0*/  @!P5 LDG.E.128 R24, [R4.64] ;  /* 0x000000240418d981 */ /* 0x00056a000c1e1d00 */
[----:B0-----:R-:W0:Y:S02]  /*04d0*/  MUFU.RCP R3, R3 ;  /* 0x0000000300037308 */ /* 0x001e240000001000 */
[----:B0-----:R-:W-:-:S06]  /*04e0*/  IADD3 R12, R3, 0xffffffe, RZ ;  /* 0x0ffffffe030c7810 */ /* 0x001fcc0007ffe0ff */
[----:B------:R-:W0:Y:S01]  /*04f0*/  F2I.FTZ.U32.TRUNC.NTZ R12, R12 ;  /* 0x0000000c000c7305 */ /* 0x000e22000021f000 */
[----:B--2---:R-:W-:Y:S01]  /*0500*/  IABS R4, UR39 ;  /* 0x0000002700047c13 */ /* 0x004fe20008000000 */
[----:B0-----:R-:W0:Y:S08]  /*0510*/  R2UR UR5, R12 ;  /* 0x000000000c0573c2 */ /* 0x001e3000000e0000 */
[----:B------:R-:W2:Y:S01]  /*0520*/  R2UR UR38, R4 ;  /* 0x00000000042673c2 */ /* 0x000ea200000e0000 */
[----:B0-----:R-:W-:-:S04]  /*0530*/  UIADD3 UR6, URZ, -UR5, URZ ;  /* 0x800000053f067290 */ /* 0x001fc8000fffe03f */
[----:B------:R-:W-:-:S04]  /*0540*/  UIMAD UR6, UR6, UR7, URZ ;  /* 0x00000007060672a4 */ /* 0x000fc8000f8e023f */
[----:B------:R-:W-:-:S04]  /*0550*/  UIMAD.WIDE.U32 UR4, UR5, UR6, UR4 ;  /* 0x00000006050472a5 */ /* 0x000fc8000f8e0004 */
[----:B--2---:R-:W-:-:S04]  /*0560*/  UIMAD.WIDE.U32 UR4, UR5, UR38, URZ ;  /* 0x00000026050472a5 */ /* 0x004fc8000f8e003f */
[----:B------:R-:W-:-:S04]  /*0570*/  UIADD3 UR5, -UR5, URZ, URZ ;  /* 0x0000003f05057290 */ /* 0x000fc8000fffe13f */
[----:B------:R-:W-:-:S04]  /*0580*/  UIMAD UR38, UR7, UR5, UR38 ;  /* 0x00000005072672a4 */ /* 0x000fc8000f8e0226 */
[----:B------:R-:W-:Y:S01]  /*0590*/  UISETP.GT.U32.AND UP0, UPT, UR7, UR38, UPT ;  /* 0x000000260700728c */ /* 0x000fe2000bf04070 */
[----:B------:R-:W-:Y:S01]  /*05a0*/  ISETP.EQ.U32.AND P0, PT, RZ, c[0x0][0x170], PT ;  /* 0x00005c00ff007a0c */ /* 0x000fe20003f02070 */
[----:B------:R1:W-:Y:S09]  /*05b0*/  STL [R1+0x794], R16 ;  /* 0x0007941001007387 */ /* 0x0003f20000100800 */
[----:B------:R-:W-:Y:S01]  /*05c0*/  @!UP0 UIADD3 UR38, UR38, -UR7, URZ ;  /* 0x8000000726268290 */ /* 0x000fe2000fffe03f */
[----:B------:R-:W-:-:S03]  /*05d0*/  ISETP.EQ.OR.EX P0, PT, RZ, c[0x0][0x174], P5, P0 ;  /* 0x00005d00ff007a0c */ /* 0x000fc60002f02700 */
[----:B------:R-:W-:Y:S01]  /*05e0*/  UISETP.GT.U32.AND UP1, UPT, UR7, UR38, UPT ;  /* 0x000000260700728c */ /* 0x000fe2000bf24070 */
[----:B------:R1:W-:Y:S01]  /*05f0*/  STL [R1+0x790], R42 ;  /* 0x0007902a01007387 */ /* 0x0003e20000100800 */
[----:B------:R-:W-:-:S03]  /*0600*/  IMAD R0, R40, 0x90, RZ ;  /* 0x0000009028007824 */ /* 0x000fc600078e02ff */
[----:B----4-:R1:W-:Y:S01]  /*0610*/  STL [R1+0x77c], R41 ;  /* 0x00077c2901007387 */ /* 0x0103e20000100800 */
[----:B------:R-:W-:Y:S01]  /*0620*/  ULDC UR4, c[0x0][0x1d4] ;  /* 0x0000750000047ab9 */ /* 0x000fe20000000800 */
[----:B------:R-:W-:Y:S01]  /*0630*/  IMAD.IADD R13, R0, 0x1, R42 ;  /* 0x00000001000d7824 */ /* 0x000fe200078e022a */
[----:B------:R-:W-:-:S03]  /*0640*/  UISETP.GE.AND UP0, UPT, UR39, URZ, UPT ;  /* 0x0000003f2700728c */ /* 0x000fc6000bf06270 */
[----:B------:R-:W-:Y:S02]  /*0650*/  @!UP1 UIADD3 UR38, UR38, -UR7, URZ ;  /* 0x8000000726269290 */ /* 0x000fe4000fffe03f */
[----:B------:R-:W-:Y:S01]  /*0660*/  UISETP.NE.AND UP1, UPT, URZ, UR4, UPT ;  /* 0x000000043f00728c */ /* 0x000fe2000bf25270 */
[----:B------:R-:W-:Y:S01]  /*0670*/  CS2R R20, SRZ ;  /* 0x0000000000147805 */ /* 0x000fe2000001ff00 */
[----:B------:R-:W-:Y:S01]  /*0680*/  CS2R R22, SRZ ;  /* 0x0000000000167805 */ /* 0x000fe2000001ff00 */
[----:B------:R-:W-:Y:S01]  /*0690*/  @!P0 IMAD.WIDE R6, R13, R14, c[0x0][0x170] ;  /* 0x00005c000d068625 */ /* 0x000fe200078e020e */
[----:B------:R-:W-:Y:S02]  /*06a0*/  BSSY B0, `(.L_x_1275) ;  /* 0x0000023000007945 */ /* 0x000fe40003800000 */
[----:B------:R-:W-:Y:S01]  /*06b0*/  @!UP0 UIADD3 UR38, -UR38, URZ, URZ ;  /* 0x0000003f26268290 */ /* 0x000fe2000fffe13f */
[----:B------:R-:W-:Y:S01]  /*06c0*/  IMAD R3, R17, c[0x0][0x1c8], R0 ;  /* 0x0000720011037a24 */ /* 0x000fe200078e0200 */
[----:B------:R1:W5:Y:S01]  /*06d0*/  @!P0 LDG.E.128 R20, [R6.64] ;  /* 0x0000002406148981 */ /* 0x000362000c1e1d00 */
[----:B------:R-:W-:-:S02]  /*06e0*/  ISETP.NE.AND P0, PT, RZ, c[0x0][0x1c8], PT ;  /* 0x00007200ff007a0c */ /* 0x000fc40003f05270 */
[----:B------:R-:W-:Y:S01]  /*06f0*/  @!UP1 ULOP3.LUT UR38, URZ, UR4, URZ, 0x33, !UPT ;  /* 0x000000043f269292 */ /* 0x000fe2000f8e333f */
[----:B------:R-:W-:Y:S01]  /*0700*/  P2R R248, PR, RZ, 0x10 ;  /* 0x00000010fff87803 */ /* 0x000fe20000000000 */
[----:B------:R-:W-:Y:S01]  /*0710*/  CS2R R32, SRZ ;  /* 0x0000000000207805 */ /* 0x000fe2000001ff00 */
[----:B------:R-:W-:Y:S01]  /*0720*/  ISETP.NE.AND P4, PT, RZ, c[0x0][0x1ec], PT ;  /* 0x00007b00ff007a0c */ /* 0x000fe20003f85270 */
[----:B------:R-:W-:Y:S01]  /*0730*/  CS2R R34, SRZ ;  /* 0x0000000000227805 */ /* 0x000fe2000001ff00 */
[----:B------:R-:W-:Y:S01]  /*0740*/  SEL R3, R252, R3, !P0 ;  /* 0x00000003fc037207 */ /* 0x000fe20004000000 */
[----:B------:R-:W-:Y:S05]  /*0750*/  @P5 BRA `(.L_x_1276) ;  /* 0x0000017000005947 */ /* 0x000fea0003800000 */
[----:B------:R-:W-:Y:S02]  /*0760*/  MOV R0, c[0x0][0x258] ;  /* 0x0000960000007a02 */ /* 0x000fe40000000f00 */
[----:B------:R-:W-:Y:S02]  /*0770*/  IADD3 R3, R3, R42, RZ ;  /* 0x0000002a03037210 */ /* 0x000fe40007ffe0ff */
[----:B------:R-:W-:-:S13]  /*0780*/  ISETP.NE.AND P0, PT, R0, 0x2, PT ;  /* 0x000000020000780c */ /* 0x000fda0003f05270 */
[----:B-1----:R-:W-:-:S04]  /*0790*/  @!P0 IADD3 R8, P1, R3, c[0x0][0x168], RZ ;  /* 0x00005a0003088a10 */ /* 0x002fc80007f3e0ff */
[----:B------:R-:W-:-:S05]  /*07a0*/  @!P0 LEA.HI.X.SX32 R9, R3, c[0x0][0x16c], 0x1, P1 ;  /* 0x00005b0003098a11 */ /* 0x000fca00008f0eff */
[----:B------:R-:W2:Y:S01]  /*07b0*/  @!P0 LDG.E R8, [R8.64] ;  /* 0x0000002408088981 */ /* 0x000ea2000c1e1900 */
[----:B------:R-:W-:Y:S01]  /*07c0*/  @!P0 MOV R4, c[0x0][0x248] ;  /* 0x0000920000048a02 */ /* 0x000fe20000000f00 */
[----:B------:R-:W-:Y:S01]  /*07d0*/  @P0 IMAD.WIDE R6, R3, R14, c[0x0][0x168] ;  /* 0x00005a0003060625 */ /* 0x000fe200078e020e */
[----:B------:R-:W-:-:S04]  /*07e0*/  @!P0 MOV R5, c[0x0][0x24c] ;  /* 0x0000930000058a02 */ /* 0x000fc80000000f00 */
[----:B------:R0:W5:Y:S04]  /*07f0*/  @P0 LDG.E.128 R32, [R6.64] ;  /* 0x0000002406200981 */ /* 0x000168000c1e1d00 */
[----:B------:R-:W3:Y:S01]  /*0800*/  @!P0 LDG.E R4, [R4.64] ;  /* 0x0000002404048981 */ /* 0x000ee2000c1e1900 */
[----:B--2---:R-:W-:Y:S02]  /*0810*/  @!P0 PRMT R0, R8, 0x9910, RZ ;  /* 0x0000991008008816 */ /* 0x004fe400000000ff */
[--C-:B------:R-:W-:Y:S02]  /*0820*/  @!P0 SHF.R.U32.HI R3, RZ, 0x10, R8.reuse ;  /* 0x00000010ff038819 */ /* 0x100fe40000011608 */
[----:B------:R-:W-:Y:S02]  /*0830*/  @!P0 SHF.R.U32.HI R10, RZ, 0x18, R8 ;  /* 0x00000018ff0a8819 */ /* 0x000fe40000011608 */
[----:B------:R-:W-:Y:S01]  /*0840*/  @!P0 SHF.R.S32.HI R0, RZ, 0x8, R0 ;  /* 0x00000008ff008819 */ /* 0x000fe20000011400 */
[----:B------:R-:W3:Y:S08]  /*0850*/  @!P0 I2F.S8 R11, R8 ;  /* 0x00000008000b8306 */ /* 0x000ef00000001400 */
[----:B------:R-:W1:Y:S08]  /*0860*/  @!P0 I2F.S8 R3, R3 ;  /* 0x0000000300038306 */ /* 0x000e700000001400 */
[----:B------:R-:W2:Y:S08]  /*0870*/  @!P0 I2F.S8 R10, R10 ;  /* 0x0000000a000a8306 */ /* 0x000eb00000001400 */
[----:B------:R-:W4:Y:S01]  /*0880*/  @!P0 I2F.S16 R0, R0 ;  /* 0x0000000000008306 */ /* 0x000f220000101400 */
[----:B---3--:R-:W-:-:S02]  /*0890*/  @!P0 FMUL.FTZ R32, R11, R4 ;  /* 0x000000040b208220 */ /* 0x008fc40000410000 */
[-C--:B-1----:R-:W-:Y:S02]  /*08a0*/  @!P0 FMUL.FTZ R34, R3, R4.reuse ;  /* 0x0000000403228220 */ /* 0x082fe40000410000 */
[-C--:B--2---:R-:W-:Y:S02]  /*08b0*/  @!P0 FMUL.FTZ R35, R10, R4.reuse ;  /* 0x000000040a238220 */ /* 0x084fe40000410000 */
[----:B----4-:R-:W-:Y:S02]  /*08c0*/  @!P0 FMUL.FTZ R33, R0, R4 ;  /* 0x0000000400218220 */ /* 0x010fe40000410000 */
.L_x_1276:
[----:B0-----:R-:W-:Y:S05]  /*08d0*/  BSYNC B0 ;  /* 0x0000000000007941 */ /* 0x001fea0003800000 */
.L_x_1275:
        /* <DEDUP_REMOVED lines=9> */
[----:B------:R-:W-:-:S06]  /*0970*/  IMAD.WIDE R28, R13, R14, c[0x0][0x180] ;  /* 0x000060000d1c7625 */ /* 0x000fcc00078e020e */
[----:B------:R-:W5:Y:S02]  /*0980*/  LDG.E.128 R28, [R28.64] ;  /* 0x000000241c1c7981 */ /* 0x000f64000c1e1d00 */
.L_x_1278:
[----:B------:R-:W-:Y:S05]  /*0990*/  BSYNC B0 ;  /* 0x0000000000007941 */ /* 0x000fea0003800000 */
.L_x_1277:
[----:B-----5:R-:W-:Y:S01]  /*09a0*/  @!P4 FADD.FTZ R24, R24, R28 ;  /* 0x0000001c1818c221 */ /* 0x020fe20000010000 */
[----:B------:R-:W-:Y:S01]  /*09b0*/  ULDC.U8 UR4, c[0x0][0x1e4] ;  /* 0x0000790000047ab9 */ /* 0x000fe20000000000 */
[----:B------:R-:W-:Y:S01]  /*09c0*/  @!P4 FADD.FTZ R25, R25, R29 ;  /* 0x0000001d1919c221 */ /* 0x000fe20000010000 */
[----:B------:R-:W-:Y:S01]  /*09d0*/  ISETP.NE.AND P1, PT, RZ, UR4, PT ;  /* 0x00000004ff007c0c */ /* 0x000fe2000bf25270 */
[----:B------:R-:W-:Y:S01]  /*09e0*/  @!P4 FADD.FTZ R26, R26, R30 ;  /* 0x0000001e1a1ac221 */ /* 0x000fe20000010000 */
[----:B------:R-:W-:Y:S01]  /*09f0*/  ISETP.GE.AND P0, PT, R52, 0x40, PT ;  /* 0x000000403400780c */ /* 0x000fe20003f06270 */
[----:B------:R-:W-:Y:S02]  /*0a00*/  @!P4 FADD.FTZ R27, R27, R31 ;  /* 0x0000001f1b1bc221 */ /* 0x000fe40000010000 */
[----:B------:R-:W-:Y:S02]  /*0a10*/  @P2 FMUL.FTZ R24, R24, R36 ;  /* 0x0000002418182220 */ /* 0x000fe40000410000 */
[----:B------:R-:W-:-:S02]  /*0a20*/  @P2 FMUL.FTZ R25, R25, R37 ;  /* 0x0000002519192220 */ /* 0x000fc40000410000 */
[----:B------:R-:W-:Y:S02]  /*0a30*/  @P2 FMUL.FTZ R26, R26, R38 ;  /* 0x000000261a1a2220 */ /* 0x000fe40000410000 */
[----:B------:R-:W-:Y:S01]  /*0a40*/  @P2 FMUL.FTZ R27, R27, R39 ;  /* 0x000000271b1b2220 */ /* 0x000fe20000410000 */
[----:B------:R-:W-:Y:S01]  /*0a50*/  ISETP.LT.AND P2, PT, RZ, c[0x0][0x1e0], PT ;  /* 0x00007800ff007a0c */ /* 0x000fe20003f41270 */
[----:B------:R-:W-:Y:S02]  /*0a60*/  IMAD R249, R16, c[0x0][0x1d8], RZ ;  /* 0x0000760010f97a24 */ /* 0x000fe400078e02ff */
[----:B------:R-:W-:Y:S02]  /*0a70*/  FADD.FTZ R32, R20, R32 ;  /* 0x0000002014207221 */ /* 0x000fe40000010000 */
[----:B------:R-:W-:Y:S02]  /*0a80*/  FADD.FTZ R33, R21, R33 ;  /* 0x0000002115217221 */ /* 0x000fe40000010000 */
[----:B------:R-:W-:-:S02]  /*0a90*/  FADD.FTZ R34, R22, R34 ;  /* 0x0000002216227221 */ /* 0x000fc40000010000 */
[----:B------:R-:W-:Y:S02]  /*0aa0*/  FADD.FTZ R35, R23, R35 ;  /* 0x0000002317237221 */ /* 0x000fe40000010000 */
[----:B------:R-:W-:Y:S02]  /*0ab0*/  IMAD R249, R249, c[0x0][0x1d0], R40 ;  /* 0x00007400f9f97a24 */ /* 0x000fe400078e0228 */
[----:B------:R-:W-:Y:S05]  /*0ac0*/  @!P1 BRA P2, `(.L_x_1279) ;  /* 0x00000be000009947 */ /* 0x000fea0001000000 */
[----:B------:R-:W-:-:S05]  /*0ad0*/  IMAD.MOV.U32 R0, RZ, RZ, c[0x0][0x1e0] ;  /* 0x00007800ff007624 */ /* 0x000fca00078e00ff */
[----:B------:R-:W-:-:S13]  /*0ae0*/  ISETP.LT.OR P1, PT, R0, 0x1, !P1 ;  /* 0x000000010000780c */ /* 0x000fda0004f21670 */
[----:B------:R-:W-:Y:S05]  /*0af0*/  @P1 BRA `(.L_x_1280) ;  /* 0x0000107000001947 */ /* 0x000fea0003800000 */
[----:B------:R-:W-:Y:S02]  /*0b00*/  LEA.HI R0, R0, c[0x0][0x1e0], RZ, 0x1 ;  /* 0x0000780000007a11 */ /* 0x000fe400078f08ff */
[----:B-1----:R-:W-:Y:S02]  /*0b10*/  IABS R8, R42 ;  /* 0x0000002a00087213 */ /* 0x002fe40000000000 */
[----:B------:R-:W-:-:S04]  /*0b20*/  SHF.R.S32.HI R19, RZ, 0x1, R0 ;  /* 0x00000001ff137819 */ /* 0x000fc80000011400 */
[-C--:B------:R-:W-:Y:S02]  /*0b30*/  IABS R3, R19.reuse ;  /* 0x0000001300037213 */ /* 0x080fe40000000000 */
[----:B------:R-:W-:Y:S02]  /*0b40*/  IABS R9, R19 ;  /* 0x0000001300097213 */ /* 0x000fe40000000000 */
[----:B------:R-:W0:Y:S08]  /*0b50*/  I2F.RP R0, R3 ;  /* 0x0000000300007306 */ /* 0x000e300000209400 */
[----:B0-----:R-:W0:Y:S02]  /*0b60*/  MUFU.RCP R0, R0 ;  /* 0x0000000000007308 */ /* 0x001e240000001000 */
[----:B0-----:R-:W-:-:S02]  /*0b70*/  IADD3 R4, R0, 0xffffffe, RZ ;  /* 0x0ffffffe00047810 */ /* 0x001fc40007ffe0ff */
[----:B------:R-:W-:-:S04]  /*0b80*/  IADD3 R0, RZ, -R9, RZ ;  /* 0x80000009ff007210 */ /* 0x000fc80007ffe0ff */
[----:B------:R0:W1:Y:S02]  /*0b90*/  F2I.FTZ.U32.TRUNC.NTZ R5, R4 ;  /* 0x0000000400057305 */ /* 0x000064000021f000 */
[----:B0-----:R-:W-:Y:S01]  /*0ba0*/  HFMA2.MMA R4, -RZ, RZ, 0, 0 ;  /* 0x00000000ff047435 */ /* 0x001fe200000001ff */
[----:B-1----:R-:W-:-:S05]  /*0bb0*/  IADD3 R6, RZ, -R5, RZ ;  /* 0x80000005ff067210 */ /* 0x002fca0007ffe0ff */
[----:B------:R-:W-:Y:S01]  /*0bc0*/  IMAD R7, R6, R3, RZ ;  /* 0x0000000306077224 */ /* 0x000fe200078e02ff */
[----:B------:R-:W-:-:S03]  /*0bd0*/  MOV R6, R8 ;  /* 0x0000000800067202 */ /* 0x000fc60000000f00 */
[----:B------:R-:W-:-:S06]  /*0be0*/  IMAD.HI.U32 R5, R5, R7, R4 ;  /* 0x0000000705057227 */ /* 0x000fcc00078e0004 */
[----:B------:R-:W-:-:S04]  /*0bf0*/  IMAD.HI.U32 R5, R5, R6, RZ ;  /* 0x0000000605057227 */ /* 0x000fc800078e00ff */
[----:B------:R-:W-:-:S05]  /*0c00*/  IMAD R0, R5, R0, R6 ;  /* 0x0000000005007224 */ /* 0x000fca00078e0206 */
[----:B------:R-:W-:-:S13]  /*0c10*/  ISETP.GT.U32.AND P1, PT, R3, R0, PT ;  /* 0x000000000300720c */ /* 0x000fda0003f24070 */
[----:B------:R-:W-:Y:S01]  /*0c20*/  @!P1 IMAD.IADD R0, R0, 0x1, -R3 ;  /* 0x0000000100009824 */ /* 0x000fe200078e0a03 */
[----:B------:R-:W-:-:S04]  /*0c30*/  @!P1 IADD3 R5, R5, 0x1, RZ ;  /* 0x0000000105059810 */ /* 0x000fc80007ffe0ff */
[----:B------:R-:W-:Y:S02]  /*0c40*/  ISETP.GE.U32.AND P2, PT, R0, R3, PT ;  /* 0x000000030000720c */ /* 0x000fe40003f46070 */
[----:B------:R-:W-:-:S04]  /*0c50*/  LOP3.LUT R0, R42, R19, RZ, 0x3c, !PT ;  /* 0x000000132a007212 */ /* 0x000fc800078e3cff */
[----:B------:R-:W-:-:S07]  /*0c60*/  ISETP.GE.AND P1, PT, R0, RZ, PT ;  /* 0x000000ff0000720c */ /* 0x000fce0003f26270 */
[----:B------:R-:W-:Y:S02]  /*0c70*/  @P2 IADD3 R5, R5, 0x1, RZ ;  /* 0x0000000105052810 */ /* 0x000fe40007ffe0ff */
[----:B------:R-:W-:Y:S02]  /*0c80*/  ISETP.NE.AND P2, PT, R19, RZ, PT ;  /* 0x000000ff1300720c */ /* 0x000fe40003f45270 */
[----:B------:R-:W-:-:S04]  /*0c90*/  MOV R22, R5 ;  /* 0x0000000500167202 */ /* 0x000fc80000000f00 */
[----:B------:R-:W-:Y:S02]  /*0ca0*/  @!P1 IADD3 R22, -R22, RZ, RZ ;  /* 0x000000ff16169210 */ /* 0x000fe40007ffe1ff */
[----:B------:R-:W-:Y:S02]  /*0cb0*/  ISETP.LT.AND P1, PT, R42, c[0x0][0x1e0], !P0 ;  /* 0x000078002a007a0c */ /* 0x000fe40004721270 */
[----:B------:R-:W-:Y:S02]  /*0cc0*/  LOP3.LUT P0, RZ, R19, 0x3, RZ, 0xc0, !PT ;  /* 0x0000000313ff7812 */ /* 0x000fe4000780c0ff */
[----:B------:R-:W-:Y:S02]  /*0cd0*/  P2R R36, PR, RZ, 0x2 ;  /* 0x00000002ff247803 */ /* 0x000fe40000000000 */
[----:B------:R-:W-:-:S04]  /*0ce0*/  @!P2 LOP3.LUT R22, RZ, R19, RZ, 0x33, !PT ;  /* 0x00000013ff16a212 */ /* 0x000fc800078e33ff */
[----:B------:R-:W-:-:S05]  /*0cf0*/  IADD3 R0, -R22, RZ, RZ ;  /* 0x000000ff16007210 */ /* 0x000fca0007ffe1ff */
[----:B------:R-:W-:Y:S01]  /*0d00*/  IMAD R23, R19, R0, R42 ;  /* 0x0000000013177224 */ /* 0x000fe200078e022a */
[----:B------:R-:W-:Y:S05]  /*0d10*/  @!P0 BRA `(.L_x_1281) ;  /* 0x0000013000008947 */ /* 0x000fea0003800000 */
[----:B------:R-:W-:Y:S01]  /*0d20*/  MOV R0, 0x0 ;  /* 0x0000000000007802 */ /* 0x000fe20000000f00 */
[----:B------:R-:W-:Y:S01]  /*0d30*/  IMAD.MOV.U32 R5, RZ, RZ, c[0x4][0xcc] ;  /* 0x01003300ff057624 */ /* 0x000fe200078e00ff */
[----:B------:R-:W-:Y:S01]  /*0d40*/  MOV R4, c[0x4][0xc8] ;  /* 0x0100320000047a02 */ /* 0x000fe20000000f00 */
[----:B------:R-:W-:Y:S01]  /*0d50*/  IMAD.MOV.U32 R11, RZ, RZ, c[0x4][0x94] ;  /* 0x01002500ff0b7624 */ /* 0x000fe200078e00ff */
[----:B------:R0:W1:Y:S01]  /*0d60*/  LDC.64 R14, c[0x4][R0] ;  /* 0x01000000000e7b82 */ /* 0x0000620000000a00 */
[----:B------:R-:W-:Y:S02]  /*0d70*/  MOV R6, c[0x4][0xd0] ;  /* 0x0100340000067a02 */ /* 0x000fe40000000f00 */
[----:B------:R-:W-:Y:S02]  /*0d80*/  MOV R7, c[0x4][0xd4] ;  /* 0x0100350000077a02 */ /* 0x000fe40000000f00 */
[----:B------:R-:W-:-:S02]  /*0d90*/  MOV R8, 0x53f ;  /* 0x0000053f00087802 */ /* 0x000fc40000000f00 */
[----:B------:R-:W-:Y:S02]  /*0da0*/  MOV R10, c[0x4][0x90] ;  /* 0x01002400000a7a02 */ /* 0x000fe40000000f00 */
[----:B------:R-:W-:Y:S02]  /*0db0*/  MOV R12, 0x1 ;  /* 0x00000001000c7802 */ /* 0x000fe40000000f00 */
[----:B------:R-:W-:Y:S02]  /*0dc0*/  MOV R13, RZ ;  /* 0x000000ff000d7202 */ /* 0x000fe40000000f00 */
[----:B0-----:R-:W-:Y:S01]  /*0dd0*/  LEPC R16 ;  /* 0x000000000010734e */ /* 0x001fe20000000000 */
[----:B------:R-:W-:Y:S02]  /*0de0*/  MOV R3, 0xe50 ;  /* 0x00000e5000037802 */ /* 0x000fe40000000f00 */
[----:B------:R-:W-:Y:S02]  /*0df0*/  MOV R20, 0xdd0 ;  /* 0x00000dd000147802 */ /* 0x000fe40000000f00 */
[----:B------:R-:W-:Y:S02]  /*0e00*/  MOV R21, 0x0 ;  /* 0x0000000000157802 */ /* 0x000fe40000000f00 */
[----:B------:R-:W-:-:S02]  /*0e10*/  MOV R0, 0x0 ;  /* 0x0000000000007802 */ /* 0x000fc40000000f00 */
[----:B------:R-:W-:-:S04]  /*0e20*/  IADD3 R20, P0, P1, -R20, R3, R16 ;  /* 0x0000000314147210 */ /* 0x000fc8000791e110 */
[----:B------:R-:W-:-:S04]  /*0e30*/  IADD3.X R21, ~R0, R21, R17, P0, P1 ;  /* 0x0000001500157210 */ /* 0x000fc800007e2511 */
[----:B-1----:R-:W-:Y:S05]  /*0e40*/  CALL.ABS.NOINC R14 ;  /* 0x000000000e007343 */ /* 0x002fea0003c00000 */
.L_x_1281:
[----:B------:R-:W-:Y:S01]  /*0e50*/  ISETP.NE.AND P6, PT, R36, RZ, PT ;  /* 0x000000ff2400720c */ /* 0x000fe20003fc5270 */
[----:B------:R-:W-:Y:S01]  /*0e60*/  IMAD R0, R19, R22, R23 ;  /* 0x0000001613007224 */ /* 0x000fe200078e0217 */
[----:B------:R-:W-:-:S04]  /*0e70*/  MOV R5, c[0x0][0x1e0] ;  /* 0x0000780000057a02 */ /* 0x000fc80000000f00 */
[----:B------:R-:W-:-:S04]  /*0e80*/  LEA R14, R0, 0x840, 0x2 ;  /* 0x00000840000e7811 */ /* 0x000fc800078e10ff */
[----:B------:R-:W-:-:S03]  /*0e90*/  LEA R15, R5, R14, 0x2 ;  /* 0x0000000e050f7211 */ /* 0x000fc600078e10ff */
[----:B------:R-:W-:Y:S05]  /*0ea0*/  @!P6 BRA `(.L_x_1282) ;  /* 0x000000300000e947 */ /* 0x000fea0003800000 */
[----:B------:R-:W-:Y:S01]  /*0eb0*/  ISETP.NE.AND P5, PT, RZ, c[0x0][0x1ec], PT ;  /* 0x00007b00ff007a0c */ /* 0x000fe20003fa5270 */
[----:B------:R0:W-:-:S12]  /*0ec0*/  STS.128 [R14], R32 ;  /* 0x000000200e007388 */ /* 0x0001d80000000c00 */
[----:B------:R0:W-:Y:S02]  /*0ed0*/  @!P5 STS.128 [R15], R24 ;  /* 0x000000180f00d388 */ /* 0x0001e40000000c00 */
.L_x_1282:
        /* <DEDUP_REMOVED lines=11> */
[----:B------:R-:W-:Y:S01]  /*0f90*/  LEA R17, R0, 0x840, 0x2 ;  /* 0x0000084000117811 */ /* 0x000fe200078e10ff */
[----:B0-----:R0:W1:Y:S01]  /*0fa0*/  LDS R32, [R0.X4+0x840] ;  /* 0x0008400000207984 */ /* 0x0010620000004800 */
[----:B------:R-:W-:Y:S01]  /*0fb0*/  ISETP.NE.AND P0, PT, RZ, c[0x0][0x1ec], PT ;  /* 0x00007b00ff007a0c */ /* 0x000fe20003f05270 */
[----:B------:R-:W-:Y:S02]  /*0fc0*/  BSSY B1, `(.L_x_1285) ;  /* 0x0000060000017945 */ /* 0x000fe40003800000 */
[----:B------:R-:W-:Y:S01]  /*0fd0*/  IMAD R16, R19, 0x4, R17 ;  /* 0x0000000413107824 */ /* 0x000fe200078e0211 */
[----:B------:R0:W2:Y:S04]  /*0fe0*/  LDS R34, [R0.X4+0x844] ;  /* 0x0008440000227984 */ /* 0x0000a80000004800 */
[----:B------:R0:W3:Y:S04]  /*0ff0*/  LDS R33, [R16] ;  /* 0x0000000010217984 */ /* 0x0000e80000000800 */
[----:B------:R0:W4:Y:S01]  /*1000*/  LDS R35, [R16+0x4] ;  /* 0x0000040010237984 */ /* 0x0001220000000800 */
[----:B------:R-:W-:Y:S05]  /*1010*/  @!P0 BRA `(.L_x_1286) ;  /* 0x0000022000008947 */ /* 0x000fea0003800000 */
[----:B0-----:R-:W-:-:S04]  /*1020*/  LEA.HI R0, R0, R0, RZ, 0x1 ;  /* 0x0000000000007211 */ /* 0x001fc800078f08ff */
[----:B------:R-:W-:-:S04]  /*1030*/  SHF.L.U32 R0, R0, 0x1, RZ ;  /* 0x0000000100007819 */ /* 0x000fc800000006ff */
[----:B------:R-:W-:-:S04]  /*1040*/  LOP3.LUT R8, R0, 0xfffffffc, RZ, 0xc0, !PT ;  /* 0xfffffffc00087812 */ /* 0x000fc800078ec0ff */
[----:B------:R-:W-:-:S13]  /*1050*/  ISETP.GE.AND P0, PT, R8, c[0x0][0x1e0], PT ;  /* 0x0000780008007a0c */ /* 0x000fda0003f06270 */
[----:B------:R-:W-:Y:S05]  /*1060*/  @P0 BRA `(.L_x_1287) ;  /* 0x0000055000000947 */ /* 0x000fea0003800000 */
[----:B------:R-:W0:Y:S01]  /*1070*/  I2F R3, c[0x0][0x1e0] ;  /* 0x0000780000037b06 */ /* 0x000e220000201400 */
[----:B------:R-:W-:-:S07]  /*1080*/  IADD3 R5, R8, 0x2, RZ ;  /* 0x0000000208057810 */ /* 0x000fce0007ffe0ff */
[----:B------:R-:W-:Y:S08]  /*1090*/  I2F R5, R5 ;  /* 0x0000000500057306 */ /* 0x000ff00000201400 */
[----:B0-----:R-:W0:Y:S08]  /*10a0*/  MUFU.RCP R3, R3 ;  /* 0x0000000300037308 */ /* 0x001e300000001000 */
[----:B------:R-:W5:Y:S01]  /*10b0*/  I2F R4, R8 ;  /* 0x0000000800047306 */ /* 0x000f620000201400 */
[----:B0-----:R-:W-:-:S07]  /*10c0*/  FMUL.FTZ R6, R5, R3 ;  /* 0x0000000305067220 */ /* 0x001fce0000410000 */
[----:B------:R-:W-:Y:S01]  /*10d0*/  I2F R0, c[0x0][0x1ec] ;  /* 0x00007b0000007b06 */ /* 0x000fe20000201400 */
[----:B------:R-:W-:Y:S02]  /*10e0*/  FMUL.FTZ R6, R6, 13.28771209716796875 ;  /* 0x41549a7806067820 */ /* 0x000fe40000410000 */
[----:B-----5:R-:W-:-:S05]  /*10f0*/  FMUL.FTZ R4, R4, R3 ;  /* 0x0000000304047220 */ /* 0x020fca0000410000 */
[----:B------:R-:W0:Y:S01]  /*1100*/  MUFU.EX2 R7, -R6 ;  /* 0x8000000600077308 */ /* 0x000e220000000800 */
[----:B------:R-:W-:-:S07]  /*1110*/  FMUL.FTZ R4, R4, 13.28771209716796875 ;  /* 0x41549a7804047820 */ /* 0x000fce0000410000 */
[----:B------:R-:W5:Y:S01]  /*1120*/  MUFU.EX2 R9, -R4 ;  /* 0x8000000400097308 */ /* 0x000f620000000800 */
[----:B0-----:R-:W-:-:S04]  /*1130*/  FMUL.FTZ R3, R0, R7 ;  /* 0x0000000700037220 */ /* 0x001fc80000410000 */
[----:B------:R-:W-:Y:S02]  /*1140*/  FMUL.RZ R10, R3, 0.15915493667125701904 ;  /* 0x3e22f983030a7820 */ /* 0x000fe4000040c000 */
[----:B-----5:R-:W-:Y:S02]  /*1150*/  FMUL.FTZ R0, R0, R9 ;  /* 0x0000000900007220 */ /* 0x020fe40000410000 */
[----:B------:R-:W0:Y:S02]  /*1160*/  MUFU.SIN R8, R10 ;  /* 0x0000000a00087308 */ /* 0x000e240000000400 */
[----:B------:R-:W-:-:S06]  /*1170*/  FMUL.RZ R9, R0, 0.15915493667125701904 ;  /* 0x3e22f98300097820 */ /* 0x000fcc000040c000 */
[----:B------:R-:W5:Y:S08]  /*1180*/  MUFU.SIN R3, R9 ;  /* 0x0000000900037308 */ /* 0x000f700000000400 */
[----:B------:R-:W4:Y:S02]  /*1190*/  MUFU.COS R7, R10 ;  /* 0x0000000a00077308 */ /* 0x000f240000000000 */
[----:B0---4-:R-:W-:-:S02]  /*11a0*/  FMUL.FTZ R6, R35, R8 ;  /* 0x0000000823067220 */ /* 0x011fc40000410000 */
[----:B--2---:R-:W-:-:S04]  /*11b0*/  FMUL.FTZ R8, R34, R8 ;  /* 0x0000000822087220 */ /* 0x004fc80000410000 */
[----:B------:R-:W0:Y:S01]  /*11c0*/  MUFU.COS R0, R9 ;  /* 0x0000000900007308 */ /* 0x000e220000000000 */
[-C--:B---3-5:R-:W-:Y:S02]  /*11d0*/  FMUL.FTZ R5, R33, R3.reuse ;  /* 0x0000000321057220 */ /* 0x0a8fe40000410000 */
[----:B-1----:R-:W-:Y:S02]  /*11e0*/  FMUL.FTZ R3, R32, R3 ;  /* 0x0000000320037220 */ /* 0x002fe40000410000 */
[-C--:B------:R-:W-:Y:S02]  /*11f0*/  FFMA.FTZ R34, R34, R7.reuse, -R6 ;  /* 0x0000000722227223 */ /* 0x080fe40000010806 */
[----:B------:R-:W-:Y:S02]  /*1200*/  FFMA.FTZ R35, R35, R7, R8 ;  /* 0x0000000723237223 */ /* 0x000fe40000010008 */
[-C--:B0-----:R-:W-:Y:S02]  /*1210*/  FFMA.FTZ R32, R32, R0.reuse, -R5 ;  /* 0x0000000020207223 */ /* 0x081fe40000010805 */
[----:B------:R-:W-:Y:S01]  /*1220*/  FFMA.FTZ R33, R33, R0, R3 ;  /* 0x0000000021217223 */ /* 0x000fe20000010003 */
[----:B------:R-:W-:Y:S05]  /*1230*/  BRA `(.L_x_1287) ;  /* 0x0000038000007947 */ /* 0x000fea0003800000 */
.L_x_1286:
[C---:B------:R-:W-:Y:S01]  /*1240*/  LEA R19, R5.reuse, R17, 0x2 ;  /* 0x0000001105137211 */ /* 0x040fe200078e10ff */
[----:B------:R-:W-:Y:S01]  /*1250*/  BSSY B2, `(.L_x_1288) ;  /* 0x0000032000027945 */ /* 0x000fe20003800000 */
[----:B------:R-:W-:-:S02]  /*1260*/  LEA R20, R5, R16, 0x2 ;  /* 0x0000001005147211 */ /* 0x000fc400078e10ff */
[----:B0-----:R-:W-:Y:S01]  /*1270*/  LEA.HI R0, R0, R0, RZ, 0x1 ;  /* 0x0000000000007211 */ /* 0x001fe200078f08ff */
[----:B------:R0:W4:Y:S03]  /*1280*/  LDS R24, [R19] ;  /* 0x0000000013187984 */ /* 0x0001260000000800 */
[----:B------:R-:W-:Y:S01]  /*1290*/  SHF.L.U32 R0, R0, 0x1, RZ ;  /* 0x0000000100007819 */ /* 0x000fe200000006ff */
[----:B------:R0:W3:Y:S03]  /*12a0*/  LDS R26, [R19+0x4] ;  /* 0x00000400131a7984 */ /* 0x0000e60000000800 */
[----:B------:R-:W-:Y:S01]  /*12b0*/  LOP3.LUT R7, R0, 0xfffffffc, RZ, 0xc0, !PT ;  /* 0xfffffffc00077812 */ /* 0x000fe200078ec0ff */
[----:B------:R0:W2:Y:S03]  /*12c0*/  LDS R25, [R20] ;  /* 0x0000000014197984 */ /* 0x0000a60000000800 */
[----:B------:R-:W-:Y:S01]  /*12d0*/  ISETP.GE.AND P0, PT, R7, c[0x0][0x1e0], PT ;  /* 0x0000780007007a0c */ /* 0x000fe20003f06270 */
[----:B------:R0:W1:-:S12]  /*12e0*/  LDS R27, [R20+0x4] ;  /* 0x00000400141b7984 */ /* 0x0000580000000800 */
[----:B------:R-:W-:Y:S05]  /*12f0*/  @P0 BRA `(.L_x_1289) ;  /* 0x0000027000000947 */ /* 0x000fea0003800000 */
[----:B0-----:R-:W0:Y:S01]  /*1300*/  I2F R6, c[0x0][0x1e0] ;  /* 0x0000780000067b06 */ /* 0x001e220000201400 */
[----:B------:R-:W-:Y:S02]  /*1310*/  IADD3 R4, R7, 0x2, RZ ;  /* 0x0000000207047810 */ /* 0x000fe40007ffe0ff */
[----:B------:R-:W-:-:S05]  /*1320*/  IADD3 R0, -R41, c[0x0][0x1ec], RZ ;  /* 0x00007b0029007a10 */ /* 0x000fca0007ffe1ff */
[----:B------:R-:W-:Y:S08]  /*1330*/  I2F R4, R4 ;  /* 0x0000000400047306 */ /* 0x000ff00000201400 */
[----:B0-----:R-:W0:Y:S08]  /*1340*/  MUFU.RCP R6, R6 ;  /* 0x0000000600067308 */ /* 0x001e300000001000 */
[----:B------:R-:W5:Y:S01]  /*1350*/  I2F R3, R7 ;  /* 0x0000000700037306 */ /* 0x000f620000201400 */
[----:B0-----:R-:W-:-:S07]  /*1360*/  FMUL.FTZ R5, R4, R6 ;  /* 0x0000000604057220 */ /* 0x001fce0000410000 */
[----:B------:R-:W-:Y:S01]  /*1370*/  I2F R0, R0 ;  /* 0x0000000000007306 */ /* 0x000fe20000201400 */
        /* <DEDUP_REMOVED lines=13> */
[-C--:B-1----:R-:W-:Y:S02]  /*1450*/  FMUL.FTZ R11, R27, R7.reuse ;  /* 0x000000071b0b7220 */ /* 0x082fe40000410000 */
[-C--:B--2---:R-:W-:Y:S02]  /*1460*/  FMUL.FTZ R9, R34, R7.reuse ;  /* 0x0000000722097220 */ /* 0x084fe40000410000 */
[----:B---3--:R-:W-:Y:S01]  /*1470*/  FMUL.FTZ R10, R26, R7 ;  /* 0x000000071a0a7220 */ /* 0x008fe20000410000 */
[----:B------:R-:W0:Y:S01]  /*1480*/  MUFU.COS R0, R12 ;  /* 0x0000000c00007308 */ /* 0x000e220000000000 */
[-C--:B-----5:R-:W-:Y:S02]  /*1490*/  FMUL.FTZ R3, R33, R4.reuse ;  /* 0x0000000421037220 */ /* 0x0a0fe40000410000 */
[----:B------:R-:W-:Y:S02]  /*14a0*/  FMUL.FTZ R7, R25, R4 ;  /* 0x0000000419077220 */ /* 0x000fe40000410000 */
[----:B------:R-:W-:-:S02]  /*14b0*/  FFMA.FTZ R8, R34, R6, -R5 ;  /* 0x0000000622087223 */ /* 0x000fc40000010805 */
[-C--:B------:R-:W-:Y:S02]  /*14c0*/  FMUL.FTZ R5, R32, R4.reuse ;  /* 0x0000000420057220 */ /* 0x080fe40000410000 */
[----:B------:R-:W-:Y:S02]  /*14d0*/  FMUL.FTZ R4, R24, R4 ;  /* 0x0000000418047220 */ /* 0x000fe40000410000 */
[----:B------:R-:W-:Y:S02]  /*14e0*/  FFMA.FTZ R26, R26, R6, -R11 ;  /* 0x000000061a1a7223 */ /* 0x000fe4000001080b */
[-C--:B0-----:R-:W-:Y:S02]  /*14f0*/  FFMA.FTZ R3, R32, R0.reuse, -R3 ;  /* 0x0000000020037223 */ /* 0x081fe40000010803 */
[----:B------:R-:W-:Y:S02]  /*1500*/  FFMA.FTZ R24, R24, R0, -R7 ;  /* 0x0000000018187223 */ /* 0x000fe40000010807 */
[-C--:B------:R-:W-:Y:S01]  /*1510*/  FFMA.FTZ R35, R35, R6.reuse, R9 ;  /* 0x0000000623237223 */ /* 0x080fe20000010009 */
[----:B------:R-:W-:Y:S01]  /*1520*/  MOV R32, R3 ;  /* 0x0000000300207202 */ /* 0x000fe20000000f00 */
[----:B------:R-:W-:-:S02]  /*1530*/  FFMA.FTZ R27, R27, R6, R10 ;  /* 0x000000061b1b7223 */ /* 0x000fc4000001000a */
[-C--:B------:R-:W-:Y:S02]  /*1540*/  FFMA.FTZ R33, R33, R0.reuse, R5 ;  /* 0x0000000021217223 */ /* 0x080fe40000010005 */
[----:B------:R-:W-:Y:S02]  /*1550*/  FFMA.FTZ R25, R25, R0, R4 ;  /* 0x0000000019197223 */ /* 0x000fe40000010004 */
[----:B------:R-:W-:Y:S02]  /*1560*/  IMAD.MOV.U32 R34, RZ, RZ, R8 ;  /* 0x000000ffff227224 */ /* 0x000fe400078e0008 */
.L_x_1289:
[----:B0-----:R-:W-:Y:S05]  /*1570*/  BSYNC B2 ;  /* 0x0000000000027941 */ /* 0x001fea0003800000 */
.L_x_1288:
[----:B----4-:R0:W-:Y:S04]  /*1580*/  STS [R19], R24 ;  /* 0x0000001813007388 */ /* 0x0101e80000000800 */
[----:B---3--:R0:W-:Y:S04]  /*1590*/  STS [R19+0x4], R26 ;  /* 0x0000041a13007388 */ /* 0x0081e80000000800 */
[----:B--2---:R0:W-:Y:S04]  /*15a0*/  STS [R20], R25 ;  /* 0x0000001914007388 */ /* 0x0041e80000000800 */
[----:B-1----:R0:W-:Y:S02]  /*15b0*/  STS [R20+0x4], R27 ;  /* 0x0000041b14007388 */ /* 0x0021e40000000800 */
.L_x_1287:
[----:B------:R-:W-:Y:S05]  /*15c0*/  BSYNC B1 ;  /* 0x0000000000017941 */ /* 0x000fea0003800000 */
.L_x_1285:
[----:B-1----:R1:W-:Y:S04]  /*15d0*/  STS [R17], R32 ;  /* 0x0000002011007388 */ /* 0x0023e80000000800 */
[----:B--2---:R1:W-:Y:S04]  /*15e0*/  STS [R17+0x4], R34 ;  /* 0x0000042211007388 */ /* 0x0043e80000000800 */
[----:B---3--:R1:W-:Y:S04]  /*15f0*/  STS [R16], R33 ;  /* 0x0000002110007388 */ /* 0x0083e80000000800 */
[----:B----4-:R1:W-:Y:S02]  /*1600*/  STS [R16+0x4], R35 ;  /* 0x0000042310007388 */ /* 0x0103e40000000800 */
.L_x_1284:
[----:B------:R-:W-:Y:S05]  /*1610*/  BSYNC B0 ;  /* 0x0000000000007941 */ /* 0x000fea0003800000 */
.L_x_1283:
[----:B------:R-:W-:Y:S06]  /*1620*/  BAR.SYNC.DEFER_BLOCKING 0x0 ;  /* 0x0000000000007b1d */ /* 0x000fec0000010000 */
[----:B------:R-:W-:Y:S01]  /*1630*/  BSSY B0, `(.L_x_1290) ;  /* 0x0000005000007945 */ /* 0x000fe20003800000 */
[----:B------:R-:W-:Y:S05]  /*1640*/  @!P6 BRA `(.L_x_1291) ;  /* 0x000000300000e947 */ /* 0x000fea0003800000 */
[----:B------:R-:W-:Y:S01]  /*1650*/  ISETP.NE.AND P0, PT, RZ, c[0x0][0x1ec], PT ;  /* 0x00007b00ff007a0c */ /* 0x000fe20003f05270 */
[----:B01----:R0:W1:-:S12]  /*1660*/  LDS.128 R32, [R14] ;  /* 0x000000000e207984 */ /* 0x0030580000000c00 */
[----:B------:R0:W2:Y:S02]  /*1670*/  @!P0 LDS.128 R24, [R15] ;  /* 0x000000000f188984 */ /* 0x0000a40000000c00 */
.L_x_1291:
[----:B------:R-:W-:Y:S05]  /*1680*/  BSYNC B0 ;  /* 0x0000000000007941 */ /* 0x000fea0003800000 */
.L_x_1290:
[----:B------:R-:W-:Y:S06]  /*1690*/  BAR.SYNC.DEFER_BLOCKING 0x0 ;  /* 0x0000000000007b1d */ /* 0x000fec0000010000 */
[----:B------:R-:W-:Y:S05]  /*16a0*/  BRA `(.L_x_1280) ;  /* 0x000004c000007947 */ /* 0x000fea0003800000 */
.L_x_1279:
[----:B------:R-:W-:Y:S01]  /*16b0*/  ISETP.NE.AND P0, PT, RZ, c[0x0][0x1ec], PT ;  /* 0x00007b00ff007a0c */ /* 0x000fe20003f05270 */
[----:B------:R-:W-:Y:S01]  /*16c0*/  BSSY B0, `(.L_x_1280) ;  /* 0x000004a000007945 */ /* 0x000fe20003800000 */
[----:B-1----:R-:W-:-:S11]  /*16d0*/  IADD3 R7, -R41, c[0x0][0x1ec], RZ ;  /* 0x00007b0029077a10 */ /* 0x002fd60007ffe1ff */
[----:B------:R-:W-:Y:S05]  /*16e0*/  @!P0 BRA `(.L_x_1292) ;  /* 0x000001f000008947 */ /* 0x000fea0003800000 */
[----:B------:R-:W-:-:S13]  /*16f0*/  ISETP.GE.AND P0, PT, R42, c[0x0][0x1e0], PT ;  /* 0x000078002a007a0c */ /* 0x000fda0003f06270 */
[----:B------:R-:W-:Y:S05]  /*1700*/  @P0 BRA `(.L_x_1293) ;  /* 0x0000045000000947 */ /* 0x000fea0003800000 */
[----:B------:R-:W0:Y:S01]  /*1710*/  I2F R6, c[0x0][0x1e0] ;  /* 0x0000780000067b06 */ /* 0x000e220000201400 */
[----:B------:R-:W-:-:S07]  /*1720*/  IADD3 R4, R42, 0x2, RZ ;  /* 0x000000022a047810 */ /* 0x000fce0007ffe0ff */
[----:B------:R-:W-:Y:S08]  /*1730*/  I2F R4, R4 ;  /* 0x0000000400047306 */ /* 0x000ff00000201400 */
[----:B0-----:R-:W0:Y:S08]  /*1740*/  MUFU.RCP R6, R6 ;  /* 0x0000000600067308 */ /* 0x001e300000001000 */
[----:B------:R-:W1:Y:S01]  /*1750*/  I2F R3, R42 ;  /* 0x0000002a00037306 */ /* 0x000e620000201400 */
[----:B0-----:R-:W-:-:S07]  /*1760*/  FMUL.FTZ R5, R4, R6 ;  /* 0x0000000604057220 */ /* 0x001fce0000410000 */
[----:B------:R-:W-:Y:S01]  /*1770*/  I2F R0, R7 ;  /* 0x0000000700007306 */ /* 0x000fe20000201400 */
[----:B------:R-:W-:Y:S02]  /*1780*/  FMUL.FTZ R5, R5, 13.28771209716796875 ;  /* 0x41549a7805057820 */ /* 0x000fe40000410000 */
[----:B-1----:R-:W-:-:S05]  /*1790*/  FMUL.FTZ R3, R3, R6 ;  /* 0x0000000603037220 */ /* 0x002fca0000410000 */
[----:B------:R-:W0:Y:S01]  /*17a0*/  MUFU.EX2 R5, -R5 ;  /* 0x8000000500057308 */ /* 0x000e220000000800 */
[----:B------:R-:W-:-:S07]  /*17b0*/  FMUL.FTZ R3, R3, 13.28771209716796875 ;  /* 0x41549a7803037820 */ /* 0x000fce0000410000 */
[----:B------:R-:W1:Y:S01]  /*17c0*/  MUFU.EX2 R3, -R3 ;  /* 0x8000000300037308 */ /* 0x000e620000000800 */
[----:B0-----:R-:W-:-:S04]  /*17d0*/  FMUL.FTZ R6, R0, R5 ;  /* 0x0000000500067220 */ /* 0x001fc80000410000 */
[----:B------:R-:W-:Y:S02]  /*17e0*/  FMUL.RZ R10, R6, 0.15915493667125701904 ;  /* 0x3e22f983060a7820 */ /* 0x000fe4000040c000 */
[----:B-1----:R-:W-:Y:S02]  /*17f0*/  FMUL.FTZ R0, R0, R3 ;  /* 0x0000000300007220 */ /* 0x002fe40000410000 */
[----:B------:R-:W0:Y:S02]  /*1800*/  MUFU.SIN R7, R10 ;  /* 0x0000000a00077308 */ /* 0x000e240000000400 */
[----:B------:R-:W-:-:S06]  /*1810*/  FMUL.RZ R8, R0, 0.15915493667125701904 ;  /* 0x3e22f98300087820 */ /* 0x000fcc000040c000 */
[----:B------:R-:W1:Y:S08]  /*1820*/  MUFU.SIN R4, R8 ;  /* 0x0000000800047308 */ /* 0x000e700000000400 */
[----:B------:R-:W2:Y:S01]  /*1830*/  MUFU.COS R6, R10 ;  /* 0x0000000a00067308 */ /* 0x000ea20000000000 */
[-C--:B0-----:R-:W-:Y:S02]  /*1840*/  FMUL.FTZ R9, R35, R7.reuse ;  /* 0x0000000723097220 */ /* 0x081fe40000410000 */
[----:B------:R-:W-:-:S05]  /*1850*/  FMUL.FTZ R7, R34, R7 ;  /* 0x0000000722077220 */ /* 0x000fca0000410000 */
[----:B------:R-:W0:Y:S01]  /*1860*/  MUFU.COS R0, R8 ;  /* 0x0000000800007308 */ /* 0x000e220000000000 */
[-C--:B-1----:R-:W-:Y:S02]  /*1870*/  FMUL.FTZ R5, R33, R4.reuse ;  /* 0x0000000421057220 */ /* 0x082fe40000410000 */
[----:B------:R-:W-:Y:S02]  /*1880*/  FMUL.FTZ R4, R32, R4 ;  /* 0x0000000420047220 */ /* 0x000fe40000410000 */
[-C--:B--2---:R-:W-:Y:S02]  /*1890*/  FFMA.FTZ R34, R34, R6.reuse, -R9 ;  /* 0x0000000622227223 */ /* 0x084fe40000010809 */
[----:B------:R-:W-:Y:S02]  /*18a0*/  FFMA.FTZ R35, R35, R6, R7 ;  /* 0x0000000623237223 */ /* 0x000fe40000010007 */
[-C--:B0-----:R-:W-:Y:S02]  /*18b0*/  FFMA.FTZ R32, R32, R0.reuse, -R5 ;  /* 0x0000000020207223 */ /* 0x081fe40000010805 */
[----:B------:R-:W-:Y:S01]  /*18c0*/  FFMA.FTZ R33, R33, R0, R4 ;  /* 0x0000000021217223 */ /* 0x000fe20000010004 */
[----:B------:R-:W-:Y:S05]  /*18d0*/  BRA `(.L_x_1293) ;  /* 0x0000028000007947 */ /* 0x000fea0003800000 */
.L_x_1292:
        /* <DEDUP_REMOVED lines=19> */
[----:B------:R-:W1:Y:S08]  /*1a10*/  MUFU.COS R10, R9 ;  /* 0x00000009000a7308 */ /* 0x000e700000000000 */
[----:B------:R-:W2:Y:S01]  /*1a20*/  MUFU.SIN R6, R0 ;  /* 0x0000000000067308 */ /* 0x000ea20000000400 */
[-C--:B0-----:R-:W-:Y:S02]  /*1a30*/  FMUL.FTZ R7, R35, R11.reuse ;  /* 0x0000000b23077220 */ /* 0x081fe40000410000 */
[----:B------:R-:W-:-:S02]  /*1a40*/  FMUL.FTZ R3, R27, R11 ;  /* 0x0000000b1b037220 */ /* 0x000fc40000410000 */
[-C--:B------:R-:W-:Y:S02]  /*1a50*/  FMUL.FTZ R4, R26, R11.reuse ;  /* 0x0000000b1a047220 */ /* 0x080fe40000410000 */
[C---:B------:R-:W-:Y:S01]  /*1a60*/  FMUL.FTZ R13, R34.reuse, R11 ;  /* 0x0000000b220d7220 */ /* 0x040fe20000410000 */
[----:B------:R0:W3:Y:S01]  /*1a70*/  MUFU.COS R5, R0 ;  /* 0x0000000000057308 */ /* 0x0000e20000000000 */
[-C--:B-1----:R-:W-:Y:S02]  /*1a80*/  FFMA.FTZ R12, R34, R10.reuse, -R7 ;  /* 0x0000000a220c7223 */ /* 0x082fe40000010807 */
[-C--:B------:R-:W-:Y:S02]  /*1a90*/  FFMA.FTZ R26, R26, R10.reuse, -R3 ;  /* 0x0000000a1a1a7223 */ /* 0x080fe40000010803 */
[----:B------:R-:W-:Y:S01]  /*1aa0*/  FFMA.FTZ R35, R35, R10, R13 ;  /* 0x0000000a23237223 */ /* 0x000fe2000001000d */
[----:B------:R-:W-:Y:S01]  /*1ab0*/  MOV R34, R12 ;  /* 0x0000000c00227202 */ /* 0x000fe20000000f00 */
[----:B------:R-:W-:-:S02]  /*1ac0*/  FFMA.FTZ R27, R27, R10, R4 ;  /* 0x0000000a1b1b7223 */ /* 0x000fc40000010004 */
[-C--:B--2---:R-:W-:Y:S02]  /*1ad0*/  FMUL.FTZ R7, R33, R6.reuse ;  /* 0x0000000621077220 */ /* 0x084fe40000410000 */
[-C--:B------:R-:W-:Y:S02]  /*1ae0*/  FMUL.FTZ R3, R25, R6.reuse ;  /* 0x0000000619037220 */ /* 0x080fe40000410000 */
[-C--:B------:R-:W-:Y:S02]  /*1af0*/  FMUL.FTZ R8, R32, R6.reuse ;  /* 0x0000000620087220 */ /* 0x080fe40000410000 */
[----:B0-----:R-:W-:Y:S02]  /*1b00*/  FMUL.FTZ R0, R24, R6 ;  /* 0x0000000618007220 */ /* 0x001fe40000410000 */
[-C--:B---3--:R-:W-:Y:S02]  /*1b10*/  FFMA.FTZ R7, R32, R5.reuse, -R7 ;  /* 0x0000000520077223 */ /* 0x088fe40000010807 */
[----:B------:R-:W-:-:S02]  /*1b20*/  FFMA.FTZ R24, R24, R5, -R3 ;  /* 0x0000000518187223 */ /* 0x000fc40000010803 */
[----:B------:R-:W-:Y:S01]  /*1b30*/  FFMA.FTZ R33, R33, R5, R8 ;  /* 0x0000000521217223 */ /* 0x000fe20000010008 */
[----:B------:R-:W-:Y:S01]  /*1b40*/  MOV R32, R7 ;  /* 0x0000000700207202 */ /* 0x000fe20000000f00 */
[----:B------:R-:W-:Y:S02]  /*1b50*/  FFMA.FTZ R25, R25, R5, R0 ;  /* 0x0000000519197223 */ /* 0x000fe40000010000 */
.L_x_1293:
[----:B------:R-:W-:Y:S05]  /*1b60*/  BSYNC B0 ;  /* 0x0000000000007941 */ /* 0x000fea0003800000 */
.L_x_1280:
[----:B------:R-:W-:Y:S01]  /*1b70*/  ISETP.GT.AND P0, PT, R52, 0x3f, PT ;  /* 0x0000003f3400780c */ /* 0x000fe20003f04270 */
[----:B------:R-:W-:Y:S01]  /*1b80*/  BSSY B0, `(.L_x_1294) ;  /* 0x0000012000007945 */ /* 0x000fe20003800000 */
[----:B------:R-:W-:-:S11]  /*1b90*/  HFMA2.MMA R0, -RZ, RZ, 0, 0 ;  /* 0x00000000ff007435 */ /* 0x000fd600000001ff */
[----:B------:R-:W-:Y:S05]  /*1ba0*/  @P0 BRA `(.L_x_1295) ;  /* 0x000000f000000947 */ /* 0x000fea0003800000 */
[----:B------:R-:W-:Y:S01]  /*1bb0*/  ISETP.GT.AND P1, PT, R52, 0x23, PT ;  /* 0x000000233400780c */ /* 0x000fe20003f24270 */
[----:B------:R-:W-:Y:S01]  /*1bc0*/  IMAD.U32 R3, RZ, RZ, UR38 ;  /* 0x00000026ff037e24 */ /* 0x000fe2000f8e00ff */
[----:B-1----:R1:W-:Y:S02]  /*1bd0*/  STS.128 [R52.X16+0x40], R32 ;  /* 0x0000402034007388 */ /* 0x0023e4000000cc00 */
[----:B------:R-:W-:Y:S02]  /*1be0*/  ISETP.NE.OR P0, PT, RZ, c[0x0][0x1ec], P1 ;  /* 0x00007b00ff007a0c */ /* 0x000fe40000f05670 */
[----:B------:R-:W-:-:S11]  /*1bf0*/  ISETP.NE.AND P1, PT, RZ, c[0x0][0x1ec], PT ;  /* 0x00007b00ff007a0c */ /* 0x000fd60003f25270 */
[----:B------:R-:W-:Y:S02]  /*1c00*/  @!P0 SHF.L.U32 R3, R3, 0x2, RZ ;  /* 0x0000000203038819 */ /* 0x000fe400000006ff */
[----:B------:R-:W-:Y:S01]  /*1c10*/  @!P0 MOV R4, 0x4 ;  /* 0x0000000400048802 */ /* 0x000fe20000000f00 */
[----:B------:R1:W-:Y:S02]  /*1c20*/  @!P1 STS.128 [R52.X16+0x440], R28 ;  /* 0x0004401c34009388 */ /* 0x0003e4000000cc00 */
[----:B------:R-:W-:-:S04]  /*1c30*/  @!P0 IMAD R3, R18, c[0x0][0x1d4], R3 ;  /* 0x0000750012038a24 */ /* 0x000fc800078e0203 */
[----:B------:R-:W-:-:S04]  /*1c40*/  @!P0 IMAD.WIDE R4, R3, R4, c[0x0][0x198] ;  /* 0x0000660003048625 */ /* 0x000fc800078e0204 */
[----:B--2---:R-:W-:Y:S01]  /*1c50*/  FMUL.FTZ R3, R33, R25 ;  /* 0x0000001921037220 */ /* 0x004fe20000410000 */
[----:B------:R1:W-:Y:S03]  /*1c60*/  @!P0 STG.E.128 [R4.64], R24 ;  /* 0x0000001804008986 */ /* 0x0003e6000c101d24 */
[----:B------:R-:W-:-:S04]  /*1c70*/  FFMA.FTZ R3, R32, R24, R3 ;  /* 0x0000001820037223 */ /* 0x000fc80000010003 */
[----:B------:R-:W-:-:S04]  /*1c80*/  FFMA.FTZ R0, R34, R26, R3 ;  /* 0x0000001a22007223 */ /* 0x000fc80000010003 */
[----:B------:R-:W-:Y:S02]  /*1c90*/  FFMA.FTZ R0, R35, R27, R0 ;  /* 0x0000001b23007223 */ /* 0x000fe40000010000 */
.L_x_1295:
[----:B------:R-:W-:Y:S05]  /*1ca0*/  BSYNC B0 ;  /* 0x0000000000007941 */ /* 0x000fea0003800000 */
.L_x_1294:
[----:B------:R-:W3:Y:S01]  /*1cb0*/  SHFL.BFLY PT, R3, R0, 0x10, 0x1f ;  /* 0x0e001f0000037f89 */ /* 0x000ee200000e0000 */
[----:B-1----:R-:W-:Y:S01]  /*1cc0*/  LOP3.LUT P0, R8, R52, 0x1f, RZ, 0xc0, !PT ;  /* 0x0000001f34087812 */ /* 0x002fe2000780c0ff */
[----:B------:R-:W-:Y:S03]  /*1cd0*/  BSSY B0, `(.L_x_1296) ;  /* 0x000002f000007945 */ /* 0x000fe60003800000 */
[----:B------:R-:W-:Y:S01]  /*1ce0*/  ISETP.GT.U32.AND P1, PT, R8, 0x1, PT ;  /* 0x000000010800780c */ /* 0x000fe20003f24070 */
[----:B---3--:R-:W-:-:S08]  /*1cf0*/  FADD.FTZ R3, R3, R0 ;  /* 0x0000000003037221 */ /* 0x008fd00000010000 */
[----:B------:R-:W-:Y:S01]  /*1d00*/  @!P0 SHF.R.U32.HI R0, RZ, 0x3, R52 ;  /* 0x00000003ff008819 */ /* 0x000fe20000011634 */
[----:B------:R-:W1:Y:S03]  /*1d10*/  SHFL.BFLY PT, R4, R3, 0x8, 0x1f ;  /* 0x0d001f0003047f89 */ /* 0x000e6600000e0000 */
[----:B------:R-:W-:Y:S01]  /*1d20*/  @!P0 LOP3.LUT R0, R0, 0x1ffffffc, RZ, 0xc0, !PT ;  /* 0x1ffffffc00008812 */ /* 0x000fe200078ec0ff */
[----:B-1----:R-:W-:Y:S01]  /*1d30*/  FADD.FTZ R4, R3, R4 ;  /* 0x0000000403047221 */ /* 0x002fe20000010000 */
[----:B------:R-:W-:-:S04]  /*1d40*/  MOV R3, UR40 ;  /* 0x0000002800037c02 */ /* 0x000fc80008000f00 */
[----:B------:R-:W1:Y:S01]  /*1d50*/  SHFL.BFLY PT, R5, R4, 0x4, 0x1f ;  /* 0x0c801f0004057f89 */ /* 0x000e6200000e0000 */
[----:B------:R-:W-:-:S04]  /*1d60*/  IADD3 R3, R3, -c[0x0][0x1d4], RZ ;  /* 0x8000750003037a10 */ /* 0x000fc80007ffe0ff */
[----:B------:R-:W3:Y:S01]  /*1d70*/  R2UR UR4, R3 ;  /* 0x00000000030473c2 */ /* 0x000ee200000e0000 */
[----:B-1----:R-:W-:-:S05]  /*1d80*/  FADD.FTZ R5, R4, R5 ;  /* 0x0000000504057221 */ /* 0x002fca0000010000 */
[----:B------:R-:W1:Y:S01]  /*1d90*/  SHFL.BFLY PT, R6, R5, 0x2, 0x1f ;  /* 0x0c401f0005067f89 */ /* 0x000e6200000e0000 */
[----:B---3--:R-:W-:-:S04]  /*1da0*/  UISETP.LT.AND UP0, UPT, URZ, UR4, UPT ;  /* 0x000000043f00728c */ /* 0x008fc8000bf01270 */
[----:B------:R-:W-:Y:S01]  /*1db0*/  USEL UR4, URZ, UR4, !UP0 ;  /* 0x000000043f047287 */ /* 0x000fe2000c000000 */
[----:B-1----:R-:W-:-:S05]  /*1dc0*/  FADD.FTZ R6, R5, R6 ;  /* 0x0000000605067221 */ /* 0x002fca0000010000 */
[----:B------:R-:W1:Y:S02]  /*1dd0*/  SHFL.BFLY PT, R7, R6, 0x1, 0x1f ;  /* 0x0c201f0006077f89 */ /* 0x000e6400000e0000 */
[----:B-1----:R-:W-:-:S05]  /*1de0*/  FADD.FTZ R7, R6, R7 ;  /* 0x0000000706077221 */ /* 0x002fca0000010000 */
[----:B------:R1:W-:Y:S04]  /*1df0*/  @!P0 STS [R0+0x8], R7 ;  /* 0x0000080700008388 */ /* 0x0003e80000000800 */
[----:B------:R-:W-:Y:S01]  /*1e00*/  BAR.SYNC.DEFER_BLOCKING 0x0 ;  /* 0x0000000000007b1d */ /* 0x000fe20000010000 */
[----:B------:R-:W-:Y:S02]  /*1e10*/  ISETP.NE.AND P0, PT, R52, RZ, PT ;  /* 0x000000ff3400720c */ /* 0x000fe40003f05270 */
[----:B-1----:R-:W-:-:S05]  /*1e20*/  MOV R0, 0xff7fffff ;  /* 0xff7fffff00007802 */ /* 0x002fca0000000f00 */
[----:B------:R-:W-:Y:S04]  /*1e30*/  STL [R1+0x38], R0 ;  /* 0x0000380001007387 */ /* 0x000fe80000100800 */
[----:B------:R-:W1:Y:S04]  /*1e40*/  @!P1 LDS R7, [R8.X4+0x8] ;  /* 0x0000080008079984 */ /* 0x000e680000004800 */
[----:B-1----:R-:W1:Y:S02]  /*1e50*/  SHFL.BFLY PT, R4, R7, 0x1, 0x1f ;  /* 0x0c201f0007047f89 */ /* 0x002e6400000e0000 */
[----:B-1----:R-:W-:-:S06]  /*1e60*/  FADD.FTZ R4, R4, R7 ;  /* 0x0000000704047221 */ /* 0x002fcc0000010000 */
[----:B------:R-:W1:Y:S01]  /*1e70*/  SHFL.IDX PT, R4, R4, RZ, 0x1f ;  /* 0x00001fff04047589 */ /* 0x000e6200000e0000 */
[----:B------:R-:W-:Y:S05]  /*1e80*/  @P0 BRA `(.L_x_1297) ;  /* 0x0000013000000947 */ /* 0x000fea0003800000 */
[----:B-1----:R-:W-:Y:S01]  /*1e90*/  FMUL.FTZ R0, R4, c[0x0][0x1f0] ;  /* 0x00007c0004007a20 */ /* 0x002fe20000410000 */
[----:B------:R-:W-:Y:S01]  /*1ea0*/  ISETP.NE.U32.AND P0, PT, RZ, c[0x0][0x218], PT ;  /* 0x00008600ff007a0c */ /* 0x000fe20003f05070 */
[----:B------:R-:W-:Y:S01]  /*1eb0*/  IMAD.U32 R6, RZ, RZ, UR4 ;  /* 0x00000004ff067e24 */ /* 0x000fe2000f8e00ff */
[----:B------:R-:W-:Y:S02]  /*1ec0*/  MOV R3, UR40 ;  /* 0x0000002800037c02 */ /* 0x000fe40008000f00 */
[----:B------:R1:W-:Y:S01]  /*1ed0*/  STL [R1+0x38], R0 ;  /* 0x0000380001007387 */ /* 0x0003e20000100800 */
[----:B------:R-:W-:Y:S02]  /*1ee0*/  ISETP.NE.AND.EX P0, PT, RZ, c[0x0][0x21c], PT, P0 ;  /* 0x00008700ff007a0c */ /* 0x000fe40003f05300 */
[----:B------:R-:W-:-:S11]  /*1ef0*/  IADD3 R6, -R6, -0x1, R3 ;  /* 0xffffffff06067810 */ /* 0x000fd60007ffe103 */
[----:B------:R-:W-:Y:S05]  /*1f00*/  @!P0 BRA `(.L_x_1298) ;  /* 0x0000009000008947 */ /* 0x000fea0003800000 */
[----:B-1----:R-:W-:Y:S01]  /*1f10*/  MOV R7, R0 ;  /* 0x0000000000077202 */ /* 0x002fe20000000f00 */
[----:B------:R-:W-:Y:S01]  /*1f20*/  HFMA2.MMA R4, -RZ, RZ, 0, 2.384185791015625e-07 ;  /* 0x00000004ff047435 */ /* 0x000fe200000001ff */
[----:B------:R-:W-:-:S05]  /*1f30*/  IADD3 R0, -R41, UR39, RZ ;  /* 0x0000002729007c10 */ /* 0x000fca000fffe1ff */
[----:B------:R-:W-:-:S04]  /*1f40*/  IMAD R3, R40, c[0x0][0x220], R0 ;  /* 0x0000880028037a24 */ /* 0x000fc800078e0200 */
[----:B------:R-:W-:-:S04]  /*1f50*/  IMAD R3, R3, c[0x0][0x220], R0 ;  /* 0x0000880003037a24 */ /* 0x000fc800078e0200 */
[----:B------:R-:W-:-:S06]  /*1f60*/  IMAD.WIDE R4, R3, R4, c[0x0][0x218] ;  /* 0x0000860003047625 */ /* 0x000fcc00078e0204 */
[----:B------:R-:W3:Y:S02]  /*1f70*/  LDG.E R4, [R4.64] ;  /* 0x0000002404047981 */ /* 0x000ee4000c1e1900 */
[----:B---3--:R-:W-:-:S05]  /*1f80*/  FADD.FTZ R7, R7, R4 ;  /* 0x0000000407077221 */ /* 0x008fca0000010000 */
[----:B------:R1:W-:Y:S02]  /*1f90*/  STL [R1+0x38], R7 ;  /* 0x0000380701007387 */ /* 0x0003e40000100800 */
.L_x_1298:
[----:B-1----:R-:W3:Y:S04]  /*1fa0*/  LDL R0, [R1+0x38] ;  /* 0x0000380001007983 */ /* 0x002ee80000100800 */
[----:B---3--:R1:W-:Y:S02]  /*1fb0*/  STS [R6.X4+0x840], R0 ;  /* 0x0008400006007388 */ /* 0x0083e40000004800 */
.L_x_1297:
[----:B------:R-:W-:Y:S05]  /*1fc0*/  BSYNC B0 ;  /* 0x0000000000007941 */ /* 0x000fea0003800000 */
.L_x_1296:
[----:B------:R-:W-:Y:S01]  /*1fd0*/  BAR.SYNC.DEFER_BLOCKING 0x0 ;  /* 0x0000000000007b1d */ /* 0x000fe20000010000 */
[----:B------:R-:W-:Y:S01]  /*1fe0*/  UIADD3 UR5, UR39, 0x1f, -UR4 ;  /* 0x0000001f27057890 */ /* 0x000fe2000fffe804 */
[----:B------:R-:W-:-:S03]  /*1ff0*/  ISETP.NE.AND P0, PT, RZ, c[0x0][0x1ec], PT ;  /* 0x00007b00ff007a0c */ /* 0x000fc60003f05270 */
[----:B------:R-:W-:-:S04]  /*2000*/  USHF.R.S32.HI UR6, URZ, 0x1f, UR5 ;  /* 0x0000001f3f067899 */ /* 0x000fc80008011405 */
[----:B------:R-:W-:-:S04]  /*2010*/  ULEA.HI UR6, UR6, UR5, URZ, 0x5 ;  /* 0x0000000506067291 */ /* 0x000fc8000f8f283f */
[----:B------:R-:W-:-:S04]  /*2020*/  ULOP3.LUT UR6, UR6, 0xffffffe0, URZ, 0xc0, !UPT ;  /* 0xffffffe006067892 */ /* 0x000fc8000f8ec03f */
[----:B------:R-:W-:Y:S01]  /*2030*/  UIADD3 UR6, UR6, UR4, URZ ;  /* 0x0000000406067290 */ /* 0x000fe2000fffe03f */
[----:B0-----:R-:W0:Y:S04]  /*2040*/  LDS.128 R12, [0x410] ;  /* 0x00041000ff0c7984 */ /* 0x001e280000000c00 */
[----:B------:R-:W-:Y:S04]  /*2050*/  LDS.128 R8, [0x390] ;  /* 0x00039000ff087984 */ /* 0x000fe80000000c00 */
[----:B-1----:R-:W-:Y:S04]  /*2060*/  LDS.128 R4, [0x380] ;  /* 0x00038000ff047984 */ /* 0x002fe80000000c00 */
[----:B------:R-:W1:Y:S04]  /*2070*/  LDS.128 R56, [0x370] ;  /* 0x00037000ff387984 */ /* 0x000e680000000c00 */
[----:B--2---:R-:W-:Y:S04]  /*2080*/  LDS.128 R24, [0x3a0] ;  /* 0x0003a000ff187984 */ /* 0x004fe80000000c00 */
[----:B------:R-:W-:Y:S04]  /*2090*/  LDS.128 R28, [0x3b0] ;  /* 0x0003b000ff1c7984 */ /* 0x000fe80000000c00 */
[----:B------:R-:W-:Y:S04]  /*20a0*/  LDS.128 R32, [0x3c0] ;  /* 0x0003c000ff207984 */ /* 0x000fe80000000c00 */
[----:B------:R-:W-:Y:S04]  /*20b0*/  LDS.128 R36, [0x3d0] ;  /* 0x0003d000ff247984 */ /* 0x000fe80000000c00 */
[----:B------:R-:W-:Y:S04]  /*20c0*/  LDS.128 R40, [0x3e0] ;  /* 0x0003e000ff287984 */ /* 0x000fe80000000c00 */
[----:B------:R-:W-:Y:S01]  /*20d0*/  LDS.128 R44, [0x3f0] ;  /* 0x0003f000ff2c7984 */ /* 0x000fe20000000c00 */
[----:B0-----:R0:W2:Y:S03]  /*20e0*/  R2UR UR48, R15 ;  /* 0x000000000f3073c2 */ /* 0x0010a600000e0000 */
[----:B------:R-:W-:Y:S04]  /*20f0*/  LDS.128 R48, [0x400] ;  /* 0x00040000ff307984 */ /* 0x000fe80000000c00 */
[----:B------:R-:W-:Y:S01]  /*2100*/  LDS.128 R16, [0x420] ;  /* 0x00042000ff107984 */ /* 0x000fe20000000c00 */
[----:B------:R0:W3:Y:S03]  /*2110*/  R2UR UR49, R14 ;  /* 0x000000000e3173c2 */ /* 0x0000e600000e0000 */
[----:B------:R-:W-:Y:S01]  /*2120*/  LDS.128 R20, [0x430] ;  /* 0x00043000ff147984 */ /* 0x000fe20000000c00 */
[----:B-1----:R-:W-:-:S03]  /*2130*/  MOV R3, R59 ;  /* 0x0000003b00037202 */ /* 0x002fc60000000f00 */
[----:B------:R-:W-:Y:S01]  /*2140*/  STL.64 [R1+0x780], R56 ;  /* 0x0007803801007387 */ /* 0x000fe20000100a00 */
[----:B------:R-:W-:Y:S01]  /*2150*/  IMAD.MOV.U32 R0, RZ, RZ, R58 ;  /* 0x000000ffff007224 */ /* 0x000fe200078e003a */
[----:B------:R0:W1:Y:S08]  /*2160*/  R2UR UR50, R13 ;  /* 0x000000000d3273c2 */ /* 0x00007000000e0000 */
[----:B------:R0:W4:Y:S02]  /*2170*/  R2UR UR51, R12 ;  /* 0x000000000c3373c2 */ /* 0x00012400000e0000 */
[----:B0-----:R-:W0:Y:S06]  /*2180*/  LDS.128 R12, [0x40] ;  /* 0x00004000ff0c7984 */ /* 0x001e2c0000000c00 */
[----:B------:R5:W0:Y:S08]  /*2190*/  R2UR UR11, R11 ;  /* 0x000000000b0b73c2 */ /* 0x000a3000000e0000 */
[----:B------:R5:W0:Y:S08]  /*21a0*/  R2UR UR12, R10 ;  /* 0x000000000a0c73c2 */ /* 0x000a3000000e0000 */
[----:B------:R5:W1:Y:S08]  /*21b0*/  R2UR UR13, R9 ;  /* 0x00000000090d73c2 */ /* 0x000a7000000e0000 */
[----:B------:R5:W1:Y:S02]  /*21c0*/  R2UR UR14, R8 ;  /* 0x00000000080e73c2 */ /* 0x000a6400000e0000 */
[----:B-----5:R-:W5:Y:S06]  /*21d0*/  LDS.128 R8, [0x50] ;  /* 0x00005000ff087984 */ /* 0x020f6c0000000c00 */
[----:B------:R1:W1:Y:S01]  /*21e0*/  R2UR UR7, R7 ;  /* 0x00000000070773c2 */ /* 0x00026200000e0000 */
[----:B0-----:R-:W-:Y:S07]  /*21f0*/  STL.64 [R1+0x760], R12 ;  /* 0x0007600c01007387 */ /* 0x001fee0000100a00 */
[----:B------:R1:W0:Y:S01]  /*2200*/  R2UR UR8, R6 ;  /* 0x00000000060873c2 */ /* 0x00022200000e0000 */
[----:B------:R-:W-:Y:S04]  /*2210*/  STL.64 [R1+0x768], R14 ;  /* 0x0007680e01007387 */ /* 0x000fe80000100a00 */
[----:B------:R-:W-:Y:S03]  /*2220*/  LDS.128 R12, [0x70] ;  /* 0x00007000ff0c7984 */ /* 0x000fe60000000c00 */
[----:B------:R1:W0:Y:S08]  /*2230*/  R2UR UR9, R5 ;  /* 0x00000000050973c2 */ /* 0x00023000000e0000 */
[----:B------:R1:W0:Y:S02]  /*2240*/  R2UR UR10, R4 ;  /* 0x00000000040a73c2 */ /* 0x00022400000e0000 */
[----:B-1----:R-:W1:Y:S06]  /*2250*/  LDS.128 R4, [0x60] ;  /* 0x00006000ff047984 */ /* 0x002e6c0000000c00 */
[----:B------:R0:W0:Y:S01]  /*2260*/  R2UR UR15, R27 ;  /* 0x000000001b0f73c2 */ /* 0x00002200000e0000 */
[----:B-----5:R-:W-:Y:S07]  /*2270*/  STL.64 [R1+0x750], R8 ;  /* 0x0007500801007387 */ /* 0x020fee0000100a00 */
[----:B------:R0:W0:Y:S01]  /*2280*/  R2UR UR16, R26 ;  /* 0x000000001a1073c2 */ /* 0x00002200000e0000 */
[----:B------:R-:W-:Y:S04]  /*2290*/  STL.64 [R1+0x758], R10 ;  /* 0x0007580a01007387 */ /* 0x000fe80000100a00 */
[----:B------:R-:W5:Y:S03]  /*22a0*/  LDS.128 R8, [0x80] ;  /* 0x00008000ff087984 */ /* 0x000f660000000c00 */
[----:B------:R0:W0:Y:S08]  /*22b0*/  R2UR UR17, R25 ;  /* 0x00000000191173c2 */ /* 0x00003000000e0000 */
[----:B------:R0:W0:Y:S08]  /*22c0*/  R2UR UR18, R24 ;  /* 0x00000000181273c2 */ /* 0x00003000000e0000 */
[----:B------:R0:W0:Y:S01]  /*22d0*/  R2UR UR19, R31 ;  /* 0x000000001f1373c2 */ /* 0x00002200000e0000 */
[----:B-1----:R-:W-:Y:S07]  /*22e0*/  STL.64 [R1+0x740], R4 ;  /* 0x0007400401007387 */ /* 0x002fee0000100a00 */
[----:B------:R1:W0:Y:S01]  /*22f0*/  R2UR UR20, R30 ;  /* 0x000000001e1473c2 */ /* 0x00022200000e0000 */
[----:B------:R-:W-:Y:S04]  /*2300*/  STL.64 [R1+0x748], R6 ;  /* 0x0007480601007387 */ /* 0x000fe80000100a00 */
[----:B------:R-:W0:Y:S03]  /*2310*/  LDS.128 R4, [0x90] ;  /* 0x00009000ff047984 */ /* 0x000e260000000c00 */
[----:B------:R1:W0:Y:S01]  /*2320*/  R2UR UR21, R29 ;  /* 0x000000001d1573c2 */ /* 0x00022200000e0000 */
[----:B------:R-:W-:Y:S04]  /*2330*/  STL.64 [R1+0x730], R12 ;  /* 0x0007300c01007387 */ /* 0x000fe80000100a00 */
[----:B------:R-:W-:Y:S03]  /*2340*/  STL.64 [R1+0x738], R14 ;  /* 0x0007380e01007387 */ /* 0x000fe60000100a00 */
[----:B------:R1:W0:Y:S01]  /*2350*/  R2UR UR22, R28 ;  /* 0x000000001c1673c2 */ /* 0x00022200000e0000 */
[----:B------:R-:W1:Y:S04]  /*2360*/  LDS.128 R12, [0xa0] ;  /* 0x0000a000ff0c7984 */ /* 0x000e680000000c00 */
[----:B-----5:R-:W-:Y:S03]  /*2370*/  STL.64 [R1+0x720], R8 ;  /* 0x0007200801007387 */ /* 0x020fe60000100a00 */
[----:B------:R0:W1:Y:S01]  /*2380*/  R2UR UR23, R35 ;  /* 0x00000000231773c2 */ /* 0x00006200000e0000 */
[----:B------:R-:W-:Y:S04]  /*2390*/  STL.64 [R1+0x728], R10 ;  /* 0x0007280a01007387 */ /* 0x000fe80000100a00 */
[----:B------:R-:W5:Y:S03]  /*23a0*/  LDS.128 R8, [0xb0] ;  /* 0x0000b000ff087984 */ /* 0x000f660000000c00 */
[----:B------:R0:W1:Y:S08]  /*23b0*/  R2UR UR24, R34 ;  /* 0x00000000221873c2 */ /* 0x00007000000e0000 */
[----:B------:R1:W2:Y:S01]  /*23c0*/  R2UR UR25, R33 ;  /* 0x00000000211973c2 */ /* 0x0002a200000e0000 */
[----:B0-----:R-:W-:Y:S07]  /*23d0*/  STL.64 [R1+0x710], R4 ;  /* 0x0007100401007387 */ /* 0x001fee0000100a00 */
[----:B------:R0:W0:Y:S01]  /*23e0*/  R2UR UR26, R32 ;  /* 0x00000000201a73c2 */ /* 0x00002200000e0000 */
[----:B------:R-:W-:Y:S04]  /*23f0*/  STL.64 [R1+0x718], R6 ;  /* 0x0007180601007387 */ /* 0x000fe80000100a00 */
[----:B------:R-:W0:Y:S03]  /*2400*/  LDS.128 R4, [0xc0] ;  /* 0x0000c000ff047984 */ /* 0x000e260000000c00 */
[----:B------:R0:W0:Y:S01]  /*2410*/  R2UR UR27, R39 ;  /* 0x00000000271b73c2 */ /* 0x00002200000e0000 */
[----:B-1----:R-:W-:Y:S04]  /*2420*/  STL.64 [R1+0x700], R12 ;  /* 0x0007000c01007387 */ /* 0x002fe80000100a00 */
        /* <DEDUP_REMOVED lines=63> */
[----:B-----5:R-:W-:Y:S04]  /*2820*/  STL.64 [R1+0x630], R8 ;  /* 0x0006300801007387 */ /* 0x020fe80000100a00 */
[----:B------:R-:W-:Y:S04]  /*2830*/  STL.64 [R1+0x638], R10 ;  /* 0x0006380a01007387 */ /* 0x000fe80000100a00 */
[----:B------:R-:W5:Y:S04]  /*2840*/  LDS.128 R8, [0x1a0] ;  /* 0x0001a000ff087984 */ /* 0x000f680000000c00 */
[----:B0-----:R-:W-:Y:S04]  /*2850*/  STL.64 [R1+0x620], R4 ;  /* 0x0006200401007387 */ /* 0x001fe80000100a00 */
[----:B------:R-:W-:Y:S04]  /*2860*/  STL.64 [R1+0x628], R6 ;  /* 0x0006280601007387 */ /* 0x000fe80000100a00 */
[----:B------:R-:W0:Y:S04]  /*2870*/  LDS.128 R4, [0x1b0] ;  /* 0x0001b000ff047984 */ /* 0x000e280000000c00 */
[----:B-1----:R-:W-:Y:S04]  /*2880*/  STL.64 [R1+0x610], R12 ;  /* 0x0006100c01007387 */ /* 0x002fe80000100a00 */
[----:B------:R-:W-:Y:S04]  /*2890*/  STL.64 [R1+0x618], R14 ;  /* 0x0006180e01007387 */ /* 0x000fe80000100a00 */
        /* <DEDUP_REMOVED lines=79> */
[----:B-1----:R1:W-:Y:S04]  /*2d90*/  STL.64 [R1+0x460], R12 ;  /* 0x0004600c01007387 */ /* 0x0023e80000100a00 */
[----:B------:R1:W-:Y:S04]  /*2da0*/  STL.64 [R1+0x468], R14 ;  /* 0x0004680e01007387 */ /* 0x0003e80000100a00 */
[----:B-----5:R1:W-:Y:S04]  /*2db0*/  STL.64 [R1+0x450], R8 ;  /* 0x0004500801007387 */ /* 0x0203e80000100a00 */
[----:B------:R1:W-:Y:S04]  /*2dc0*/  STL.64 [R1+0x458], R10 ;  /* 0x0004580a01007387 */ /* 0x0003e80000100a00 */
[----:B0-----:R1:W-:Y:S04]  /*2dd0*/  STL.64 [R1+0x440], R4 ;  /* 0x0004400401007387 */ /* 0x0013e80000100a00 */
[----:B------:R1:W-:Y:S01]  /*2de0*/  STL.64 [R1+0x448], R6 ;  /* 0x0004480601007387 */ /* 0x0003e20000100a00 */
[----:B------:R-:W-:Y:S05]  /*2df0*/  @P0 BRA `(.L_x_1299) ;  /* 0x00000c0000000947 */ /* 0x000fea0003800000 */
[----:B-1234-:R-:W0:Y:S04]  /*2e00*/  LDS.128 R4, [0x440] ;  /* 0x00044000ff047984 */ /* 0x01ee280000000c00 */
[----:B------:R-:W1:Y:S04]  /*2e10*/  LDS.128 R12, [0x450] ;  /* 0x00045000ff0c7984 */ /* 0x000e680000000c00 */
[----:B------:R-:W2:Y:S04]  /*2e20*/  LDS.128 R8, [0x460] ;  /* 0x00046000ff087984 */ /* 0x000ea80000000c00 */
[----:B0-----:R-:W-:Y:S04]  /*2e30*/  STL.64 [R1+0x430], R4 ;  /* 0x0004300401007387 */ /* 0x001fe80000100a00 */
[----:B------:R-:W-:Y:S04]  /*2e40*/  STL.64 [R1+0x438], R6 ;  /* 0x0004380601007387 */ /* 0x000fe80000100a00 */
[----:B------:R-:W0:Y:S04]  /*2e50*/  LDS.128 R4, [0x470] ;  /* 0x00047000ff047984 */ /* 0x000e280000000c00 */
[----:B-1----:R-:W-:Y:S04]  /*2e60*/  STL.64 [R1+0x420], R12 ;  /* 0x0004200c01007387 */ /* 0x002fe80000100a00 */
[----:B------:R-:W-:Y:S04]  /*2e70*/  STL.64 [R1+0x428], R14 ;  /* 0x0004280e01007387 */ /* 0x000fe80000100a00 */
[----:B------:R-:W1:Y:S04]  /*2e80*/  LDS.128 R12, [0x480] ;  /* 0x00048000ff0c7984 */ /* 0x000e680000000c00 */
[----:B--2---:R-:W-:Y:S04]  /*2e90*/  STL.64 [R1+0x410], R8 ;  /* 0x0004100801007387 */ /* 0x004fe80000100a00 */
[----:B------:R-:W-:Y:S04]  /*2ea0*/  STL.64 [R1+0x418], R10 ;  /* 0x0004180a01007387 */ /* 0x000fe80000100a00 */
        /* <DEDUP_REMOVED lines=171> */
[----:B------:R-:W-:Y:S04]  /*3960*/  LDS.128 R8, [0x820] ;  /* 0x00082000ff087984 */ /* 0x000fe80000000c00 */
[----:B0-----:R-:W-:Y:S04]  /*3970*/  STL.64 [R1+0x70], R4 ;  /* 0x0000700401007387 */ /* 0x001fe80000100a00 */
[----:B------:R-:W-:Y:S04]  /*3980*/  STL.64 [R1+0x78], R6 ;  /* 0x0000780601007387 */ /* 0x000fe80000100a00 */
[----:B------:R-:W0:Y:S04]  /*3990*/  LDS.128 R4, [0x830] ;  /* 0x00083000ff047984 */ /* 0x000e280000000c00 */
[----:B-1----:R1:W-:Y:S04]  /*39a0*/  STL.64 [R1+0x60], R12 ;  /* 0x0000600c01007387 */ /* 0x0023e80000100a00 */
[----:B------:R1:W-:Y:S04]  /*39b0*/  STL.64 [R1+0x68], R14 ;  /* 0x0000680e01007387 */ /* 0x0003e80000100a00 */
[----:B0-----:R1:W-:Y:S04]  /*39c0*/  STL.64 [R1+0x40], R4 ;  /* 0x0000400401007387 */ /* 0x0013e80000100a00 */
[----:B------:R1:W-:Y:S04]  /*39d0*/  STL.64 [R1+0x50], R8 ;  /* 0x0000500801007387 */ /* 0x0003e80000100a00 */
[----:B------:R1:W-:Y:S04]  /*39e0*/  STL.64 [R1+0x58], R10 ;  /* 0x0000580a01007387 */ /* 0x0003e80000100a00 */
[----:B------:R1:W-:Y:S02]  /*39f0*/  STL.64 [R1+0x48], R6 ;  /* 0x0000480601007387 */ /* 0x0003e40000100a00 */
.L_x_1299:
[----:B--234-:R-:W-:Y:S01]  /*3a00*/  IADD3 R3, R52, UR4, RZ ;  /* 0x0000000434037c10 */ /* 0x01cfe2000fffe0ff */
[----:B------:R-:W-:Y:S03]  /*3a10*/  BSSY B0, `(.L_x_1300) ;  /* 0x000157d000007945 */ /* 0x000fe60003800000 */
[----:B------:R-:W-:-:S13]  /*3a20*/  ISETP.GE.AND P0, PT, R3, UR6, PT ;  /* 0x0000000603007c0c */ /* 0x000fda000bf06270 */
[----:B------:R-:W-:Y:S05]  /*3a30*/  @P0 BRA `(.L_x_1301) ;  /* 0x000157a000000947 */ /* 0x000fea0003800000 */
[----:B------:R-:W-:Y:S01]  /*3a40*/  IABS R0, c[0x0][0x1d4] ;  /* 0x0000750000007a13 */ /* 0x000fe20000000000 */
[----:B------:R-:W-:Y:S02]  /*3a50*/  IMAD R249, R249, 0x90, RZ ;  /* 0x00000090f9f97824 */ /* 0x000fe400078e02ff */
[----:B------:R-:W-:Y:S01]  /*3a60*/  IMAD R252, R252, c[0x0][0x1d4], RZ ;  /* 0x00007500fcfc7a24 */ /* 0x000fe200078e02ff */
[----:B-1----:R-:W-:Y:S01]  /*3a70*/  MOV R6, R0 ;  /* 0x0000000000067202 */ /* 0x002fe20000000f00 */
[----:B------:R-:W-:-:S03]  /*3a80*/  IMAD R249, R249, c[0x0][0x1d4], RZ ;  /* 0x00007500f9f97a24 */ /* 0x000fc600078e02ff */
[----:B------:R-:W0:Y:S08]  /*3a90*/  I2F.RP R4, R6 ;  /* 0x0000000600047306 */ /* 0x000e300000209400 */
[----:B0-----:R-:W0:Y:S02]  /*3aa0*/  MUFU.RCP R4, R4 ;  /* 0x0000000400047308 */ /* 0x001e240000001000 */
[----:B0-----:R-:W-:-:S06]  /*3ab0*/  IADD3 R4, R4, 0xffffffe, RZ ;  /* 0x0ffffffe04047810 */ /* 0x001fcc0007ffe0ff */
[----:B------:R0:W1:Y:S02]  /*3ac0*/  F2I.FTZ.U32.TRUNC.NTZ R5, R4 ;  /* 0x0000000400057305 */ /* 0x000064000021f000 */
[----:B0-----:R-:W-:Y:S01]  /*3ad0*/  HFMA2.MMA R4, -RZ, RZ, 0, 0 ;  /* 0x00000000ff047435 */ /* 0x001fe200000001ff */
[----:B-1----:R-:W-:-:S05]  /*3ae0*/  IADD3 R0, RZ, -R5, RZ ;  /* 0x80000005ff007210 */ /* 0x002fca0007ffe0ff */
[----:B------:R-:W-:-:S04]  /*3af0*/  IMAD R0, R0, R6, RZ ;  /* 0x0000000600007224 */ /* 0x000fc800078e02ff */
[----:B------:R-:W-:-:S05]  /*3b00*/  IMAD.HI.U32 R0, R5, R0, R4 ;  /* 0x0000000005007227 */ /* 0x000fca00078e0004 */
[----:B------:R0:W-:Y:S04]  /*3b10*/  STL [R1+0x788], R0 ;  /* 0x0007880001007387 */ /* 0x0001e80000100800 */
[----:B------:R1:W-:Y:S01]  /*3b20*/  STL [R1+0x34], R3 ;  /* 0x0000340301007387 */ /* 0x0003e20000100800 */
[----:B0-----:R-:W-:Y:S02]  /*3b30*/  SHF.R.S32.HI R0, RZ, 0x1f, R252 ;  /* 0x0000001fff007819 */ /* 0x001fe400000114fc */
[----:B-1----:R-:W-:Y:S02]  /*3b40*/  SHF.R.S32.HI R3, RZ, 0x1f, R249 ;  /* 0x0000001fff037819 */ /* 0x002fe400000114f9 */
.L_x_1432:
[----:B-----5:R0:W-:Y:S04]  /*3b50*/  STL [R1+0x7b0], R5 ;  /* 0x0007b00501007387 */ /* 0x0201e80000100800 */
[----:B0-----:R-:W2:Y:S04]  /*3b60*/  LDL R5, [R1+0x788] ;  /* 0x0007880001057983 */ /* 0x001ea80000100800 */
[----:B------:R-:W-:Y:S04]  /*3b70*/  STL [R1+0x7ac], R4 ;  /* 0x0007ac0401007387 */ /* 0x000fe80000100800 */
[----:B------:R0:W-:Y:S04]  /*3b80*/  STL [R1+0x7a8], R3 ;  /* 0x0007a80301007387 */ /* 0x0001e80000100800 */
[----:B0--3--:R-:W3:Y:S01]  /*3b90*/  LDL R3, [R1+0x34] ;  /* 0x0000340001037983 */ /* 0x009ee20000100800 */
[----:B------:R-:W-:-:S03]  /*3ba0*/  ISETP.NE.U32.AND P0, PT, RZ, c[0x0][0x200], PT ;  /* 0x00008000ff007a0c */ /* 0x000fc60003f05070 */
[----:B------:R-:W0:Y:S01]  /*3bb0*/  S2R R0, SR_CTAID.Y ;  /* 0x0000000000007919 */ /* 0x000e220000002600 */
[----:B------:R-:W-:-:S03]  /*3bc0*/  ISETP.NE.AND.EX P0, PT, RZ, c[0x0][0x204], PT, P0 ;  /* 0x00008100ff007a0c */ /* 0x000fc60003f05300 */
[----:B------:R0:W-:Y:S02]  /*3bd0*/  STL [R1+0x7a4], R2 ;  /* 0x0007a40201007387 */ /* 0x0001e40000100800 */
[----:B0-----:R-:W-:-:S08]  /*3be0*/  IMAD R2, R0, c[0x0][0x1d4], RZ ;  /* 0x0000750000027a24 */ /* 0x001fd000078e02ff */
[--C-:B------:R-:W-:Y:S02]  /*3bf0*/  @P0 SHF.R.S32.HI R251, RZ, 0x1f, R2.reuse ;  /* 0x0000001ffffb0819 */ /* 0x100fe40000011402 */
[----:B------:R-:W-:Y:S02]  /*3c00*/  IABS R4, c[0x0][0x1d4] ;  /* 0x0000750000047a13 */ /* 0x000fe40000000000 */
[----:B---3--:R-:W-:Y:S02]  /*3c10*/  @P0 SHF.R.S32.HI R0, RZ, 0x1f, R3 ;  /* 0x0000001fff000819 */ /* 0x008fe40000011403 */
[----:B------:R-:W-:-:S04]  /*3c20*/  @P0 IADD3 R250, P1, P2, R3, c[0x0][0x200], R2 ;  /* 0x0000800003fa0a10 */ /* 0x000fc80007a3e002 */
[----:B------:R-:W-:-:S06]  /*3c30*/  @P0 IADD3.X R251, R0, c[0x0][0x204], R251, P1, P2 ;  /* 0x0000810000fb0a10 */ /* 0x000fcc0000fe44fb */
[----:B------:R2:W3:Y:S01]  /*3c40*/  @P0 LDG.E.U8 R251, [R250.64] ;  /* 0x00000024fafb0981 */ /* 0x0004e2000c1e1100 */
[----:B------:R-:W-:-:S05]  /*3c50*/  IABS R0, R3 ;  /* 0x0000000300007213 */ /* 0x000fca0000000000 */
[----:B--2---:R-:W-:Y:S01]  /*3c60*/  IMAD.HI.U32 R250, R5, R0, RZ ;  /* 0x0000000005fa7227 */ /* 0x004fe200078e00ff */
[----:B------:R-:W-:-:S03]  /*3c70*/  MOV R5, R4 ;  /* 0x0000000400057202 */ /* 0x000fc60000000f00 */
[----:B------:R-:W-:-:S04]  /*3c80*/  IMAD.MOV R250, RZ, RZ, -R250 ;  /* 0x000000fffffa7224 */ /* 0x000fc800078e0afa */
[----:B------:R-:W-:Y:S01]  /*3c90*/  IMAD R0, R5, R250, R0 ;  /* 0x000000fa05007224 */ /* 0x000fe200078e0200 */
[----:B------:R-:W-:Y:S01]  /*3ca0*/  ISETP.GE.AND P2, PT, R3, RZ, PT ;  /* 0x000000ff0300720c */ /* 0x000fe20003f46270 */
[----:B------:R0:W5:Y:S01]  /*3cb0*/  LDL.LU R5, [R1+0x7b0] ;  /* 0x0007b00001057983 */ /* 0x0001620000300800 */
[----:B------:R-:W-:Y:S02]  /*3cc0*/  IABS R250, c[0x0][0x1d4] ;  /* 0x0000750000fa7a13 */ /* 0x000fe40000000000 */
[----:B------:R-:W-:-:S13]  /*3cd0*/  ISETP.GT.U32.AND P1, PT, R4, R0, PT ;  /* 0x000000000400720c */ /* 0x000fda0003f24070 */
[----:B------:R-:W-:-:S04]  /*3ce0*/  @!P1 IADD3 R0, R0, -R250, RZ ;  /* 0x800000fa00009210 */ /* 0x000fc80007ffe0ff */
[----:B------:R-:W-:Y:S02]  /*3cf0*/  ISETP.GT.U32.AND P1, PT, R4, R0, PT ;  /* 0x000000000400720c */ /* 0x000fe40003f24070 */
[----:B------:R0:W5:Y:S11]  /*3d00*/  LDL.LU R4, [R1+0x7ac] ;  /* 0x0007ac0001047983 */ /* 0x0001760000300800 */
[----:B------:R-:W-:-:S02]  /*3d10*/  @!P1 IADD3 R0, R0, -R250, RZ ;  /* 0x800000fa00009210 */ /* 0x000fc40007ffe0ff */
[----:B------:R-:W-:Y:S02]  /*3d20*/  ISETP.NE.AND P1, PT, RZ, c[0x0][0x1d4], PT ;  /* 0x00007500ff007a0c */ /* 0x000fe40003f25270 */
[----:B------:R-:W-:-:S11]  /*3d30*/  @!P2 IADD3 R0, -R0, RZ, RZ ;  /* 0x000000ff0000a210 */ /* 0x000fd60007ffe1ff */
[----:B------:R-:W-:-:S04]  /*3d40*/  @!P1 LOP3.LUT R0, RZ, c[0x0][0x1d4], RZ, 0x33, !PT ;  /* 0x00007500ff009a12 */ /* 0x000fc800078e33ff */
[----:B------:R-:W-:Y:S02]  /*3d50*/  SHF.R.S32.HI R250, RZ, 0x1f, R0 ;  /* 0x0000001ffffa7819 */ /* 0x000fe40000011400 */
[----:B---3--:R-:W-:Y:S02]  /*3d60*/  ISETP.NE.AND P0, PT, R251, RZ, P0 ;  /* 0x000000fffb00720c */ /* 0x008fe40000705270 */
[----:B------:R-:W-:-:S04]  /*3d70*/  IADD3 R251, P1, R0, R2, RZ ;  /* 0x0000000200fb7210 */ /* 0x000fc80007f3e0ff */
[----:B------:R-:W-:Y:S02]  /*3d80*/  LEA.HI.X.SX32 R2, R2, R250, 0x1, P1 ;  /* 0x000000fa02027211 */ /* 0x000fe400008f0eff */
[----:B------:R-:W-:Y:S02]  /*3d90*/  LEA R250, P2, R251, c[0x0][0x1a8], 0x2 ;  /* 0x00006a00fbfa7a11 */ /* 0x000fe400078410ff */
[----:B------:R-:W-:Y:S02]  /*3da0*/  ISETP.GE.AND P1, PT, R3, UR39, PT ;  /* 0x0000002703007c0c */ /* 0x000fe4000bf26270 */
[----:B------:R0:W5:Y:S01]  /*3db0*/  LDL.LU R3, [R1+0x7a8] ;  /* 0x0007a80001037983 */ /* 0x0001620000300800 */
[----:B------:R-:W-:-:S03]  /*3dc0*/  LEA.HI.X R251, R251, c[0x0][0x1ac], R2, 0x2, P2 ;  /* 0x00006b00fbfb7a11 */ /* 0x000fc600010f1402 */
[----:B------:R0:W5:Y:S01]  /*3dd0*/  LDL.LU R2, [R1+0x7a4] ;  /* 0x0007a40001027983 */ /* 0x0001620000300800 */
[----:B------:R-:W-:Y:S06]  /*3de0*/  BSSY B1, `(.L_x_1302) ;  /* 0x000005e000017945 */ /* 0x000fec0003800000 */
[----:B-1----:R-:W-:Y:S05]  /*3df0*/  @P1 BRA `(.L_x_1303) ;  /* 0x000005c000001947 */ /* 0x002fea0003800000 */
[----:B------:R1:W-:Y:S04]  /*3e00*/  STL.64 [R1+0x7b8], R8 ;  /* 0x0007b80801007387 */ /* 0x0003e80000100a00 */
[----:B------:R-:W-:Y:S04]  /*3e10*/  STL.64 [R1+0x7b0], R6 ;  /* 0x0007b00601007387 */ /* 0x000fe80000100a00 */
[----:B-----5:R2:W-:Y:S01]  /*3e20*/  STL.64 [R1+0x7a8], R4 ;  /* 0x0007a80401007387 */ /* 0x0205e20000100a00 */
[----:B-1----:R-:W-:-:S05]  /*3e30*/  MOV R9, c[0x0][0x1d4] ;  /* 0x0000750000097a02 */ /* 0x002fca0000000f00 */
[----:B------:R-:W-:Y:S02]  /*3e40*/  IMAD R8, R9, 0x90, RZ ;  /* 0x0000009009087824 */ /* 0x000fe400078e02ff */
[----:B------:R-:W-:-:S05]  /*3e50*/  IMAD.SHL.U32 R9, R0, 0x4, RZ ;  /* 0x0000000400097824 */ /* 0x000fca00078e00ff */
[----:B------:R-:W-:Y:S01]  /*3e60*/  ISETP.GE.AND P2, PT, R9, R8, PT ;  /* 0x000000080900720c */ /* 0x000fe20003f46270 */
[----:B------:R1:W-:-:S12]  /*3e70*/  STL [R1+0x30], R9 ;  /* 0x0000300901007387 */ /* 0x0003d80000100800 */
[----:B--2---:R-:W2:Y:S01]  /*3e80*/  @!P2 LDG.E R4, [R250.64] ;  /* 0x00000024fa04a981 */ /* 0x004ea2000c1e1900 */
[----:B------:R-:W-:Y:S01]  /*3e90*/  CS2R R6, SRZ ;  /* 0x0000000000067805 */ /* 0x000fe2000001ff00 */
[----:B--2---:R-:W-:-:S04]  /*3ea0*/  @!P2 IMAD R4, R4, c[0x0][0x1d8], RZ ;  /* 0x000076000404aa24 */ /* 0x004fc800078e02ff */
[----:B------:R-:W-:-:S04]  /*3eb0*/  @!P2 IMAD R4, R4, 0x90, RZ ;  /* 0x000000900404a824 */ /* 0x000fc800078e02ff */
[----:B------:R-:W-:-:S05]  /*3ec0*/  @!P2 IMAD R5, R4, c[0x0][0x1d4], R9 ;  /* 0x000075000405aa24 */ /* 0x000fca00078e0209 */
[----:B------:R-:W-:-:S04]  /*3ed0*/  @!P2 IADD3 R4, P3, R249, R5, RZ ;  /* 0x00000005f904a210 */ /* 0x000fc80007f7e0ff */
[----:B------:R-:W-:Y:S02]  /*3ee0*/  @!P2 LEA.HI.X.SX32 R5, R5, R3, 0x1, P3 ;  /* 0x000000030505a211 */ /* 0x000fe400018f0eff */
[----:B------:R-:W-:-:S04]  /*3ef0*/  @!P2 LEA R8, P3, R4, c[0x0][0x198], 0x2 ;  /* 0x000066000408aa11 */ /* 0x000fc800078610ff */
[----:B-1----:R-:W-:Y:S02]  /*3f00*/  @!P2 LEA.HI.X R9, R4, c[0x0][0x19c], R5, 0x2, P3 ;  /* 0x000067000409aa11 */ /* 0x002fe400018f1405 */
[----:B------:R-:W-:-:S06]  /*3f10*/  CS2R R4, SRZ ;  /* 0x0000000000047805 */ /* 0x000fcc000001ff00 */
[----:B------:R1:W2:Y:S04]  /*3f20*/  @!P2 LDG.E.128 R4, [R8.64] ;  /* 0x000000240804a981 */ /* 0x0002a8000c1e1d00 */
[----:B-1----:R1:W5:Y:S01]  /*3f30*/  LDL.LU.64 R8, [R1+0x7b8] ;  /* 0x0007b80001087983 */ /* 0x0023620000300a00 */
[----:B------:R-:W-:-:S03]  /*3f40*/  ISETP.NE.AND P3, PT, RZ, c[0x0][0x1ec], PT ;  /* 0x00007b00ff007a0c */ /* 0x000fc60003f65270 */
[----:B--2---:R-:W-:Y:S04]  /*3f50*/  STL.64 [R1+0x20], R4 ;  /* 0x0000200401007387 */ /* 0x004fe80000100a00 */
[----:B------:R2:W-:Y:S04]  /*3f60*/  STL.64 [R1+0x28], R6 ;  /* 0x0000280601007387 */ /* 0x0005e80000100a00 */
[----:B--2---:R1:W5:Y:S04]  /*3f70*/  LDL.LU.64 R6, [R1+0x7b0] ;  /* 0x0007b00001067983 */ /* 0x0043680000300a00 */
[----:B------:R1:W5:Y:S01]  /*3f80*/  LDL.LU.64 R4, [R1+0x7a8] ;  /* 0x0007a80001047983 */ /* 0x0003620000300a00 */
[----:B------:R-:W-:Y:S05]  /*3f90*/  @P3 BRA `(.L_x_1303) ;  /* 0x0000042000003947 */ /* 0x000fea0003800000 */
[----:B------:R2:W-:Y:S04]  /*3fa0*/  STL.64 [R1+0x7e8], R18 ;  /* 0x0007e81201007387 */ /* 0x0005e80000100a00 */
[----:B--2---:R-:W2:Y:S04]  /*3fb0*/  LDL.LU R19, [R1+0x28] ;  /* 0x0000280001137983 */ /* 0x004ea80000300800 */
[----:B------:R-:W3:Y:S04]  /*3fc0*/  LDL.LU R18, [R1+0x2c] ;  /* 0x00002c0001127983 */ /* 0x000ee80000300800 */
[----:B------:R4:W-:Y:S04]  /*3fd0*/  STL.64 [R1+0x7e0], R16 ;  /* 0x0007e01001007387 */ /* 0x0009e80000100a00 */
[----:B----4-:R-:W4:Y:S04]  /*3fe0*/  LDL.LU R16, [R1+0x20] ;  /* 0x0000200001107983 */ /* 0x010f280000300800 */
[----:B------:R-:W4:Y:S04]  /*3ff0*/  LDL.LU R17, [R1+0x24] ;  /* 0x0000240001117983 */ /* 0x000f280000300800 */
[----:B------:R0:W-:Y:S04]  /*4000*/  STL [R1+0x7d8], R14 ;  /* 0x0007d80e01007387 */ /* 0x0001e80000100800 */
[----:B0-----:R-:W4:Y:S04]  /*4010*/  LDL R14, [R1+0x430] ;  /* 0x00043000010e7983 */ /* 0x001f280000100800 */
[----:B------:R0:W-:Y:S04]  /*4020*/  STL [R1+0x7d4], R13 ;  /* 0x0007d40d01007387 */ /* 0x0001e80000100800 */
[----:B0-----:R-:W4:Y:S04]  /*4030*/  LDL R13, [R1+0x434] ;  /* 0x00043400010d7983 */ /* 0x001f280000100800 */
[----:B------:R0:W-:Y:S04]  /*4040*/  STL [R1+0x7d0], R12 ;  /* 0x0007d00c01007387 */ /* 0x0001e80000100800 */
[----:B0-----:R-:W4:Y:S04]  /*4050*/  LDL R12, [R1+0x438] ;  /* 0x00043800010c7983 */ /* 0x001f280000100800 */
[----:B------:R-:W-:Y:S04]  /*4060*/  STL [R1+0x7cc], R11 ;  /* 0x0007cc0b01007387 */ /* 0x000fe80000100800 */
[----:B------:R0:W-:Y:S04]  /*4070*/  STL [R1+0x7c8], R10 ;  /* 0x0007c80a01007387 */ /* 0x0001e80000100800 */
[----:B0-----:R-:W4:Y:S04]  /*4080*/  LDL.LU R10, [R1+0x30] ;  /* 0x00003000010a7983 */ /* 0x001f280000300800 */
[----:B------:R-:W-:Y:S04]  /*4090*/  STL [R1+0x7c4], R3 ;  /* 0x0007c40301007387 */ /* 0x000fe80000100800 */
[----:B------:R-:W-:Y:S04]  /*40a0*/  STL [R1+0x7c0], R0 ;  /* 0x0007c00001007387 */ /* 0x000fe80000100800 */
[----:B-----5:R0:W-:Y:S04]  /*40b0*/  STL.64 [R1+0x7b8], R8 ;  /* 0x0007b80801007387 */ /* 0x0201e80000100a00 */
[----:B------:R2:W-:Y:S01]  /*40c0*/  STL.64 [R1+0x7b0], R6 ;  /* 0x0007b00601007387 */ /* 0x0005e20000100a00 */
[----:B------:R-:W-:-:S03]  /*40d0*/  ISETP.NE.AND P4, PT, R248, RZ, PT ;  /* 0x000000fff800720c */ /* 0x000fc60003f85270 */
[----:B------:R4:W-:Y:S04]  /*40e0*/  STL.64 [R1+0x7a8], R4 ;  /* 0x0007a80401007387 */ /* 0x0009e80000100a00 */
[----:B0-----:R-:W4:Y:S06]  /*40f0*/  LDL R9, [R1+0x43c] ;  /* 0x00043c0001097983 */ /* 0x001f2c0000100800 */
[----:B------:R-:W-:Y:S01]  /*4100*/  @P4 IMAD.MOV.U32 R3, RZ, RZ, 0x4 ;  /* 0x00000004ff034424 */ /* 0x000fe200078e00ff */
[----:B--2---:R-:W-:-:S02]  /*4110*/  MOV R6, R19 ;  /* 0x0000001300067202 */ /* 0x004fc40000000f00 */
[----:B------:R-:W0:Y:S01]  /*4120*/  S2R R19, SR_CTAID.X ;  /* 0x0000000000137919 */ /* 0x000e220000002500 */
[----:B---3--:R-:W-:Y:S02]  /*4130*/  MOV R7, R18 ;  /* 0x0000001200077202 */ /* 0x008fe40000000f00 */
[----:B----4-:R-:W-:Y:S02]  /*4140*/  MOV R4, R16 ;  /* 0x0000001000047202 */ /* 0x010fe40000000f00 */
[----:B------:R-:W-:Y:S01]  /*4150*/  MOV R5, R17 ;  /* 0x0000001100057202 */ /* 0x000fe20000000f00 */
[----:B0-----:R-:W-:-:S04]  /*4160*/  @P4 IMAD R0, R2, c[0x0][0x1d8], R19 ;  /* 0x0000760002004a24 */ /* 0x001fc800078e0213 */
[----:B------:R-:W-:-:S04]  /*4170*/  @P4 IMAD R0, R0, 0x90, RZ ;  /* 0x0000009000004824 */ /* 0x000fc800078e02ff */
[----:B------:R-:W-:-:S06]  /*4180*/  @P4 IMAD.WIDE R16, R0, R3, c[0x0][0x230] ;  /* 0x00008c0000104625 */ /* 0x000fcc00078e0203 */
[----:B------:R-:W2:Y:S01]  /*4190*/  @P4 LDG.E.128 R16, [R16.64] ;  /* 0x0000002410104981 */ /* 0x000ea2000c1e1d00 */
[----:B------:R-:W-:Y:S02]  /*41a0*/  FADD.FTZ R4, R14, R4 ;  /* 0x000000040e047221 */ /* 0x000fe40000010000 */
[----:B------:R-:W-:Y:S02]  /*41b0*/  FADD.FTZ R5, R13, R5 ;  /* 0x000000050d057221 */ /* 0x000fe40000010000 */
[----:B------:R-:W-:Y:S02]  /*41c0*/  FADD.FTZ R6, R12, R6 ;  /* 0x000000060c067221 */ /* 0x000fe40000010000 */
[----:B------:R-:W-:Y:S01]  /*41d0*/  FADD.FTZ R7, R9, R7 ;  /* 0x0000000709077221 */ /* 0x000fe20000010000 */
[----:B--2---:R-:W-:Y:S02]  /*41e0*/  MOV R8, R17 ;  /* 0x0000001100087202 */ /* 0x004fe40000000f00 */
[----:B------:R-:W-:-:S02]  /*41f0*/  MOV R3, R18 ;  /* 0x0000001200037202 */ /* 0x000fc40000000f00 */
[----:B------:R-:W-:Y:S01]  /*4200*/  MOV R11, R16 ;  /* 0x00000010000b7202 */ /* 0x000fe20000000f00 */
[----:B------:R-:W-:Y:S01]  /*4210*/  @P4 FMUL.FTZ R5, R5, R8 ;  /* 0x0000000805054220 */ /* 0x000fe20000410000 */
[----:B------:R-:W-:Y:S01]  /*4220*/  SHF.R.S32.HI R8, RZ, 0x1f, R252 ;  /* 0x0000001fff087819 */ /* 0x000fe200000114fc */
[----:B------:R-:W-:Y:S01]  /*4230*/  @P4 FMUL.FTZ R6, R6, R3 ;  /* 0x0000000306064220 */ /* 0x000fe20000410000 */
[----:B------:R-:W-:Y:S02]  /*4240*/  @!P2 IADD3 R3, P3, R252, R10, RZ ;  /* 0x0000000afc03a210 */ /* 0x000fe40007f7e0ff */
[----:B------:R-:W-:Y:S01]  /*4250*/  MOV R0, R19 ;  /* 0x0000001300007202 */ /* 0x000fe20000000f00 */
[----:B------:R-:W-:Y:S01]  /*4260*/  @P4 FMUL.FTZ R4, R4, R11 ;  /* 0x0000000b04044220 */ /* 0x000fe20000410000 */
[----:B------:R0:W5:Y:S01]  /*4270*/  LDL.LU.64 R18, [R1+0x7e8] ;  /* 0x0007e80001127983 */ /* 0x0001620000300a00 */
[----:B------:R-:W-:-:S03]  /*4280*/  @!P2 LEA.HI.X.SX32 R10, R10, R8, 0x1, P3 ;  /* 0x000000080a0aa211 */ /* 0x000fc600018f0eff */
[----:B------:R0:W5:Y:S01]  /*4290*/  LDL.LU.64 R16, [R1+0x7e0] ;  /* 0x0007e00001107983 */ /* 0x0001620000300a00 */
[----:B------:R-:W-:-:S03]  /*42a0*/  @!P2 LEA R8, P3, R3, c[0x0][0x198], 0x2 ;  /* 0x000066000308aa11 */ /* 0x000fc600078610ff */
[----:B------:R0:W5:Y:S04]  /*42b0*/  LDL.LU R14, [R1+0x7d8] ;  /* 0x0007d800010e7983 */ /* 0x0001680000300800 */
[----:B------:R0:W5:Y:S01]  /*42c0*/  LDL.LU R13, [R1+0x7d4] ;  /* 0x0007d400010d7983 */ /* 0x0001620000300800 */
[----:B------:R-:W-:-:S03]  /*42d0*/  @!P2 LEA.HI.X R9, R3, c[0x0][0x19c], R10, 0x2, P3 ;  /* 0x000067000309aa11 */ /* 0x000fc600018f140a */
[----:B------:R0:W5:Y:S01]  /*42e0*/  LDL.LU R12, [R1+0x7d0] ;  /* 0x0007d000010c7983 */ /* 0x0001620000300800 */
[----:B------:R-:W-:-:S03]  /*42f0*/  @P4 FMUL.FTZ R7, R7, R0 ;  /* 0x0000000007074220 */ /* 0x000fc60000410000 */
[----:B------:R0:W5:Y:S04]  /*4300*/  LDL.LU R11, [R1+0x7cc] ;  /* 0x0007cc00010b7983 */ /* 0x0001680000300800 */
[----:B------:R-:W-:Y:S04]  /*4310*/  STL [R1+0x20], R4 ;  /* 0x0000200401007387 */ /* 0x000fe80000100800 */
[----:B------:R-:W-:Y:S04]  /*4320*/  STL [R1+0x24], R5 ;  /* 0x0000240501007387 */ /* 0x000fe80000100800 */
[----:B------:R-:W-:Y:S04]  /*4330*/  STL [R1+0x28], R6 ;  /* 0x0000280601007387 */ /* 0x000fe80000100800 */
[----:B------:R0:W5:Y:S04]  /*4340*/  LDL.LU R10, [R1+0x7c8] ;  /* 0x0007c800010a7983 */ /* 0x0001680000300800 */
[----:B------:R0:W5:Y:S04]  /*4350*/  LDL.LU R3, [R1+0x7c4] ;  /* 0x0007c40001037983 */ /* 0x0001680000300800 */
[----:B------:R0:W5:Y:S04]  /*4360*/  LDL.LU R0, [R1+0x7c0] ;  /* 0x0007c00001007983 */ /* 0x0001680000300800 */
[----:B------:R-:W-:Y:S04]  /*4370*/  STL [R1+0x2c], R7 ;  /* 0x00002c0701007387 */ /* 0x000fe80000100800 */
[----:B------:R2:W-:Y:S04]  /*4380*/  @!P2 STG.E.128 [R8.64], R4 ;  /* 0x000000040800a986 */ /* 0x0005e8000c101d24 */
[----:B--2---:R0:W5:Y:S04]  /*4390*/  LDL.LU.64 R8, [R1+0x7b8] ;  /* 0x0007b80001087983 */ /* 0x0041680000300a00 */
[----:B------:R0:W5:Y:S04]  /*43a0*/  LDL.LU.64 R6, [R1+0x7b0] ;  /* 0x0007b00001067983 */ /* 0x0001680000300a00 */
[----:B------:R0:W5:Y:S02]  /*43b0*/  LDL.LU.64 R4, [R1+0x7a8] ;  /* 0x0007a80001047983 */ /* 0x0001640000300a00 */
.L_x_1303:
[----:B------:R-:W-:Y:S05]  /*43c0*/  BSYNC B1 ;  /* 0x0000000000017941 */ /* 0x000fea0003800000 */
.L_x_1302:
[----:B------:R-:W-:Y:S01]  /*43d0*/  BSSY B1, `(.L_x_1304) ;  /* 0x0000060000017945 */ /* 0x000fe20003800000 */
[----:B------:R-:W-:Y:S05]  /*43e0*/  @P1 BRA `(.L_x_1305) ;  /* 0x000005e000001947 */ /* 0x000fea0003800000 */
[----:B-----5:R2:W-:Y:S04]  /*43f0*/  STL.64 [R1+0x7b8], R8 ;  /* 0x0007b80801007387 */ /* 0x0205e80000100a00 */
[----:B------:R-:W-:Y:S04]  /*4400*/  STL.64 [R1+0x7b0], R6 ;  /* 0x0007b00601007387 */ /* 0x000fe80000100a00 */
[----:B------:R3:W-:Y:S01]  /*4410*/  STL.64 [R1+0x7a8], R4 ;  /* 0x0007a80401007387 */ /* 0x0007e20000100a00 */
[----:B--2---:R-:W-:-:S04]  /*4420*/  IMAD.MOV.U32 R9, RZ, RZ, c[0x0][0x1d4] ;  /* 0x00007500ff097624 */ /* 0x004fc800078e00ff */
[----:B------:R-:W-:Y:S01]  /*4430*/  IMAD R9, R9, 0x90, RZ ;  /* 0x0000009009097824 */ /* 0x000fe200078e02ff */
[----:B---3--:R-:W-:-:S04]  /*4440*/  IADD3 R4, R0, c[0x0][0x1d4], RZ ;  /* 0x0000750000047a10 */ /* 0x008fc80007ffe0ff */
[----:B------:R-:W-:-:S04]  /*4450*/  SHF.L.U32 R5, R4, 0x2, RZ ;  /* 0x0000000204057819 */ /* 0x000fc800000006ff */
[----:B------:R-:W-:Y:S01]  /*4460*/  ISETP.GE.AND P2, PT, R5, R9, PT ;  /* 0x000000090500720c */ /* 0x000fe20003f46270 */
[----:B------:R2:W-:-:S12]  /*4470*/  STL [R1+0x30], R5 ;  /* 0x0000300501007387 */ /* 0x0005d80000100800 */
[----:B------:R-:W3:Y:S01]  /*4480*/  @!P2 LDG.E R4, [R250.64] ;  /* 0x00000024fa04a981 */ /* 0x000ee2000c1e1900 */
[----:B------:R-:W-:Y:S01]  /*4490*/  CS2R R6, SRZ ;  /* 0x0000000000067805 */ /* 0x000fe2000001ff00 */
[----:B---3--:R-:W-:-:S04]  /*44a0*/  @!P2 IMAD R4, R4, c[0x0][0x1d8], RZ ;  /* 0x000076000404aa24 */ /* 0x008fc800078e02ff */
[----:B------:R-:W-:-:S04]  /*44b0*/  @!P2 IMAD R4, R4, 0x90, RZ ;  /* 0x000000900404a824 */ /* 0x000fc800078e02ff */
[----:B--2---:R-:W-:-:S05]  /*44c0*/  @!P2 IMAD R5, R4, c[0x0][0x1d4], R5 ;  /* 0x000075000405aa24 */ /* 0x004fca00078e0205 */
[----:B------:R-:W-:-:S04]  /*44d0*/  @!P2 IADD3 R4, P3, R249, R5, RZ ;  /* 0x00000005f904a210 */ /* 0x000fc80007f7e0ff */
[----:B------:R-:W-:Y:S02]  /*44e0*/  @!P2 LEA.HI.X.SX32 R5, R5, R3, 0x1, P3 ;  /* 0x000000030505a211 */ /* 0x000fe400018f0eff */
[----:B------:R-:W-:-:S04]  /*44f0*/  @!P2 LEA R8, P3, R4, c[0x0][0x198], 0x2 ;  /* 0x000066000408aa11 */ /* 0x000fc800078610ff */
[----:B------:R-:W-:Y:S02]  /*4500*/  @!P2 LEA.HI.X R9, R4, c[0x0][0x19c], R5, 0x2, P3 ;  /* 0x000067000409aa11 */ /* 0x000fe400018f1405 */
[----:B------:R-:W-:-:S06]  /*4510*/  CS2R R4, SRZ ;  /* 0x0000000000047805 */ /* 0x000fcc000001ff00 */
[----:B------:R2:W3:Y:S04]  /*4520*/  @!P2 LDG.E.128 R4, [R8.64] ;  /* 0x000000240804a981 */ /* 0x0004e8000c1e1d00 */
[----:B--2---:R2:W5:Y:S01]  /*4530*/  LDL.LU.64 R8, [R1+0x7b8] ;  /* 0x0007b80001087983 */ /* 0x0045620000300a00 */
[----:B------:R-:W-:-:S03]  /*4540*/  ISETP.NE.AND P3, PT, RZ, c[0x0][0x1ec], PT ;  /* 0x00007b00ff007a0c */ /* 0x000fc60003f65270 */
[----:B---3--:R-:W-:Y:S04]  /*4550*/  STL.64 [R1+0x10], R4 ;  /* 0x0000100401007387 */ /* 0x008fe80000100a00 */
[----:B------:R3:W-:Y:S04]  /*4560*/  STL.64 [R1+0x18], R6 ;  /* 0x0000180601007387 */ /* 0x0007e80000100a00 */
[----:B---3--:R2:W5:Y:S04]  /*4570*/  LDL.LU.64 R6, [R1+0x7b0] ;  /* 0x0007b00001067983 */ /* 0x0085680000300a00 */
[----:B------:R2:W5:Y:S01]  /*4580*/  LDL.LU.64 R4, [R1+0x7a8] ;  /* 0x0007a80001047983 */ /* 0x0005620000300a00 */
[----:B------:R-:W-:Y:S05]  /*4590*/  @P3 BRA `(.L_x_1305) ;  /* 0x0000043000003947 */ /* 0x000fea0003800000 */
[----:B------:R3:W-:Y:S04]  /*45a0*/  STL.64 [R1+0x7e8], R18 ;  /* 0x0007e81201007387 */ /* 0x0007e80000100a00 */
[----:B---3--:R-:W3:Y:S04]  /*45b0*/  LDL.LU R18, [R1+0x18] ;  /* 0x0000180001127983 */ /* 0x008ee80000300800 */
[----:B------:R-:W4:Y:S04]  /*45c0*/  LDL.LU R19, [R1+0x1c] ;  /* 0x00001c0001137983 */ /* 0x000f280000300800 */
[----:B------:R0:W-:Y:S04]  /*45d0*/  STL.64 [R1+0x7e0], R16 ;  /* 0x0007e01001007387 */ /* 0x0001e80000100a00 */
[----:B0-2---:R-:W2:Y:S04]  /*45e0*/  LDL.LU R16, [R1+0x10] ;  /* 0x0000100001107983 */ /* 0x005ea80000300800 */
[----:B------:R-:W2:Y:S04]  /*45f0*/  LDL.LU R17, [R1+0x14] ;  /* 0x0000140001117983 */ /* 0x000ea80000300800 */
[----:B------:R0:W-:Y:S04]  /*4600*/  STL [R1+0x7d8], R14 ;  /* 0x0007d80e01007387 */ /* 0x0001e80000100800 */
[----:B0-----:R-:W2:Y:S04]  /*4610*/  LDL R14, [R1+0x420] ;  /* 0x00042000010e7983 */ /* 0x001ea80000100800 */
[----:B------:R0:W-:Y:S04]  /*4620*/  STL [R1+0x7d4], R13 ;  /* 0x0007d40d01007387 */ /* 0x0001e80000100800 */
[----:B0-----:R-:W2:Y:S04]  /*4630*/  LDL R13, [R1+0x424] ;  /* 0x00042400010d7983 */ /* 0x001ea80000100800 */
[----:B------:R0:W-:Y:S04]  /*4640*/  STL [R1+0x7d0], R12 ;  /* 0x0007d00c01007387 */ /* 0x0001e80000100800 */
[----:B0-----:R-:W2:Y:S04]  /*4650*/  LDL R12, [R1+0x428] ;  /* 0x00042800010c7983 */ /* 0x001ea80000100800 */
[----:B------:R-:W-:Y:S04]  /*4660*/  STL [R1+0x7cc], R11 ;  /* 0x0007cc0b01007387 */ /* 0x000fe80000100800 */
[----:B------:R0:W-:Y:S04]  /*4670*/  STL [R1+0x7c8], R10 ;  /* 0x0007c80a01007387 */ /* 0x0001e80000100800 */
[----:B0-----:R-:W2:Y:S04]  /*4680*/  LDL.LU R10, [R1+0x30] ;  /* 0x00003000010a7983 */ /* 0x001ea80000300800 */
[----:B------:R0:W-:Y:S04]  /*4690*/  STL [R1+0x7c4], R3 ;  /* 0x0007c40301007387 */ /* 0x0001e80000100800 */
[----:B------:R-:W-:Y:S04]  /*46a0*/  STL [R1+0x7c0], R0 ;  /* 0x0007c00001007387 */ /* 0x000fe80000100800 */
[----:B-----5:R1:W-:Y:S04]  /*46b0*/  STL.64 [R1+0x7b8], R8 ;  /* 0x0007b80801007387 */ /* 0x0203e80000100a00 */
[----:B------:R3:W-:Y:S01]  /*46c0*/  STL.64 [R1+0x7b0], R6 ;  /* 0x0007b00601007387 */ /* 0x0007e20000100a00 */
[----:B------:R-:W-:Y:S01]  /*46d0*/  ISETP.NE.AND P4, PT, R248, RZ, PT ;  /* 0x000000fff800720c */ /* 0x000fe20003f85270 */
[----:B0-----:R-:W-:-:S02]  /*46e0*/  HFMA2.MMA R3, -RZ, RZ, 0, 8.58306884765625e-06 ;  /* 0x00000090ff037435 */ /* 0x001fc400000001ff */
[----:B------:R2:W-:Y:S04]  /*46f0*/  STL.64 [R1+0x7a8], R4 ;  /* 0x0007a80401007387 */ /* 0x0005e80000100a00 */
[----:B-1----:R-:W2:Y:S01]  /*4700*/  LDL R8, [R1+0x42c] ;  /* 0x00042c0001087983 */ /* 0x002ea20000100800 */
[----:B---3--:R-:W-:Y:S01]  /*4710*/  MOV R6, R18 ;  /* 0x0000001200067202 */ /* 0x008fe20000000f00 */
[----:B----4-:R-:W-:Y:S02]  /*4720*/  IMAD.MOV.U32 R7, RZ, RZ, R19 ;  /* 0x000000ffff077224 */ /* 0x010fe400078e0013 */
[----:B------:R-:W0:Y:S01]  /*4730*/  S2R R19, SR_CTAID.X ;  /* 0x0000000000137919 */ /* 0x000e220000002500 */
[----:B--2---:R-:W-:Y:S02]  /*4740*/  MOV R4, R16 ;  /* 0x0000001000047202 */ /* 0x004fe40000000f00 */
[----:B------:R-:W-:Y:S01]  /*4750*/  MOV R5, R17 ;  /* 0x0000001100057202 */ /* 0x000fe20000000f00 */
[----:B0-----:R-:W-:-:S04]  /*4760*/  @P4 IMAD R0, R2, c[0x0][0x1d8], R19 ;  /* 0x0000760002004a24 */ /* 0x001fc800078e0213 */
[----:B------:R-:W-:Y:S01]  /*4770*/  @P4 IMAD R0, R0, R3, 0x4 ;  /* 0x0000000400004424 */ /* 0x000fe200078e0203 */
[----:B------:R-:W-:-:S05]  /*4780*/  @P4 MOV R3, 0x4 ;  /* 0x0000000400034802 */ /* 0x000fca0000000f00 */
[----:B------:R-:W-:-:S06]  /*4790*/  @P4 IMAD.WIDE R16, R0, R3, c[0x0][0x230] ;  /* 0x00008c0000104625 */ /* 0x000fcc00078e0203 */
[----:B------:R-:W2:Y:S01]  /*47a0*/  @P4 LDG.E.128 R16, [R16.64] ;  /* 0x0000002410104981 */ /* 0x000ea2000c1e1d00 */
[----:B------:R-:W-:Y:S02]  /*47b0*/  FADD.FTZ R4, R14, R4 ;  /* 0x000000040e047221 */ /* 0x000fe40000010000 */
[----:B------:R-:W-:Y:S02]  /*47c0*/  FADD.FTZ R5, R13, R5 ;  /* 0x000000050d057221 */ /* 0x000fe40000010000 */
[----:B------:R-:W-:Y:S02]  /*47d0*/  FADD.FTZ R6, R12, R6 ;  /* 0x000000060c067221 */ /* 0x000fe40000010000 */
[----:B------:R-:W-:Y:S01]  /*47e0*/  FADD.FTZ R7, R8, R7 ;  /* 0x0000000708077221 */ /* 0x000fe20000010000 */
[----:B--2---:R-:W-:Y:S01]  /*47f0*/  MOV R9, R17 ;  /* 0x0000001100097202 */ /* 0x004fe20000000f00 */
[----:B------:R-:W-:Y:S01]  /*4800*/  IMAD.MOV.U32 R3, RZ, RZ, R18 ;  /* 0x000000ffff037224 */ /* 0x000fe200078e0012 */
[----:B------:R-:W-:-:S03]  /*4810*/  MOV R11, R16 ;  /* 0x00000010000b7202 */ /* 0x000fc60000000f00 */
        /* <DEDUP_REMOVED lines=24> */
[----:B-1----:R0:W5:Y:S04]  /*49a0*/  LDL.LU.64 R8, [R1+0x7b8] ;  /* 0x0007b80001087983 */ /* 0x0021680000300a00 */
[----:B------:R0:W5:Y:S04]  /*49b0*/  LDL.LU.64 R6, [R1+0x7b0] ;  /* 0x0007b00001067983 */ /* 0x0001680000300a00 */
[----:B------:R0:W5:Y:S02]  /*49c0*/  LDL.LU.64 R4, [R1+0x7a8] ;  /* 0x0007a80001047983 */ /* 0x0001640000300a00 */
.L_x_1305:
[----:B------:R-:W-:Y:S05]  /*49d0*/  BSYNC B1 ;  /* 0x0000000000017941 */ /* 0x000fea0003800000 */
.L_x_1304:
[----:B------:R-:W-:Y:S01]  /*49e0*/  BSSY B1, `(.L_x_1306) ;  /* 0x0000060000017945 */ /* 0x000fe20003800000 */
[----:B------:R-:W-:Y:S05]  /*49f0*/  @P1 BRA `(.L_x_1307) ;  /* 0x000005e000001947 */ /* 0x000fea0003800000 */
[----:B-----5:R3:W-:Y:S04]  /*4a00*/  STL.64 [R1+0x7b8], R8 ;  /* 0x0007b80801007387 */ /* 0x0207e80000100a00 */
[----:B------:R-:W-:Y:S04]  /*4a10*/  STL.64 [R1+0x7b0], R6 ;  /* 0x0007b00601007387 */ /* 0x000fe80000100a00 */
[----:B------:R4:W-:Y:S01]  /*4a20*/  STL.64 [R1+0x7a8], R4 ;  /* 0x0007a80401007387 */ /* 0x0009e20000100a00 */
[----:B---3--:R-:W-:-:S05]  /*4a30*/  MOV R8, c[0x0][0x1d4] ;  /* 0x0000750000087a02 */ /* 0x008fca0000000f00 */
[C---:B------:R-:W-:Y:S01]  /*4a40*/  IMAD R9, R8.reuse, 0x90, RZ ;  /* 0x0000009008097824 */ /* 0x040fe200078e02ff */
[----:B----4-:R-:W-:-:S04]  /*4a50*/  LEA R4, R8, R0, 0x1 ;  /* 0x0000000008047211 */ /* 0x010fc800078e08ff */
[----:B------:R-:W-:-:S04]  /*4a60*/  SHF.L.U32 R5, R4, 0x2, RZ ;  /* 0x0000000204057819 */ /* 0x000fc800000006ff */
[----:B------:R-:W-:Y:S01]  /*4a70*/  ISETP.GE.AND P2, PT, R5, R9, PT ;  /* 0x000000090500720c */ /* 0x000fe20003f46270 */
[----:B------:R3:W-:-:S12]  /*4a80*/  STL [R1+0x30], R5 ;  /* 0x0000300501007387 */ /* 0x0007d80000100800 */
[----:B------:R-:W4:Y:S01]  /*4a90*/  @!P2 LDG.E R4, [R250.64] ;  /* 0x00000024fa04a981 */ /* 0x000f22000c1e1900 */
[----:B------:R-:W-:Y:S01]  /*4aa0*/  CS2R R6, SRZ ;  /* 0x0000000000067805 */ /* 0x000fe2000001ff00 */
[----:B----4-:R-:W-:-:S04]  /*4ab0*/  @!P2 IMAD R4, R4, c[0x0][0x1d8], RZ ;  /* 0x000076000404aa24 */ /* 0x010fc800078e02ff */
[----:B------:R-:W-:-:S04]  /*4ac0*/  @!P2 IMAD R4, R4, 0x90, RZ ;  /* 0x000000900404a824 */ /* 0x000fc800078e02ff */
[----:B---3--:R-:W-:-:S05]  /*4ad0*/  @!P2 IMAD R5, R4, c[0x0][0x1d4], R5 ;  /* 0x000075000405aa24 */ /* 0x008fca00078e0205 */
[----:B------:R-:W-:-:S04]  /*4ae0*/  @!P2 IADD3 R4, P3, R249, R5, RZ ;  /* 0x00000005f904a210 */ /* 0x000fc80007f7e0ff */
[----:B------:R-:W-:Y:S02]  /*4af0*/  @!P2 LEA.HI.X.SX32 R5, R5, R3, 0x1, P3 ;  /* 0x000000030505a211 */ /* 0x000fe400018f0eff */
[----:B------:R-:W-:-:S04]  /*4b00*/  @!P2 LEA R8, P3, R4, c[0x0][0x198], 0x2 ;  /* 0x000066000408aa11 */ /* 0x000fc800078610ff */
[----:B------:R-:W-:Y:S02]  /*4b10*/  @!P2 LEA.HI.X R9, R4, c[0x0][0x19c], R5, 0x2, P3 ;  /* 0x000067000409aa11 */ /* 0x000fe400018f1405 */
[----:B------:R-:W-:-:S06]  /*4b20*/  CS2R R4, SRZ ;  /* 0x0000000000047805 */ /* 0x000fcc000001ff00 */
[----:B------:R3:W4:Y:S04]  /*4b30*/  @!P2 LDG.E.128 R4, [R8.64] ;  /* 0x000000240804a981 */ /* 0x000728000c1e1d00 */
[----:B---3--:R3:W5:Y:S01]  /*4b40*/  LDL.LU.64 R8, [R1+0x7b8] ;  /* 0x0007b80001087983 */ /* 0x0087620000300a00 */
[----:B------:R-:W-:-:S03]  /*4b50*/  ISETP.NE.AND P3, PT, RZ, c[0x0][0x1ec], PT ;  /* 0x00007b00ff007a0c */ /* 0x000fc60003f65270 */
[----:B----4-:R-:W-:Y:S04]  /*4b60*/  STL.64 [R1], R4 ;  /* 0x0000000401007387 */ /* 0x010fe80000100a00 */
[----:B------:R4:W-:Y:S04]  /*4b70*/  STL.64 [R1+0x8], R6 ;  /* 0x0000080601007387 */ /* 0x0009e80000100a00 */
[----:B----4-:R3:W5:Y:S04]  /*4b80*/  LDL.LU.64 R6, [R1+0x7b0] ;  /* 0x0007b00001067983 */ /* 0x0107680000300a00 */
[----:B------:R3:W5:Y:S01]  /*4b90*/  LDL.LU.64 R4, [R1+0x7a8] ;  /* 0x0007a80001047983 */ /* 0x0007620000300a00 */
[----:B------:R-:W-:Y:S05]  /*4ba0*/  @P3 BRA `(.L_x_1307) ;  /* 0x0000043000003947 */ /* 0x000fea0003800000 */
[----:B------:R4:W-:Y:S04]  /*4bb0*/  STL.64 [R1+0x7e8], R18 ;  /* 0x0007e81201007387 */ /* 0x0009e80000100a00 */
[----:B----4-:R-:W4:Y:S04]  /*4bc0*/  LDL.LU R18, [R1+0x8] ;  /* 0x0000080001127983 */ /* 0x010f280000300800 */
[----:B--2---:R-:W2:Y:S04]  /*4bd0*/  LDL.LU R19, [R1+0xc] ;  /* 0x00000c0001137983 */ /* 0x004ea80000300800 */
[----:B------:R0:W-:Y:S04]  /*4be0*/  STL.64 [R1+0x7e0], R16 ;  /* 0x0007e01001007387 */ /* 0x0001e80000100a00 */
[----:B0--3--:R-:W3:Y:S04]  /*4bf0*/  LDL.LU R16, [R1] ;  /* 0x0000000001107983 */ /* 0x009ee80000300800 */
[----:B------:R-:W3:Y:S04]  /*4c00*/  LDL.LU R17, [R1+0x4] ;  /* 0x0000040001117983 */ /* 0x000ee80000300800 */
[----:B------:R0:W-:Y:S04]  /*4c10*/  STL [R1+0x7d8], R14 ;  /* 0x0007d80e01007387 */ /* 0x0001e80000100800 */
[----:B0-----:R-:W3:Y:S04]  /*4c20*/  LDL R14, [R1+0x410] ;  /* 0x00041000010e7983 */ /* 0x001ee80000100800 */
[----:B------:R0:W-:Y:S04]  /*4c30*/  STL [R1+0x7d4], R13 ;  /* 0x0007d40d01007387 */ /* 0x0001e80000100800 */
[----:B0-----:R-:W3:Y:S04]  /*4c40*/  LDL R13, [R1+0x414] ;  /* 0x00041400010d7983 */ /* 0x001ee80000100800 */
[----:B------:R0:W-:Y:S04]  /*4c50*/  STL [R1+0x7d0], R12 ;  /* 0x0007d00c01007387 */ /* 0x0001e80000100800 */
[----:B0-----:R-:W3:Y:S04]  /*4c60*/  LDL R12, [R1+0x418] ;  /* 0x00041800010c7983 */ /* 0x001ee80000100800 */
[----:B------:R-:W-:Y:S04]  /*4c70*/  STL [R1+0x7cc], R11 ;  /* 0x0007cc0b01007387 */ /* 0x000fe80000100800 */
[----:B------:R0:W-:Y:S04]  /*4c80*/  STL [R1+0x7c8], R10 ;  /* 0x0007c80a01007387 */ /* 0x0001e80000100800 */
[----:B0-----:R-:W3:Y:S04]  /*4c90*/  LDL.LU R10, [R1+0x30] ;  /* 0x00003000010a7983 */ /* 0x001ee80000300800 */
[----:B------:R0:W-:Y:S04]  /*4ca0*/  STL [R1+0x7c4], R3 ;  /* 0x0007c40301007387 */ /* 0x0001e80000100800 */
[----:B------:R-:W-:Y:S04]  /*4cb0*/  STL [R1+0x7c0], R0 ;  /* 0x0007c00001007387 */ /* 0x000fe80000100800 */
[----:B-----5:R1:W-:Y:S04]  /*4cc0*/  STL.64 [R1+0x7b8], R8 ;  /* 0x0007b80801007387 */ /* 0x0203e80000100a00 */
[----:B------:R4:W-:Y:S01]  /*4cd0*/  STL.64 [R1+0x7b0], R6 ;  /* 0x0007b00601007387 */ /* 0x0009e20000100a00 */
[----:B------:R-:W-:Y:S01]  /*4ce0*/  ISETP.NE.AND P4, PT, R248, RZ, PT ;  /* 0x000000fff800720c */ /* 0x000fe20003f85270 */
[----:B0-----:R-:W-:-:S02]  /*4cf0*/  HFMA2.MMA R3, -RZ, RZ, 0, 8.58306884765625e-06 ;  /* 0x00000090ff037435 */ /* 0x001fc400000001ff */
[----:B------:R3:W-:Y:S04]  /*4d00*/  STL.64 [R1+0x7a8], R4 ;  /* 0x0007a80401007387 */ /* 0x0007e80000100a00 */
[----:B-1----:R-:W3:Y:S01]  /*4d10*/  LDL R8, [R1+0x41c] ;  /* 0x00041c0001087983 */ /* 0x002ee20000100800 */
[----:B----4-:R-:W-:Y:S02]  /*4d20*/  MOV R6, R18 ;  /* 0x0000001200067202 */ /* 0x010fe40000000f00 */
[----:B--2---:R-:W-:Y:S02]  /*4d30*/  MOV R7, R19 ;  /* 0x0000001300077202 */ /* 0x004fe40000000f00 */
[----:B------:R-:W0:Y:S01]  /*4d40*/  S2R R19, SR_CTAID.X ;  /* 0x0000000000137919 */ /* 0x000e220000002500 */
[----:B---3--:R-:W-:Y:S01]  /*4d50*/  IMAD.MOV.U32 R4, RZ, RZ, R16 ;  /* 0x000000ffff047224 */ /* 0x008fe200078e0010 */
[----:B------:R-:W-:Y:S01]  /*4d60*/  MOV R5, R17 ;  /* 0x0000001100057202 */ /* 0x000fe20000000f00 */
[----:B0-----:R-:W-:-:S04]  /*4d70*/  @P4 IMAD R0, R2, c[0x0][0x1d8], R19 ;  /* 0x0000760002004a24 */ /* 0x001fc800078e0213 */
[----:B------:R-:W-:Y:S02]  /*4d80*/  @P4 IMAD R0, R0, R3, 0x8 ;  /* 0x0000000800004424 */ /* 0x000fe400078e0203 */
[----:B------:R-:W-:-:S04]  /*4d90*/  @P4 IMAD.MOV.U32 R3, RZ, RZ, 0x4 ;  /* 0x00000004ff034424 */ /* 0x000fc800078e00ff */
        /* <DEDUP_REMOVED lines=25> */
[----:B------:R-:W-:Y:S04]  /*4f30*/  STL [R1], R4 ;  /* 0x0000000401007387 */ /* 0x000fe80000100800 */
        /* <DEDUP_REMOVED lines=10> */
.L_x_1307:
[----:B------:R-:W-:Y:S05]  /*4fe0*/  BSYNC B1 ;  /* 0x0000000000017941 */ /* 0x000fea0003800000 */
.L_x_1306:
[----:B------:R-:W-:Y:S01]  /*4ff0*/  BSSY B1, `(.L_x_1308) ;  /* 0x000004a000017945 */ /* 0x000fe20003800000 */
[----:B------:R-:W-:Y:S05]  /*5000*/  @P1 BRA `(.L_x_1309) ;  /* 0x0000048000001947 */ /* 0x000fea0003800000 */
[----:B-----5:R-:W-:Y:S01]  /*5010*/  IMAD.MOV.U32 R4, RZ, RZ, c[0x0][0x1d4] ;  /* 0x00007500ff047624 */ /* 0x020fe200078e00ff */
[----:B------:R-:W-:Y:S03]  /*5020*/  STL.64 [R1+0x7a8], R8 ;  /* 0x0007a80801007387 */ /* 0x000fe60000100a00 */
[----:B------:R-:W-:-:S02]  /*5030*/  IMAD R6, R4, 0x90, RZ ;  /* 0x0000009004067824 */ /* 0x000fc400078e02ff */
[----:B------:R-:W-:-:S05]  /*5040*/  IMAD R4, R4, 0x3, R0 ;  /* 0x0000000304047824 */ /* 0x000fca00078e0200 */
[----:B------:R-:W-:-:S04]  /*5050*/  SHF.L.U32 R5, R4, 0x2, RZ ;  /* 0x0000000204057819 */ /* 0x000fc800000006ff */
[----:B------:R-:W-:Y:S01]  /*5060*/  ISETP.GE.AND P2, PT, R5, R6, PT ;  /* 0x000000060500720c */ /* 0x000fe20003f46270 */
[----:B------:R4:W-:-:S12]  /*5070*/  STL [R1+0x30], R5 ;  /* 0x0000300501007387 */ /* 0x0009d80000100800 */
[----:B--2---:R-:W2:Y:S01]  /*5080*/  @!P2 LDG.E R4, [R250.64] ;  /* 0x00000024fa04a981 */ /* 0x004ea2000c1e1900 */
[----:B------:R-:W-:Y:S01]  /*5090*/  CS2R R6, SRZ ;  /* 0x0000000000067805 */ /* 0x000fe2000001ff00 */
[----:B--2---:R-:W-:-:S04]  /*50a0*/  @!P2 IMAD R4, R4, c[0x0][0x1d8], RZ ;  /* 0x000076000404aa24 */ /* 0x004fc800078e02ff */
[----:B------:R-:W-:-:S04]  /*50b0*/  @!P2 IMAD R4, R4, 0x90, RZ ;  /* 0x000000900404a824 */ /* 0x000fc800078e02ff */
[----:B------:R-:W-:-:S05]  /*50c0*/  @!P2 IMAD R4, R4, c[0x0][0x1d4], R5 ;  /* 0x000075000404aa24 */ /* 0x000fca00078e0205 */
[----:B----4-:R-:W-:-:S04]  /*50d0*/  @!P2 IADD3 R5, P3, R249, R4, RZ ;  /* 0x00000004f905a210 */ /* 0x010fc80007f7e0ff */
[----:B------:R-:W-:Y:S02]  /*50e0*/  @!P2 LEA.HI.X.SX32 R4, R4, R3, 0x1, P3 ;  /* 0x000000030404a211 */ /* 0x000fe400018f0eff */
[----:B------:R-:W-:-:S04]  /*50f0*/  @!P2 LEA R8, P3, R5, c[0x0][0x198], 0x2 ;  /* 0x000066000508aa11 */ /* 0x000fc800078610ff */
[----:B------:R-:W-:Y:S02]  /*5100*/  @!P2 LEA.HI.X R9, R5, c[0x0][0x19c], R4, 0x2, P3 ;  /* 0x000067000509aa11 */ /* 0x000fe400018f1404 */
[----:B------:R-:W-:-:S06]  /*5110*/  CS2R R4, SRZ ;  /* 0x0000000000047805 */ /* 0x000fcc000001ff00 */
[----:B------:R2:W5:Y:S04]  /*5120*/  @!P2 LDG.E.128 R4, [R8.64] ;  /* 0x000000240804a981 */ /* 0x000568000c1e1d00 */
[----:B--2---:R2:W5:Y:S01]  /*5130*/  LDL.LU.64 R8, [R1+0x7a8] ;  /* 0x0007a80001087983 */ /* 0x0045620000300a00 */
[----:B------:R-:W-:-:S13]  /*5140*/  ISETP.NE.AND P3, PT, RZ, c[0x0][0x1ec], PT ;  /* 0x00007b00ff007a0c */ /* 0x000fda0003f65270 */
[----:B------:R-:W-:Y:S05]  /*5150*/  @P3 BRA `(.L_x_1309) ;  /* 0x0000033000003947 */ /* 0x000fea0003800000 */
[----:B--2---:R2:W-:Y:S01]  /*5160*/  STL.64 [R1+0x7d8], R18 ;  /* 0x0007d81201007387 */ /* 0x0045e20000100a00 */
[----:B------:R-:W-:-:S03]  /*5170*/  ISETP.NE.AND P4, PT, R248, RZ, PT ;  /* 0x000000fff800720c */ /* 0x000fc60003f85270 */
[----:B------:R-:W-:Y:S04]  /*5180*/  STL.64 [R1+0x7d0], R16 ;  /* 0x0007d01001007387 */ /* 0x000fe80000100a00 */
[----:B------:R4:W-:Y:S04]  /*5190*/  STL [R1+0x7c8], R14 ;  /* 0x0007c80e01007387 */ /* 0x0009e80000100800 */
[----:B--2---:R-:W2:Y:S01]  /*51a0*/  S2R R18, SR_CTAID.X ;  /* 0x0000000000127919 */ /* 0x004ea20000002500 */
[----:B------:R-:W-:-:S03]  /*51b0*/  HFMA2.MMA R19, -RZ, RZ, 0, 8.58306884765625e-06 ;  /* 0x00000090ff137435 */ /* 0x000fc600000001ff */
[----:B----4-:R-:W4:Y:S04]  /*51c0*/  LDL R14, [R1+0x400] ;  /* 0x00040000010e7983 */ /* 0x010f280000100800 */
[----:B------:R0:W-:Y:S04]  /*51d0*/  STL [R1+0x7c4], R13 ;  /* 0x0007c40d01007387 */ /* 0x0001e80000100800 */
[----:B0--3--:R-:W3:Y:S04]  /*51e0*/  LDL R13, [R1+0x404] ;  /* 0x00040400010d7983 */ /* 0x009ee80000100800 */
[----:B------:R0:W-:Y:S04]  /*51f0*/  STL [R1+0x7c0], R12 ;  /* 0x0007c00c01007387 */ /* 0x0001e80000100800 */
[----:B0-----:R-:W3:Y:S04]  /*5200*/  LDL R12, [R1+0x408] ;  /* 0x00040800010c7983 */ /* 0x001ee80000100800 */
[----:B------:R-:W-:Y:S04]  /*5210*/  STL [R1+0x7bc], R11 ;  /* 0x0007bc0b01007387 */ /* 0x000fe80000100800 */
[----:B------:R0:W-:Y:S04]  /*5220*/  STL [R1+0x7b8], R10 ;  /* 0x0007b80a01007387 */ /* 0x0001e80000100800 */
[----:B0-----:R-:W3:Y:S04]  /*5230*/  LDL.LU R10, [R1+0x30] ;  /* 0x00003000010a7983 */ /* 0x001ee80000300800 */
[----:B------:R0:W-:Y:S04]  /*5240*/  STL [R1+0x7b4], R3 ;  /* 0x0007b40301007387 */ /* 0x0001e80000100800 */
[----:B------:R2:W-:Y:S04]  /*5250*/  STL [R1+0x7b0], R0 ;  /* 0x0007b00001007387 */ /* 0x0005e80000100800 */
[----:B-----5:R1:W-:Y:S01]  /*5260*/  STL.64 [R1+0x7a8], R8 ;  /* 0x0007a80801007387 */ /* 0x0203e20000100a00 */
[----:B0-----:R-:W-:Y:S01]  /*5270*/  @P4 MOV R3, 0x4 ;  /* 0x0000000400034802 */ /* 0x001fe20000000f00 */
[----:B--2---:R-:W-:-:S04]  /*5280*/  @P4 IMAD R0, R2, c[0x0][0x1d8], R18 ;  /* 0x0000760002004a24 */ /* 0x004fc800078e0212 */
[----:B------:R-:W-:Y:S01]  /*5290*/  @P4 IMAD R0, R0, R19, 0xc ;  /* 0x0000000c00004424 */ /* 0x000fe200078e0213 */
[----:B-1----:R-:W2:Y:S03]  /*52a0*/  LDL R8, [R1+0x40c] ;  /* 0x00040c0001087983 */ /* 0x002ea60000100800 */
[----:B------:R-:W-:-:S06]  /*52b0*/  @P4 IMAD.WIDE R16, R0, R3, c[0x0][0x230] ;  /* 0x00008c0000104625 */ /* 0x000fcc00078e0203 */
[----:B------:R-:W2:Y:S01]  /*52c0*/  @P4 LDG.E.128 R16, [R16.64] ;  /* 0x0000002410104981 */ /* 0x000ea2000c1e1d00 */
[----:B----4-:R-:W-:Y:S02]  /*52d0*/  FADD.FTZ R4, R14, R4 ;  /* 0x000000040e047221 */ /* 0x010fe40000010000 */
[----:B---3--:R-:W-:Y:S02]  /*52e0*/  FADD.FTZ R5, R13, R5 ;  /* 0x000000050d057221 */ /* 0x008fe40000010000 */
[----:B------:R-:W-:Y:S01]  /*52f0*/  FADD.FTZ R6, R12, R6 ;  /* 0x000000060c067221 */ /* 0x000fe20000010000 */
[----:B--2---:R-:W-:Y:S01]  /*5300*/  MOV R3, R18 ;  /* 0x0000001200037202 */ /* 0x004fe20000000f00 */
[----:B------:R-:W-:Y:S01]  /*5310*/  IMAD.MOV.U32 R9, RZ, RZ, R17 ;  /* 0x000000ffff097224 */ /* 0x000fe200078e0011 */
[----:B------:R-:W-:Y:S01]  /*5320*/  MOV R11, R16 ;  /* 0x00000010000b7202 */ /* 0x000fe20000000f00 */
[----:B------:R-:W-:Y:S01]  /*5330*/  FADD.FTZ R7, R8, R7 ;  /* 0x0000000708077221 */ /* 0x000fe20000010000 */
[----:B------:R-:W-:Y:S01]  /*5340*/  MOV R0, R19 ;  /* 0x0000001300007202 */ /* 0x000fe20000000f00 */
[----:B------:R-:W-:Y:S01]  /*5350*/  @P4 FMUL.FTZ R5, R5, R9 ;  /* 0x0000000905054220 */ /* 0x000fe20000410000 */
[----:B------:R-:W-:Y:S01]  /*5360*/  SHF.R.S32.HI R9, RZ, 0x1f, R252 ;  /* 0x0000001fff097819 */ /* 0x000fe200000114fc */
[----:B------:R-:W-:Y:S01]  /*5370*/  @P4 FMUL.FTZ R6, R6, R3 ;  /* 0x0000000306064220 */ /* 0x000fe20000410000 */
[----:B------:R-:W-:Y:S01]  /*5380*/  @!P2 IADD3 R3, P3, R252, R10, RZ ;  /* 0x0000000afc03a210 */ /* 0x000fe20007f7e0ff */
[----:B------:R0:W5:Y:S03]  /*5390*/  LDL.LU.64 R18, [R1+0x7d8] ;  /* 0x0007d80001127983 */ /* 0x0001660000300a00 */
[----:B------:R-:W-:Y:S01]  /*53a0*/  @!P2 LEA.HI.X.SX32 R10, R10, R9, 0x1, P3 ;  /* 0x000000090a0aa211 */ /* 0x000fe200018f0eff */
[----:B------:R0:W5:Y:S01]  /*53b0*/  LDL.LU.64 R16, [R1+0x7d0] ;  /* 0x0007d00001107983 */ /* 0x0001620000300a00 */
[----:B------:R-:W-:Y:S01]  /*53c0*/  @!P2 LEA R8, P3, R3, c[0x0][0x198], 0x2 ;  /* 0x000066000308aa11 */ /* 0x000fe200078610ff */
[----:B------:R-:W-:-:S02]  /*53d0*/  @P4 FMUL.FTZ R4, R4, R11 ;  /* 0x0000000b04044220 */ /* 0x000fc40000410000 */
[----:B------:R0:W5:Y:S01]  /*53e0*/  LDL.LU R14, [R1+0x7c8] ;  /* 0x0007c800010e7983 */ /* 0x0001620000300800 */
[----:B------:R-:W-:Y:S01]  /*53f0*/  @!P2 LEA.HI.X R9, R3, c[0x0][0x19c], R10, 0x2, P3 ;  /* 0x000067000309aa11 */ /* 0x000fe200018f140a */
[----:B------:R-:W-:Y:S02]  /*5400*/  @P4 FMUL.FTZ R7, R7, R0 ;  /* 0x0000000007074220 */ /* 0x000fe40000410000 */
[----:B------:R0:W5:Y:S04]  /*5410*/  LDL.LU R13, [R1+0x7c4] ;  /* 0x0007c400010d7983 */ /* 0x0001680000300800 */
[----:B------:R0:W5:Y:S04]  /*5420*/  LDL.LU R12, [R1+0x7c0] ;  /* 0x0007c000010c7983 */ /* 0x0001680000300800 */
[----:B------:R0:W5:Y:S04]  /*5430*/  LDL.LU R11, [R1+0x7bc] ;  /* 0x0007bc00010b7983 */ /* 0x0001680000300800 */
[----:B------:R0:W5:Y:S04]  /*5440*/  LDL.LU R10, [R1+0x7b8] ;  /* 0x0007b800010a7983 */ /* 0x0001680000300800 */
[----:B------:R0:W5:Y:S04]  /*5450*/  LDL.LU R3, [R1+0x7b4] ;  /* 0x0007b40001037983 */ /* 0x0001680000300800 */
[----:B------:R0:W5:Y:S04]  /*5460*/  LDL.LU R0, [R1+0x7b0] ;  /* 0x0007b00001007983 */ /* 0x0001680000300800 */
[----:B------:R1:W-:Y:S04]  /*5470*/  @!P2 STG.E.128 [R8.64], R4 ;  /* 0x000000040800a986 */ /* 0x0003e8000c101d24 */
[----:B-1----:R0:W5:Y:S02]  /*5480*/  LDL.LU.64 R8, [R1+0x7a8] ;  /* 0x0007a80001087983 */ /* 0x0021640000300a00 */
.L_x_1309:
[----:B--2---:R-:W-:Y:S05]  /*5490*/  BSYNC B1 ;  /* 0x0000000000017941 */ /* 0x004fea0003800000 */
.L_x_1308:
[----:B------:R-:W-:Y:S01]  /*54a0*/  BSSY B1, `(.L_x_1310) ;  /* 0x000004a000017945 */ /* 0x000fe20003800000 */
[----:B------:R-:W-:Y:S05]  /*54b0*/  @P1 BRA `(.L_x_1311) ;  /* 0x0000048000001947 */ /* 0x000fea0003800000 */
[----:B-----5:R-:W-:Y:S01]  /*54c0*/  MOV R8, c[0x0][0x1d4] ;  /* 0x0000750000087a02 */ /* 0x020fe20000000f00 */
[----:B------:R2:W-:Y:S04]  /*54d0*/  STL.64 [R1+0x7a8], R4 ;  /* 0x0007a80401007387 */ /* 0x0005e80000100a00 */
[C---:B------:R-:W-:Y:S01]  /*54e0*/  IMAD R9, R8.reuse, 0x90, RZ ;  /* 0x0000009008097824 */ /* 0x040fe200078e02ff */
[----:B------:R-:W-:-:S05]  /*54f0*/  LEA R8, R8, R0, 0x2 ;  /* 0x0000000008087211 */ /* 0x000fca00078e10ff */
[----:B--2---:R-:W-:-:S05]  /*5500*/  IMAD.SHL.U32 R4, R8, 0x4, RZ ;  /* 0x0000000408047824 */ /* 0x004fca00078e00ff */
[----:B------:R-:W-:Y:S01]  /*5510*/  ISETP.GE.AND P2, PT, R4, R9, PT ;  /* 0x000000090400720c */ /* 0x000fe20003f46270 */
[----:B------:R2:W-:-:S12]  /*5520*/  STL [R1+0x30], R4 ;  /* 0x0000300401007387 */ /* 0x0005d80000100800 */
[----:B------:R-:W4:Y:S01]  /*5530*/  @!P2 LDG.E R8, [R250.64] ;  /* 0x00000024fa08a981 */ /* 0x000f22000c1e1900 */
[----:B------:R-:W-:Y:S01]  /*5540*/  CS2R R10, SRZ ;  /* 0x00000000000a7805 */ /* 0x000fe2000001ff00 */
[----:B----4-:R-:W-:-:S04]  /*5550*/  @!P2 IMAD R8, R8, c[0x0][0x1d8], RZ ;  /* 0x000076000808aa24 */ /* 0x010fc800078e02ff */
[----:B------:R-:W-:-:S04]  /*5560*/  @!P2 IMAD R8, R8, 0x90, RZ ;  /* 0x000000900808a824 */ /* 0x000fc800078e02ff */
[----:B------:R-:W-:-:S05]  /*5570*/  @!P2 IMAD R8, R8, c[0x0][0x1d4], R4 ;  /* 0x000075000808aa24 */ /* 0x000fca00078e0204 */
[----:B------:R-:W-:-:S04]  /*5580*/  @!P2 IADD3 R9, P3, R249, R8, RZ ;  /* 0x00000008f909a210 */ /* 0x000fc80007f7e0ff */
[----:B------:R-:W-:Y:S02]  /*5590*/  @!P2 LEA.HI.X.SX32 R8, R8, R3, 0x1, P3 ;  /* 0x000000030808a211 */ /* 0x000fe400018f0eff */
[----:B--2---:R-:W-:-:S04]  /*55a0*/  @!P2 LEA R4, P3, R9, c[0x0][0x198], 0x2 ;  /* 0x000066000904aa11 */ /* 0x004fc800078610ff */
        /* <DEDUP_REMOVED lines=10> */
[----:B--2---:R-:W2:Y:S04]  /*5650*/  S2R R18, SR_CTAID.X ;  /* 0x0000000000127919 */ /* 0x004ea80000002500 */
[----:B----4-:R-:W4:Y:S04]  /*5660*/  LDL R14, [R1+0x3f0] ;  /* 0x0003f000010e7983 */ /* 0x010f280000100800 */
[----:B------:R0:W-:Y:S01]  /*5670*/  STL [R1+0x7c4], R13 ;  /* 0x0007c40d01007387 */ /* 0x0001e20000100800 */
[----:B------:R-:W-:-:S03]  /*5680*/  @P4 MOV R19, 0x90 ;  /* 0x0000009000134802 */ /* 0x000fc60000000f00 */
        /* <DEDUP_REMOVED lines=43> */
.L_x_1311:
[----:B--2---:R-:W-:Y:S05]  /*5940*/  BSYNC B1 ;  /* 0x0000000000017941 */ /* 0x004fea0003800000 */
.L_x_1310:
[----:B------:R-:W-:Y:S01]  /*5950*/  BSSY B1, `(.L_x_1312) ;  /* 0x000004a000017945 */ /* 0x000fe20003800000 */
[----:B------:R-:W-:Y:S05]  /*5960*/  @P1 BRA `(.L_x_1313) ;  /* 0x0000048000001947 */ /* 0x000fea0003800000 */
[----:B-----5:R-:W-:Y:S01]  /*5970*/  MOV R12, c[0x0][0x1d4] ;  /* 0x00007500000c7a02 */ /* 0x020fe20000000f00 */
[----:B------:R2:W-:Y:S04]  /*5980*/  STL.64 [R1+0x7a8], R4 ;  /* 0x0007a80401007387 */ /* 0x0005e80000100a00 */
[----:B------:R-:W-:-:S02]  /*5990*/  IMAD R13, R12, 0x90, RZ ;  /* 0x000000900c0d7824 */ /* 0x000fc400078e02ff */
[----:B------:R-:W-:-:S05]  /*59a0*/  IMAD R12, R12, 0x5, R0 ;  /* 0x000000050c0c7824 */ /* 0x000fca00078e0200 */
[----:B--2---:R-:W-:-:S04]  /*59b0*/  SHF.L.U32 R4, R12, 0x2, RZ ;  /* 0x000000020c047819 */ /* 0x004fc800000006ff */
        /* <DEDUP_REMOVED lines=33> */
[----:B0-----:R-:W-:-:S02]  /*5bd0*/  @P4 IMAD.MOV.U32 R3, RZ, RZ, 0x4 ;  /* 0x00000004ff034424 */ /* 0x001fc400078e00ff */
        /* <DEDUP_REMOVED lines=8> */
[----:B--2---:R-:W-:Y:S02]  /*5c60*/  MOV R5, R17 ;  /* 0x0000001100057202 */ /* 0x004fe40000000f00 */
[----:B------:R-:W-:Y:S01]  /*5c70*/  MOV R3, R18 ;  /* 0x0000001200037202 */ /* 0x000fe20000000f00 */
[----:B------:R-:W-:Y:S01]  /*5c80*/  FADD.FTZ R15, R4, R15 ;  /* 0x0000000f040f7221 */ /* 0x000fe20000010000 */
[----:B------:R-:W-:Y:S01]  /*5c90*/  MOV R7, R16 ;  /* 0x0000001000077202 */ /* 0x000fe20000000f00 */
[----:B------:R-:W-:Y:S01]  /*5ca0*/  @P4 FMUL.FTZ R13, R13, R5 ;  /* 0x000000050d0d4220 */ /* 0x000fe20000410000 */
[----:B------:R-:W-:Y:S01]  /*5cb0*/  SHF.R.S32.HI R5, RZ, 0x1f, R252 ;  /* 0x0000001fff057819 */ /* 0x000fe200000114fc */
[----:B------:R-:W-:Y:S01]  /*5cc0*/  @P4 FMUL.FTZ R14, R14, R3 ;  /* 0x000000030e0e4220 */ /* 0x000fe20000410000 */
[----:B------:R-:W-:-:S02]  /*5cd0*/  @!P2 IADD3 R3, P3, R252, R6, RZ ;  /* 0x00000006fc03a210 */ /* 0x000fc40007f7e0ff */
[----:B------:R-:W-:Y:S02]  /*5ce0*/  MOV R0, R19 ;  /* 0x0000001300007202 */ /* 0x000fe40000000f00 */
[----:B------:R-:W-:Y:S01]  /*5cf0*/  @!P2 LEA.HI.X.SX32 R6, R6, R5, 0x1, P3 ;  /* 0x000000050606a211 */ /* 0x000fe200018f0eff */
[----:B------:R0:W5:Y:S01]  /*5d00*/  LDL.LU.64 R18, [R1+0x7d8] ;  /* 0x0007d80001127983 */ /* 0x0001620000300a00 */
[C---:B------:R-:W-:Y:S01]  /*5d10*/  @!P2 LEA R4, P3, R3.reuse, c[0x0][0x198], 0x2 ;  /* 0x000066000304aa11 */ /* 0x040fe200078610ff */
[----:B------:R-:W-:Y:S02]  /*5d20*/  @P4 FMUL.FTZ R12, R12, R7 ;  /* 0x000000070c0c4220 */ /* 0x000fe40000410000 */
[----:B------:R0:W5:Y:S01]  /*5d30*/  LDL.LU.64 R16, [R1+0x7d0] ;  /* 0x0007d00001107983 */ /* 0x0001620000300a00 */
        /* <DEDUP_REMOVED lines=11> */
.L_x_1313:
[----:B--2---:R-:W-:Y:S05]  /*5df0*/  BSYNC B1 ;  /* 0x0000000000017941 */ /* 0x004fea0003800000 */
.L_x_1312:
[----:B------:R-:W-:Y:S01]  /*5e00*/  BSSY B1, `(.L_x_1314) ;  /* 0x000004a000017945 */ /* 0x000fe20003800000 */
[----:B------:R-:W-:Y:S05]  /*5e10*/  @P1 BRA `(.L_x_1315) ;  /* 0x0000048000001947 */ /* 0x000fea0003800000 */
[----:B-----5:R-:W-:Y:S01]  /*5e20*/  IMAD.MOV.U32 R16, RZ, RZ, c[0x0][0x1d4] ;  /* 0x00007500ff107624 */ /* 0x020fe200078e00ff */
[----:B------:R2:W-:Y:S03]  /*5e30*/  STL.64 [R1+0x7a8], R4 ;  /* 0x0007a80401007387 */ /* 0x0005e60000100a00 */
        /* <DEDUP_REMOVED lines=70> */
.L_x_1315:
[----:B--2---:R-:W-:Y:S05]  /*62a0*/  BSYNC B1 ;  /* 0x0000000000017941 */ /* 0x004fea0003800000 */
.L_x_1314:
[----:B------:R-:W-:Y:S01]  /*62b0*/  BSSY B1, `(.L_x_1316) ;  /* 0x000004a000017945 */ /* 0x000fe20003800000 */
[----:B------:R-:W-:Y:S05]  /*62c0*/  @P1 BRA `(.L_x_1317) ;  /* 0x0000048000001947 */ /* 0x000fea0003800000 */
[----:B------:R-:W-:Y:S01]  /*62d0*/  MOV R20, c[0x0][0x1d4] ;  /* 0x0000750000147a02 */ /* 0x000fe20000000f00 */
[----:B-----5:R2:W-:Y:S04]  /*62e0*/  STL.64 [R1+0x7a8], R4 ;  /* 0x0007a80401007387 */ /* 0x0205e80000100a00 */
        /* <DEDUP_REMOVED lines=26> */
[----:B------:R-:W-:-:S03]  /*6490*/  @P4 IMAD.MOV.U32 R15, RZ, RZ, 0x90 ;  /* 0x00000090ff0f4424 */ /* 0x000fc600078e00ff */
        /* <DEDUP_REMOVED lines=19> */
[----:B------:R-:W-:Y:S01]  /*65d0*/  FADD.FTZ R23, R4, R23 ;  /* 0x0000001704177221 */ /* 0x000fe20000010000 */
[----:B------:R-:W-:Y:S01]  /*65e0*/  MOV R3, R14 ;  /* 0x0000000e00037202 */ /* 0x000fe20000000f00 */
[----:B------:R-:W-:Y:S01]  /*65f0*/  IMAD.MOV.U32 R0, RZ, RZ, R15 ;  /* 0x000000ffff007224 */ /* 0x000fe200078e000f */
        /* <DEDUP_REMOVED lines=21> */
.L_x_1317:
[----:B--2---:R-:W-:Y:S05]  /*6750*/  BSYNC B1 ;  /* 0x0000000000017941 */ /* 0x004fea0003800000 */
.L_x_1316:
[----:B------:R-:W-:Y:S01]  /*6760*/  BSSY B1, `(.L_x_1318) ;  /* 0x000004a000017945 */ /* 0x000fe20003800000 */
[----:B------:R-:W-:Y:S05]  /*6770*/  @P1 BRA `(.L_x_1319) ;  /* 0x0000048000001947 */ /* 0x000fea0003800000 */
[----:B------:R-:W-:Y:S01]  /*6780*/  MOV R24, c[0x0][0x1d4] ;  /* 0x0000750000187a02 */ /* 0x000fe20000000f00 */
[----:B-----5:R2:W-:Y:S04]  /*6790*/  STL.64 [R1+0x7a8], R4 ;  /* 0x0007a80401007387 */ /* 0x0205e80000100a00 */
[C---:B------:R-:W-:Y:S01]  /*67a0*/  IMAD R25, R24.reuse, 0x90, RZ ;  /* 0x0000009018197824 */ /* 0x040fe200078e02ff */
[----:B------:R-:W-:-:S04]  /*67b0*/  LEA R24, R24, R0, 0x3 ;  /* 0x0000000018187211 */ /* 0x000fc800078e18ff */
        /* <DEDUP_REMOVED lines=68> */
.L_x_1319:
[----:B--2---:R-:W-:Y:S05]  /*6c00*/  BSYNC B1 ;  /* 0x0000000000017941 */ /* 0x004fea0003800000 */
.L_x_1318:
[----:B------:R-:W-:Y:S01]  /*6c10*/  BSSY B1, `(.L_x_1320) ;  /* 0x000004a000017945 */ /* 0x000fe20003800000 */
[----:B------:R-:W-:Y:S05]  /*6c20*/  @P1 BRA `(.L_x_1321) ;  /* 0x0000048000001947 */ /* 0x000fea0003800000 */
[----:B------:R-:W-:Y:S01]  /*6c30*/  IMAD.MOV.U32 R28, RZ, RZ, c[0x0][0x1d4] ;  /* 0x00007500ff1c7624 */ /* 0x000fe200078e00ff */
[----:B-----5:R2:W-:Y:S03]  /*6c40*/  STL.64 [R1+0x7a8], R4 ;  /* 0x0007a80401007387 */ /* 0x0205e60000100a00 */
        /* <DEDUP_REMOVED lines=70> */
.L_x_1321:
[----:B--2---:R-:W-:Y:S05]  /*70b0*/  BSYNC B1 ;  /* 0x0000000000017941 */ /* 0x004fea0003800000 */
.L_x_1320:
        /* <DEDUP_REMOVED lines=74> */
.L_x_1323:
[----:B--2---:R-:W-:Y:S05]  /*7560*/  BSYNC B1 ;  /* 0x0000000000017941 */ /* 0x004fea0003800000 */
.L_x_1322:
        /* <DEDUP_REMOVED lines=74> */
.L_x_1325:
[----:B--2---:R-:W-:Y:S05]  /*7a10*/  BSYNC B1 ;  /* 0x0000000000017941 */ /* 0x004fea0003800000 */
.L_x_1324:
[----:B------:R-:W-:Y:S01]  /*7a20*/  BSSY B1, `(.L_x_1326) ;  /* 0x000004a000017945 */ /* 0x000fe20003800000 */
[----:B------:R-:W-:Y:S05]  /*7a30*/  @P1 BRA `(.L_x_1327) ;  /* 0x0000048000001947 */ /* 0x000fea0003800000 */
[----:B------:R-:W-:Y:S01]  /*7a40*/  MOV R40, c[0x0][0x1d4] ;  /* 0x0000750000287a02 */ /* 0x000fe20000000f00 */
[----:B-----5:R2:W-:Y:S04]  /*7a50*/  STL.64 [R1+0x7a8], R4 ;  /* 0x0007a80401007387 */ /* 0x0205e80000100a00 */
[----:B------:R-:W-:-:S02]  /*7a60*/  IMAD R41, R40, 0x90, RZ ;  /* 0x0000009028297824 */ /* 0x000fc400078e02ff */
[----:B------:R-:W-:-:S04]  /*7a70*/  IMAD R40, R40, 0xc, R0 ;  /* 0x0000000c28287824 */ /* 0x000fc800078e0200 */
        /* <DEDUP_REMOVED lines=68> */
.L_x_1327:
[----:B--2---:R-:W-:Y:S05]  /*7ec0*/  BSYNC B1 ;  /* 0x0000000000017941 */ /* 0x004fea0003800000 */
.L_x_1326:
        /* <DEDUP_REMOVED lines=74> */
.L_x_1329:
[----:B--2---:R-:W-:Y:S05]  /*8370*/  BSYNC B1 ;  /* 0x0000000000017941 */ /* 0x004fea0003800000 */
.L_x_1328:
        /* <DEDUP_REMOVED lines=74> */
.L_x_1331:
[----:B--2---:R-:W-:Y:S05]  /*8820*/  BSYNC B1 ;  /* 0x0000000000017941 */ /* 0x004fea0003800000 */
.L_x_1330:
        /* <DEDUP_REMOVED lines=74> */
.L_x_1333:
[----:B--2---:R-:W-:Y:S05]  /*8cd0*/  BSYNC B1 ;  /* 0x0000000000017941 */ /* 0x004fea0003800000 */
.L_x_1332:
[----:B------:R-:W-:Y:S01]  /*8ce0*/  BSSY B1, `(.L_x_1334) ;  /* 0x000004a000017945 */ /* 0x000fe20003800000 */
[----:B------:R-:W-:Y:S05]  /*8cf0*/  @P1 BRA `(.L_x_1335) ;  /* 0x0000048000001947 */ /* 0x000fea0003800000 */
[----:B------:R-:W-:Y:S01]  /*8d00*/  MOV R56, c[0x0][0x1d4] ;  /* 0x0000750000387a02 */ /* 0x000fe20000000f00 */
[----:B-----5:R2:W-:Y:S04]  /*8d10*/  STL.64 [R1+0x7a8], R4 ;  /* 0x0007a80401007387 */ /* 0x0205e80000100a00 */
        /* <DEDUP_REMOVED lines=70> */
.L_x_1335:
[----:B--2---:R-:W-:Y:S05]  /*9180*/  BSYNC B1 ;  /* 0x0000000000017941 */ /* 0x004fea0003800000 */
.L_x_1334:
        /* <DEDUP_REMOVED lines=74> */
.L_x_1337:
[----:B--2---:R-:W-:Y:S05]  /*9630*/  BSYNC B1 ;  /* 0x0000000000017941 */ /* 0x004fea0003800000 */
.L_x_1336:
        /* <DEDUP_REMOVED lines=74> */
.L_x_1339:
[----:B--2---:R-:W-:Y:S05]  /*9ae0*/  BSYNC B1 ;  /* 0x0000000000017941 */ /* 0x004fea0003800000 */
.L_x_1338:
        /* <DEDUP_REMOVED lines=74> */
.L_x_1341:
[----:B--2---:R-:W-:Y:S05]  /*9f90*/  BSYNC B1 ;  /* 0x0000000000017941 */ /* 0x004fea0003800000 */
.L_x_1340:
        /* <DEDUP_REMOVED lines=74> */
.L_x_1343:
[----:B--2---:R-:W-:Y:S05]  /*a440*/  BSYNC B1 ;  /* 0x0000000000017941 */ /* 0x004fea0003800000 */
.L_x_1342:
        /* <DEDUP_REMOVED lines=74> */
.L_x_1345:
[----:B--2---:R-:W-:Y:S05]  /*a8f0*/  BSYNC B1 ;  /* 0x0000000000017941 */ /* 0x004fea0003800000 */
.L_x_1344:
        /* <DEDUP_REMOVED lines=74> */
.L_x_1347:
[----:B--2---:R-:W-:Y:S05]  /*ada0*/  BSYNC B1 ;  /* 0x0000000000017941 */ /* 0x004fea0003800000 */
.L_x_1346:
        /* <DEDUP_REMOVED lines=74> */
.L_x_1349:
[----:B--2---:R-:W-:Y:S05]  /*b250*/  BSYNC B1 ;  /* 0x0000000000017941 */ /* 0x004fea0003800000 */
.L_x_1348:
        /* <DEDUP_REMOVED lines=74> */
.L_x_1351:
[----:B--2---:R-:W-:Y:S05]  /*b700*/  BSYNC B1 ;  /* 0x0000000000017941 */ /* 0x004fea0003800000 */
.L_x_1350:
        /* <DEDUP_REMOVED lines=74> */
.L_x_1353:
[----:B--2---:R-:W-:Y:S05]  /*bbb0*/  BSYNC B1 ;  /* 0x0000000000017941 */ /* 0x004fea0003800000 */
.L_x_1352:
        /* <DEDUP_REMOVED lines=74> */
.L_x_1355:
[----:B--2---:R-:W-:Y:S05]  /*c060*/  BSYNC B1 ;  /* 0x0000000000017941 */ /* 0x004fea0003800000 */
.L_x_1354:
        /* <DEDUP_REMOVED lines=74> */
.L_x_1357:
[----:B--2---:R-:W-:Y:S05]  /*c510*/  BSYNC B1 ;  /* 0x0000000000017941 */ /* 0x004fea0003800000 */
.L_x_1356:
        /* <DEDUP_REMOVED lines=74> */
.L_x_1359:
[----:B--2---:R-:W-:Y:S05]  /*c9c0*/  BSYNC B1 ;  /* 0x0000000000017941 */ /* 0x004fea0003800000 */
.L_x_1358:
        /* <DEDUP_REMOVED lines=74> */
.L_x_1361:
[----:B--2---:R-:W-:Y:S05]  /*ce70*/  BSYNC B1 ;  /* 0x0000000000017941 */ /* 0x004fea0003800000 */
.L_x_1360:
        /* <DEDUP_REMOVED lines=74> */
.L_x_1363:
[----:B--2---:R-:W-:Y:S05]  /*d320*/  BSYNC B1 ;  /* 0x0000000000017941 */ /* 0x004fea0003800000 */
.L_x_1362:
        /* <DEDUP_REMOVED lines=74> */
.L_x_1365:
[----:B--2---:R-:W-:Y:S05]  /*d7d0*/  BSYNC B1 ;  /* 0x0000000000017941 */ /* 0x004fea0003800000 */
.L_x_1364:
        /* <DEDUP_REMOVED lines=74> */
.L_x_1367:
[----:B--2---:R-:W-:Y:S05]  /*dc80*/  BSYNC B1 ;  /* 0x0000000000017941 */ /* 0x004fea0003800000 */
.L_x_1366:
        /* <DEDUP_REMOVED lines=74> */
.L_x_1369:
[----:B--2---:R-:W-:Y:S05]  /*e130*/  BSYNC B1 ;  /* 0x0000000000017941 */ /* 0x004fea0003800000 */
.L_x_1368:
        /* <DEDUP_REMOVED lines=74> */
.L_x_1371:
[----:B--2---:R-:W-:Y:S05]  /*e5e0*/  BSYNC B1 ;  /* 0x0000000000017941 */ /* 0x004fea0003800000 */
.L_x_1370:
        /* <DEDUP_REMOVED lines=74> */
.L_x_1373:
[----:B--2---:R-:W-:Y:S05]  /*ea90*/  BSYNC B1 ;  /* 0x0000000000017941 */ /* 0x004fea0003800000 */
.L_x_1372:
        /* <DEDUP_REMOVED lines=74> */
.L_x_1375:
[----:B--2---:R-:W-:Y:S05]  /*ef40*/  BSYNC B1 ;  /* 0x0000000000017941 */ /* 0x004fea0003800000 */
.L_x_1374:
        /* <DEDUP_REMOVED lines=74> */
.L_x_1377:
[----:B--2---:R-:W-:Y:S05]  /*f3f0*/  BSYNC B1 ;  /* 0x0000000000017941 */ /* 0x004fea0003800000 */
.L_x_1376:
        /* <DEDUP_REMOVED lines=74> */
.L_x_1379:
[----:B--2---:R-:W-:Y:S05]  /*f8a0*/  BSYNC B1 ;  /* 0x0000000000017941 */ /* 0x004fea0003800000 */
.L_x_1378:
        /* <DEDUP_REMOVED lines=74> */
.L_x_1381:
[----:B--2---:R-:W-:Y:S05]  /*fd50*/  BSYNC B1 ;  /* 0x0000000000017941 */ /* 0x004fea0003800000 */
.L_x_1380:
        /* <DEDUP_REMOVED lines=74> */
.L_x_1383:
[----:B--2---:R-:W-:Y:S05]  /*10200*/  BSYNC B1 ;  /* 0x0000000000017941 */ /* 0x004fea0003800000 */
.L_x_1382:
        /* <DEDUP_REMOVED lines=74> */
.L_x_1385:
[----:B--2---:R-:W-:Y:S05]  /*106b0*/  BSYNC B1 ;  /* 0x0000000000017941 */ /* 0x004fea0003800000 */
.L_x_1384:
        /* <DEDUP_REMOVED lines=74> */
.L_x_1387:
[----:B--2---:R-:W-:Y:S05]  /*10b60*/  BSYNC B1 ;  /* 0x0000000000017941 */ /* 0x004fea0003800000 */
.L_x_1386:
        /* <DEDUP_REMOVED lines=74> */
.L_x_1389:
[----:B--2---:R-:W-:Y:S05]  /*11010*/  BSYNC B1 ;  /* 0x0000000000017941 */ /* 0x004fea0003800000 */
.L_x_1388:
        /* <DEDUP_REMOVED lines=74> */
.L_x_1391:
[----:B--2---:R-:W-:Y:S05]  /*114c0*/  BSYNC B1 ;  /* 0x0000000000017941 */ /* 0x004fea0003800000 */
.L_x_1390:
        /* <DEDUP_REMOVED lines=74> */
.L_x_1393:
[----:B--2---:R-:W-:Y:S05]  /*11970*/  BSYNC B1 ;  /* 0x0000000000017941 */ /* 0x004fea0003800000 */
.L_x_1392:
        /* <DEDUP_REMOVED lines=74> */
.L_x_1395:
[----:B--2---:R-:W-:Y:S05]  /*11e20*/  BSYNC B1 ;  /* 0x0000000000017941 */ /* 0x004fea0003800000 */
.L_x_1394:
        /* <DEDUP_REMOVED lines=74> */
.L_x_1397:
[----:B--2---:R-:W-:Y:S05]  /*122d0*/  BSYNC B1 ;  /* 0x0000000000017941 */ /* 0x004fea0003800000 */
.L_x_1396:
        /* <DEDUP_REMOVED lines=74> */
.L_x_1399:
[----:B--2---:R-:W-:Y:S05]  /*12780*/  BSYNC B1 ;  /* 0x0000000000017941 */ /* 0x004fea0003800000 */
.L_x_1398:
        /* <DEDUP_REMOVED lines=74> */
.L_x_1401:
[----:B--2---:R-:W-:Y:S05]  /*12c30*/  BSYNC B1 ;  /* 0x0000000000017941 */ /* 0x004fea0003800000 */
.L_x_1400:
        /* <DEDUP_REMOVED lines=74> */
.L_x_1403:
[----:B--2---:R-:W-:Y:S05]  /*130e0*/  BSYNC B1 ;  /* 0x0000000000017941 */ /* 0x004fea0003800000 */
.L_x_1402:
        /* <DEDUP_REMOVED lines=74> */
.L_x_1405:
[----:B--2---:R-:W-:Y:S05]  /*13590*/  BSYNC B1 ;  /* 0x0000000000017941 */ /* 0x004fea0003800000 */
.L_x_1404:
        /* <DEDUP_REMOVED lines=74> */
.L_x_1407:
[----:B--2---:R-:W-:Y:S05]  /*13a40*/  BSYNC B1 ;  /* 0x0000000000017941 */ /* 0x004fea0003800000 */
.L_x_1406:
        /* <DEDUP_REMOVED lines=74> */
.L_x_1409:
[----:B--2---:R-:W-:Y:S05]  /*13ef0*/  BSYNC B1 ;  /* 0x0000000000017941 */ /* 0x004fea0003800000 */
.L_x_1408:
        /* <DEDUP_REMOVED lines=74> */
.L_x_1411:
[----:B--2---:R-:W-:Y:S05]  /*143a0*/  BSYNC B1 ;  /* 0x0000000000017941 */ /* 0x004fea0003800000 */
.L_x_1410:
        /* <DEDUP_REMOVED lines=74> */
.L_x_1413:
[----:B--2---:R-:W-:Y:S05]  /*14850*/  BSYNC B1 ;  /* 0x0000000000017941 */ /* 0x004fea0003800000 */
.L_x_1412:
        /* <DEDUP_REMOVED lines=74> */
.L_x_1415:
[----:B--2---:R-:W-:Y:S05]  /*14d00*/  BSYNC B1 ;  /* 0x0000000000017941 */ /* 0x004fea0003800000 */
.L_x_1414:
        /* <DEDUP_REMOVED lines=74> */
.L_x_1417:
[----:B--2---:R-:W-:Y:S05]  /*151b0*/  BSYNC B1 ;  /* 0x0000000000017941 */ /* 0x004fea0003800000 */
.L_x_1416:
        /* <DEDUP_REMOVED lines=74> */
.L_x_1419:
[----:B--2---:R-:W-:Y:S05]  /*15660*/  BSYNC B1 ;  /* 0x0000000000017941 */ /* 0x004fea0003800000 */
.L_x_1418:
        /* <DEDUP_REMOVED lines=74> */
.L_x_1421:
[----:B--2---:R-:W-:Y:S05]  /*15b10*/  BSYNC B1 ;  /* 0x0000000000017941 */ /* 0x004fea0003800000 */
.L_x_1420:
        /* <DEDUP_REMOVED lines=74> */
.L_x_1423:
[----:B--2---:R-:W-:Y:S05]  /*15fc0*/  BSYNC B1 ;  /* 0x0000000000017941 */ /* 0x004fea0003800000 */
.L_x_1422:
        /* <DEDUP_REMOVED lines=74> */
.L_x_1425:
[----:B--2---:R-:W-:Y:S05]  /*16470*/  BSYNC B1 ;  /* 0x0000000000017941 */ /* 0x004fea0003800000 */
.L_x_1424:
        /* <DEDUP_REMOVED lines=74> */
.L_x_1427:
[----:B--2---:R-:W-:Y:S05]  /*16920*/  BSYNC B1 ;  /* 0x0000000000017941 */ /* 0x004fea0003800000 */
.L_x_1426:
[----:B-----5:R2:W-:Y:S02]  /*16930*/  STL [R1+0x7a4], R2 ;  /* 0x0007a40201007387 */ /* 0x0205e40000100800 */
[----:B--2---:R-:W-:-:S05]  /*16940*/  MOV R2, c[0x0][0x1d4] ;  /* 0x0000750000027a02 */ /* 0x004fca0000000f00 */
[----:B------:R-:W-:Y:S02]  /*16950*/  IMAD R0, R2, 0x3f, R0 ;  /* 0x0000003f02007824 */ /* 0x000fe400078e0200 */
[----:B------:R2:W5:Y:S01]  /*16960*/  LDL.LU R2, [R1+0x7a4] ;  /* 0x0007a40001027983 */ /* 0x0005620000300800 */
[----:B------:R-:W-:Y:S01]  /*16970*/  BSSY B1, `(.L_x_1428) ;  /* 0x0000043000017945 */ /* 0x000fe20003800000 */
[----:B------:R-:W-:Y:S05]  /*16980*/  @P1 BRA `(.L_x_1429) ;  /* 0x0000041000001947 */ /* 0x000fea0003800000 */
[----:B------:R-:W-:-:S05]  /*16990*/  MOV R244, c[0x0][0x1d4] ;  /* 0x0000750000f47a02 */ /* 0x000fca0000000f00 */
        /* <DEDUP_REMOVED lines=14> */
[----:B------:R2:W5:Y:S01]  /*16a80*/  @!P2 LDG.E.128 R244, [R250.64] ;  /* 0x00000024faf4a981 */ /* 0x000562000c1e1d00 */
[----:B------:R-:W-:-:S13]  /*16a90*/  ISETP.NE.AND P3, PT, RZ, c[0x0][0x1ec], PT ;  /* 0x00007b00ff007a0c */ /* 0x000fda0003f65270 */
[----:B------:R-:W-:Y:S05]  /*16aa0*/  @P3 BRA `(.L_x_1429) ;  /* 0x000002f000003947 */ /* 0x000fea0003800000 */
[----:B--2---:R-:W2:Y:S01]  /*16ab0*/  S2R R251, SR_CTAID.X ;  /* 0x0000000000fb7919 */ /* 0x004ea20000002500 */
[----:B------:R-:W-:-:S03]  /*16ac0*/  ISETP.NE.AND P4, PT, R248, RZ, PT ;  /* 0x000000fff800720c */ /* 0x000fc60003f85270 */
[----:B------:R-:W-:Y:S04]  /*16ad0*/  STL.64 [R1+0x7c8], R14 ;  /* 0x0007c80e01007387 */ /* 0x000fe80000100a00 */
[----:B------:R-:W-:Y:S04]  /*16ae0*/  STL.64 [R1+0x7c0], R12 ;  /* 0x0007c00c01007387 */ /* 0x000fe80000100a00 */
[----:B------:R4:W-:Y:S02]  /*16af0*/  STL [R1+0x7b8], R8 ;  /* 0x0007b80801007387 */ /* 0x0009e40000100800 */
[----:B------:R-:W-:-:S02]  /*16b00*/  @P4 MOV R0, 0x90 ;  /* 0x0000009000004802 */ /* 0x000fc40000000f00 */
[----:B----4-:R-:W4:Y:S01]  /*16b10*/  LDL R8, [R1+0x40] ;  /* 0x0000400001087983 */ /* 0x010f220000100800 */
[----:B--2--5:R-:W-:-:S03]  /*16b20*/  @P4 IMAD R250, R2, c[0x0][0x1d8], R251 ;  /* 0x0000760002fa4a24 */ /* 0x024fc600078e02fb */
[----:B------:R2:W-:Y:S01]  /*16b30*/  STL [R1+0x7b4], R7 ;  /* 0x0007b40701007387 */ /* 0x0005e20000100800 */
[----:B------:R-:W-:Y:S01]  /*16b40*/  @P4 IMAD R250, R250, R0, 0xfc ;  /* 0x000000fcfafa4424 */ /* 0x000fe200078e0200 */
[----:B------:R-:W-:-:S05]  /*16b50*/  @P4 MOV R0, 0x4 ;  /* 0x0000000400004802 */ /* 0x000fca0000000f00 */
[----:B------:R-:W-:Y:S01]  /*16b60*/  @P4 IMAD.WIDE R250, R250, R0, c[0x0][0x230] ;  /* 0x00008c00fafa4625 */ /* 0x000fe200078e0200 */
[----:B--2---:R-:W2:Y:S04]  /*16b70*/  LDL R7, [R1+0x44] ;  /* 0x0000440001077983 */ /* 0x004ea80000100800 */
[----:B---3--:R-:W3:Y:S04]  /*16b80*/  @P4 LDG.E.128 R12, [R250.64] ;  /* 0x00000024fa0c4981 */ /* 0x008ee8000c1e1d00 */
[----:B------:R0:W-:Y:S04]  /*16b90*/  STL [R1+0x7b0], R6 ;  /* 0x0007b00601007387 */ /* 0x0001e80000100800 */
[----:B0-----:R-:W2:Y:S04]  /*16ba0*/  LDL R6, [R1+0x48] ;  /* 0x0000480001067983 */ /* 0x001ea80000100800 */
[----:B------:R-:W-:Y:S04]  /*16bb0*/  STL [R1+0x7ac], R5 ;  /* 0x0007ac0501007387 */ /* 0x000fe80000100800 */
[----:B------:R0:W-:Y:S04]  /*16bc0*/  STL [R1+0x7a8], R4 ;  /* 0x0007a80401007387 */ /* 0x0001e80000100800 */
[----:B0-----:R-:W2:Y:S04]  /*16bd0*/  LDL R4, [R1+0x4c] ;  /* 0x00004c0001047983 */ /* 0x001ea80000100800 */
[----:B------:R0:W-:Y:S01]  /*16be0*/  STL [R1+0x7a4], R3 ;  /* 0x0007a40301007387 */ /* 0x0001e20000100800 */
[----:B---3--:R-:W-:Y:S01]  /*16bf0*/  MOV R0, R14 ;  /* 0x0000000e00007202 */ /* 0x008fe20000000f00 */
[----:B0-----:R-:W-:Y:S01]  /*16c00*/  IMAD.MOV.U32 R3, RZ, RZ, R15 ;  /* 0x000000ffff037224 */ /* 0x001fe200078e000f */
[----:B------:R-:W-:Y:S01]  /*16c10*/  MOV R5, R12 ;  /* 0x0000000c00057202 */ /* 0x000fe20000000f00 */
[----:B------:R0:W5:Y:S01]  /*16c20*/  LDL.LU.64 R14, [R1+0x7c8] ;  /* 0x0007c800010e7983 */ /* 0x0001620000300a00 */
[----:B------:R-:W-:-:S03]  /*16c30*/  MOV R250, R13 ;  /* 0x0000000d00fa7202 */ /* 0x000fc60000000f00 */
[----:B------:R0:W5:Y:S04]  /*16c40*/  LDL.LU.64 R12, [R1+0x7c0] ;  /* 0x0007c000010c7983 */ /* 0x0001680000300a00 */
[----:B------:R-:W3:Y:S01]  /*16c50*/  LDL.LU R251, [R1+0x30] ;  /* 0x0000300001fb7983 */ /* 0x000ee20000300800 */
[----:B----4-:R-:W-:Y:S02]  /*16c60*/  FADD.FTZ R244, R8, R244 ;  /* 0x000000f408f47221 */ /* 0x010fe40000010000 */
[----:B--2---:R-:W-:Y:S01]  /*16c70*/  FADD.FTZ R245, R7, R245 ;  /* 0x000000f507f57221 */ /* 0x004fe20000010000 */
[----:B------:R0:W5:Y:S01]  /*16c80*/  LDL.LU R8, [R1+0x7b8] ;  /* 0x0007b80001087983 */ /* 0x0001620000300800 */
[----:B------:R-:W-:Y:S02]  /*16c90*/  FADD.FTZ R246, R6, R246 ;  /* 0x000000f606f67221 */ /* 0x000fe40000010000 */
[----:B------:R-:W-:Y:S01]  /*16ca0*/  @P4 FMUL.FTZ R244, R244, R5 ;  /* 0x00000005f4f44220 */ /* 0x000fe20000410000 */
[----:B------:R0:W5:Y:S04]  /*16cb0*/  LDL.LU R7, [R1+0x7b4] ;  /* 0x0007b40001077983 */ /* 0x0001680000300800 */
[----:B------:R0:W5:Y:S04]  /*16cc0*/  LDL.LU R6, [R1+0x7b0] ;  /* 0x0007b00001067983 */ /* 0x0001680000300800 */
[----:B------:R0:W5:Y:S01]  /*16cd0*/  LDL.LU R5, [R1+0x7ac] ;  /* 0x0007ac0001057983 */ /* 0x0001620000300800 */
[----:B------:R-:W-:-:S03]  /*16ce0*/  FADD.FTZ R247, R4, R247 ;  /* 0x000000f704f77221 */ /* 0x000fc60000010000 */
[----:B------:R0:W5:Y:S01]  /*16cf0*/  LDL.LU R4, [R1+0x7a8] ;  /* 0x0007a80001047983 */ /* 0x0001620000300800 */
[----:B------:R-:W-:-:S03]  /*16d00*/  @P4 FMUL.FTZ R247, R247, R3 ;  /* 0x00000003f7f74220 */ /* 0x000fc60000410000 */
[----:B------:R0:W5:Y:S01]  /*16d10*/  LDL.LU R3, [R1+0x7a4] ;  /* 0x0007a40001037983 */ /* 0x0001620000300800 */
[----:B------:R-:W-:Y:S01]  /*16d20*/  @P4 FMUL.FTZ R245, R245, R250 ;  /* 0x000000faf5f54220 */ /* 0x000fe20000410000 */
[----:B------:R-:W-:Y:S01]  /*16d30*/  SHF.R.S32.HI R250, RZ, 0x1f, R252 ;  /* 0x0000001ffffa7819 */ /* 0x000fe200000114fc */
[----:B------:R-:W-:Y:S01]  /*16d40*/  @P4 FMUL.FTZ R246, R246, R0 ;  /* 0x00000000f6f64220 */ /* 0x000fe20000410000 */
[----:B---3--:R-:W-:-:S04]  /*16d50*/  @!P2 IADD3 R0, P3, R252, R251, RZ ;  /* 0x000000fbfc00a210 */ /* 0x008fc80007f7e0ff */
[----:B------:R-:W-:Y:S02]  /*16d60*/  @!P2 LEA.HI.X.SX32 R251, R251, R250, 0x1, P3 ;  /* 0x000000fafbfba211 */ /* 0x000fe400018f0eff */
[----:B------:R-:W-:-:S04]  /*16d70*/  @!P2 LEA R250, P3, R0, c[0x0][0x198], 0x2 ;  /* 0x0000660000faaa11 */ /* 0x000fc800078610ff */
[----:B------:R-:W-:-:S05]  /*16d80*/  @!P2 LEA.HI.X R251, R0, c[0x0][0x19c], R251, 0x2, P3 ;  /* 0x0000670000fbaa11 */ /* 0x000fca00018f14fb */
[----:B------:R0:W-:Y:S04]  /*16d90*/  @!P2 STG.E.128 [R250.64], R244 ;  /* 0x000000f4fa00a986 */ /* 0x0001e8000c101d24 */
.L_x_1429:
[----:B--2---:R-:W-:Y:S05]  /*16da0*/  BSYNC B1 ;  /* 0x0000000000017941 */ /* 0x004fea0003800000 */
.L_x_1428:
[----:B------:R-:W-:Y:S01]  /*16db0*/  BSSY B1, `(.L_x_1430) ;  /* 0x000023c000017945 */ /* 0x000fe20003800000 */
[----:B------:R-:W-:Y:S05]  /*16dc0*/  @P1 BRA `(.L_x_1431) ;  /* 0x000023a000001947 */ /* 0x000fea0003800000 */
[----:B------:R2:W-:Y:S04]  /*16dd0*/  STL [R1+0x818], R191 ;  /* 0x000818bf01007387 */ /* 0x0005e80000100800 */
[----:B--2---:R-:W2:Y:S04]  /*16de0*/  LDL R191, [R1+0x714] ;  /* 0x0007140001bf7983 */ /* 0x004ea80000100800 */
[----:B------:R4:W-:Y:S04]  /*16df0*/  STL [R1+0x814], R210 ;  /* 0x000814d201007387 */ /* 0x0009e80000100800 */
[----:B----4-:R-:W4:Y:S04]  /*16e00*/  LDL R210, [R1+0x710] ;  /* 0x0007100001d27983 */ /* 0x010f280000100800 */
[----:B------:R0:W-:Y:S04]  /*16e10*/  STL [R1+0x810], R195 ;  /* 0x000810c301007387 */ /* 0x0001e80000100800 */
[----:B0--3--:R-:W3:Y:S04]  /*16e20*/  LDL R195, [R1+0x724] ;  /* 0x0007240001c37983 */ /* 0x009ee80000100800 */
[----:B------:R0:W-:Y:S04]  /*16e30*/  STL [R1+0x80c], R214 ;  /* 0x00080cd601007387 */ /* 0x0001e80000100800 */
[----:B0-----:R-:W2:Y:S04]  /*16e40*/  LDL R214, [R1+0x720] ;  /* 0x0007200001d67983 */ /* 0x001ea80000100800 */
        /* <DEDUP_REMOVED lines=11> */
[----:B0-----:R-:W2:Y:S04]  /*16f00*/  LDL R226, [R1] ;  /* 0x0000000001e27983 */ /* 0x001ea80000100800 */
        /* <DEDUP_REMOVED lines=17> */
[----:B-----5:R-:W-:Y:S04]  /*17020*/  STL [R1+0x7cc], R246 ;  /* 0x0007ccf601007387 */ /* 0x020fe80000100800 */
[----:B------:R-:W-:Y:S04]  /*17030*/  STL [R1+0x7c8], R231 ;  /* 0x0007c8e701007387 */ /* 0x000fe80000100800 */
[----:B------:R-:W-:Y:S04]  /*17040*/  STL [R1+0x7c4], R235 ;  /* 0x0007c4eb01007387 */ /* 0x000fe80000100800 */
[----:B------:R-:W-:Y:S04]  /*17050*/  STL [R1+0x7c0], R239 ;  /* 0x0007c0ef01007387 */ /* 0x000fe80000100800 */
[----:B------:R-:W-:Y:S04]  /*17060*/  STL [R1+0x7bc], R243 ;  /* 0x0007bcf301007387 */ /* 0x000fe80000100800 */
[----:B------:R-:W-:Y:S04]  /*17070*/  STL [R1+0x7b8], R247 ;  /* 0x0007b8f701007387 */ /* 0x000fe80000100800 */
[----:B------:R0:W-:Y:S04]  /*17080*/  STL [R1+0x7b4], R252 ;  /* 0x0007b4fc01007387 */ /* 0x0001e80000100800 */
[----:B------:R-:W-:Y:S04]  /*17090*/  STL [R1+0x7b0], R249 ;  /* 0x0007b0f901007387 */ /* 0x000fe80000100800 */
[----:B------:R-:W-:Y:S04]  /*170a0*/  STL [R1+0x7ac], R248 ;  /* 0x0007acf801007387 */ /* 0x000fe80000100800 */
[----:B------:R-:W-:Y:S04]  /*170b0*/  STL [R1+0x7a8], R3 ;  /* 0x0007a80301007387 */ /* 0x000fe80000100800 */
[----:B------:R1:W-:Y:S04]  /*170c0*/  STL [R1+0x7a4], R2 ;  /* 0x0007a40201007387 */ /* 0x0003e80000100800 */
[----:B------:R-:W4:Y:S01]  /*170d0*/  S2R R219, SR_CTAID.X ;  /* 0x0000000000db7919 */ /* 0x000f220000002500 */
[----:B------:R-:W-:-:S02]  /*170e0*/  ISETP.NE.U32.AND P1, PT, RZ, c[0x0][0x218], PT ;  /* 0x00008600ff007a0c */ /* 0x000fc40003f25070 */
[----:B------:R-:W-:Y:S01]  /*170f0*/  MOV R0, c[0x0][0x220] ;  /* 0x0000880000007a02 */ /* 0x000fe20000000f00 */
[----:B0-----:R-:W2:Y:S04]  /*17100*/  LDL R252, [R1+0x6f0] ;  /* 0x0006f00001fc7983 */ /* 0x001ea80000100800 */
[----:B-1----:R-:W2:Y:S01]  /*17110*/  LDL R2, [R1+0x34] ;  /* 0x0000340001027983 */ /* 0x002ea20000100800 */
[----:B------:R-:W-:-:S03]  /*17120*/  ISETP.NE.AND.EX P2, PT, RZ, c[0x0][0x21c], PT, P1 ;  /* 0x00008700ff007a0c */ /* 0x000fc60003f45310 */
[----:B------:R-:W3:Y:S04]  /*17130*/  LDL R247, [R1+0x6e4] ;  /* 0x0006e40001f77983 */ /* 0x000ee80000100800 */
[----:B------:R-:W3:Y:S04]  /*17140*/  LDL R249, [R1+0x6e0] ;  /* 0x0006e00001f97983 */ /* 0x000ee80000100800 */
[----:B------:R-:W3:Y:S02]  /*17150*/  LDL R243, [R1+0x6c4] ;  /* 0x0006c40001f37983 */ /* 0x000ee40000100800 */
[----:B------:R-:W-:Y:S01]  /*17160*/  @P2 MOV R250, 0x4 ;  /* 0x0000000400fa2802 */ /* 0x000fe20000000f00 */
[----:B----4-:R-:W-:Y:S01]  /*17170*/  @P2 IMAD R0, R219, R0, UR40 ;  /* 0x00000028db002e24 */ /* 0x010fe2000f8e0200 */
[----:B------:R-:W4:Y:S04]  /*17180*/  LDL R246, [R1+0x6c0] ;  /* 0x0006c00001f67983 */ /* 0x000f280000100800 */
[----:B------:R-:W-:Y:S01]  /*17190*/  @P2 IADD3 R0, R0, -0x1, RZ ;  /* 0xffffffff00002810 */ /* 0x000fe20007ffe0ff */
[----:B------:R-:W3:Y:S04]  /*171a0*/  LDL R239, [R1+0x6b4] ;  /* 0x0006b40001ef7983 */ /* 0x000ee80000100800 */
[----:B------:R-:W4:Y:S04]  /*171b0*/  LDL R235, [R1+0x6a4] ;  /* 0x0006a40001eb7983 */ /* 0x000f280000100800 */
[----:B------:R-:W4:Y:S04]  /*171c0*/  LDL R231, [R1+0x694] ;  /* 0x0006940001e77983 */ /* 0x000f280000100800 */
[----:B------:R-:W4:Y:S01]  /*171d0*/  LDL R3, [R1+0x634] ;  /* 0x0006340001037983 */ /* 0x000f220000100800 */
[----:B--2---:R-:W-:-:S04]  /*171e0*/  @P2 IMAD R0, R0, c[0x0][0x220], R2 ;  /* 0x0000880000002a24 */ /* 0x004fc800078e0202 */
[----:B------:R-:W-:-:S04]  /*171f0*/  @P2 IMAD.WIDE R250, R0, R250, c[0x0][0x218] ;  /* 0x0000860000fa2625 */ /* 0x000fc800078e02fa */
[----:B------:R-:W-:Y:S01]  /*17200*/  FMUL.FTZ R0, R238, R223 ;  /* 0x000000dfee007220 */ /* 0x000fe20000410000 */
[----:B------:R0:W2:Y:S03]  /*17210*/  @P2 LDG.E R248, [R250.64] ;  /* 0x00000024faf82981 */ /* 0x0000a6000c1e1900 */
[----:B------:R-:W-:Y:S01]  /*17220*/  FFMA.FTZ R0, R211, R230, R0 ;  /* 0x000000e6d3007223 */ /* 0x000fe20000010000 */
[----:B------:R-:W2:Y:S03]  /*17230*/  LDL R238, [R1+0x6a0] ;  /* 0x0006a00001ee7983 */ /* 0x000ea60000100800 */
[----:B------:R-:W-:Y:S01]  /*17240*/  FFMA.FTZ R0, R203, R222, R0 ;  /* 0x000000decb007223 */ /* 0x000fe20000010000 */
[----:B------:R-:W2:Y:S01]  /*17250*/  LDL R230, [R1+0x680] ;  /* 0x0006800001e67983 */ /* 0x000ea20000100800 */
[----:B0-----:R-:W-:-:S02]  /*17260*/  FMUL.FTZ R250, R242, R227 ;  /* 0x000000e3f2fa7220 */ /* 0x001fc40000410000 */
[----:B------:R-:W-:Y:S01]  /*17270*/  FFMA.FTZ R0, R199, R5, R0 ;  /* 0x00000005c7007223 */ /* 0x000fe20000010000 */
[----:B------:R-:W2:Y:S01]  /*17280*/  LDL R251, [R1+0x6f4] ;  /* 0x0006f40001fb7983 */ /* 0x000ea20000100800 */
[----:B------:R-:W-:Y:S02]  /*17290*/  FFMA.FTZ R250, R215, R234, R250 ;  /* 0x000000ead7fa7223 */ /* 0x000fe400000100fa */
[----:B---3--:R-:W-:Y:S01]  /*172a0*/  FFMA.FTZ R0, R195, R9, R0 ;  /* 0x00000009c3007223 */ /* 0x008fe20000010000 */
[----:B------:R-:W3:Y:S01]  /*172b0*/  LDL R203, [R1+0x6d4] ;  /* 0x0006d40001cb7983 */ /* 0x000ee20000100800 */
[----:B------:R-:W-:Y:S02]  /*172c0*/  FFMA.FTZ R250, R207, R226, R250 ;  /* 0x000000e2cffa7223 */ /* 0x000fe400000100fa */
[----:B------:R-:W-:Y:S01]  /*172d0*/  FFMA.FTZ R0, R191, R13, R0 ;  /* 0x0000000dbf007223 */ /* 0x000fe20000010000 */
[----:B------:R-:W2:Y:S01]  /*172e0*/  LDL R195, [R1+0x700] ;  /* 0x0007000001c37983 */ /* 0x000ea20000100800 */
[----:B------:R-:W-:-:S03]  /*172f0*/  FFMA.FTZ R250, R218, R4, R250 ;  /* 0x00000004dafa7223 */ /* 0x000fc600000100fa */
[----:B------:R-:W3:Y:S01]  /*17300*/  LDL R191, [R1+0x704] ;  /* 0x0007040001bf7983 */ /* 0x000ee20000100800 */
[----:B------:R-:W-:-:S03]  /*17310*/  FFMA.FTZ R250, R214, R8, R250 ;  /* 0x00000008d6fa7223 */ /* 0x000fc600000100fa */
[----:B------:R-:W4:Y:S04]  /*17320*/  LDL R207, [R1+0x6d0] ;  /* 0x0006d00001cf7983 */ /* 0x000f280000100800 */
[----:B------:R-:W4:Y:S04]  /*17330*/  LDL R242, [R1+0x6b0] ;  /* 0x0006b00001f27983 */ /* 0x000f280000100800 */
[----:B------:R-:W4:Y:S04]  /*17340*/  LDL R234, [R1+0x690] ;  /* 0x0006900001ea7983 */ /* 0x000f280000100800 */
[----:B------:R-:W4:Y:S04]  /*17350*/  LDL R227, [R1+0x684] ;  /* 0x0006840001e37983 */ /* 0x000f280000100800 */
[----:B------:R-:W4:Y:S04]  /*17360*/  LDL R223, [R1+0x674] ;  /* 0x0006740001df7983 */ /* 0x000f280000100800 */
[----:B------:R-:W4:Y:S04]  /*17370*/  LDL R226, [R1+0x670] ;  /* 0x0006700001e27983 */ /* 0x000f280000100800 */
[----:B------:R-:W4:Y:S01]  /*17380*/  LDL R218, [R1+0x664] ;  /* 0x0006640001da7983 */ /* 0x000f220000100800 */
[----:B------:R-:W-:-:S03]  /*17390*/  FFMA.FTZ R250, R210, R12, R250 ;  /* 0x0000000cd2fa7223 */ /* 0x000fc600000100fa */
[----:B------:R-:W4:Y:S04]  /*173a0*/  LDL R222, [R1+0x660] ;  /* 0x0006600001de7983 */ /* 0x000f280000100800 */
[----:B------:R-:W4:Y:S04]  /*173b0*/  LDL R214, [R1+0x654] ;  /* 0x0006540001d67983 */ /* 0x000f280000100800 */
[----:B------:R-:W4:Y:S04]  /*173c0*/  LDL R215, [R1+0x650] ;  /* 0x0006500001d77983 */ /* 0x000f280000100800 */
[----:B------:R-:W4:Y:S04]  /*173d0*/  LDL R210, [R1+0x644] ;  /* 0x0006440001d27983 */ /* 0x000f280000100800 */
[----:B------:R-:W4:Y:S04]  /*173e0*/  LDL R211, [R1+0x640] ;  /* 0x0006400001d37983 */ /* 0x000f280000100800 */
[----:B------:R-:W4:Y:S01]  /*173f0*/  LDL R199, [R1+0x630] ;  /* 0x0006300001c77983 */ /* 0x000f220000100800 */
[----:B--2---:R-:W-:-:S03]  /*17400*/  FFMA.FTZ R250, R195, R16, R250 ;  /* 0x00000010c3fa7223 */ /* 0x004fc600000100fa */
[----:B------:R-:W2:Y:S01]  /*17410*/  LDL R195, [R1+0x620] ;  /* 0x0006200001c37983 */ /* 0x000ea20000100800 */
[----:B---3--:R-:W-:-:S03]  /*17420*/  FFMA.FTZ R0, R191, R17, R0 ;  /* 0x00000011bf007223 */ /* 0x008fc60000010000 */
[----:B------:R-:W3:Y:S01]  /*17430*/  LDL R191, [R1+0x624] ;  /* 0x0006240001bf7983 */ /* 0x000ee20000100800 */
[----:B------:R-:W-:Y:S02]  /*17440*/  FFMA.FTZ R0, R251, R21, R0 ;  /* 0x00000015fb007223 */ /* 0x000fe40000010000 */
[----:B------:R-:W-:Y:S01]  /*17450*/  FFMA.FTZ R250, R252, R20, R250 ;  /* 0x00000014fcfa7223 */ /* 0x000fe200000100fa */
[----:B------:R-:W3:Y:S01]  /*17460*/  LDL R251, [R1+0x604] ;  /* 0x0006040001fb7983 */ /* 0x000ee20000100800 */
[----:B------:R-:W-:Y:S02]  /*17470*/  FFMA.FTZ R0, R247, R25, R0 ;  /* 0x00000019f7007223 */ /* 0x000fe40000010000 */
[----:B------:R-:W-:Y:S01]  /*17480*/  FFMA.FTZ R250, R249, R24, R250 ;  /* 0x00000018f9fa7223 */ /* 0x000fe200000100fa */
[----:B------:R-:W3:Y:S01]  /*17490*/  LDL R247, [R1+0x5f4] ;  /* 0x0005f40001f77983 */ /* 0x000ee20000100800 */
[----:B------:R-:W-:Y:S02]  /*174a0*/  FFMA.FTZ R0, R203, R29, R0 ;  /* 0x0000001dcb007223 */ /* 0x000fe40000010000 */
[----:B----4-:R-:W-:Y:S01]  /*174b0*/  FFMA.FTZ R250, R207, R28, R250 ;  /* 0x0000001ccffa7223 */ /* 0x010fe200000100fa */
[----:B------:R-:W4:Y:S01]  /*174c0*/  LDL R203, [R1+0x614] ;  /* 0x0006140001cb7983 */ /* 0x000f220000100800 */
[----:B------:R-:W-:-:S02]  /*174d0*/  FFMA.FTZ R0, R243, R33, R0 ;  /* 0x00000021f3007223 */ /* 0x000fc40000010000 */
[----:B------:R-:W-:Y:S01]  /*174e0*/  FFMA.FTZ R250, R246, R32, R250 ;  /* 0x00000020f6fa7223 */ /* 0x000fe200000100fa */
[----:B------:R-:W4:Y:S01]  /*174f0*/  LDL R207, [R1+0x610] ;  /* 0x0006100001cf7983 */ /* 0x000f220000100800 */
[----:B------:R-:W-:Y:S02]  /*17500*/  FFMA.FTZ R0, R239, R37, R0 ;  /* 0x00000025ef007223 */ /* 0x000fe40000010000 */
[----:B------:R-:W-:Y:S01]  /*17510*/  FFMA.FTZ R250, R242, R36, R250 ;  /* 0x00000024f2fa7223 */ /* 0x000fe200000100fa */
[----:B------:R-:W4:Y:S01]  /*17520*/  LDL R252, [R1+0x600] ;  /* 0x0006000001fc7983 */ /* 0x000f220000100800 */
[----:B------:R-:W-:Y:S02]  /*17530*/  FFMA.FTZ R0, R235, R41, R0 ;  /* 0x00000029eb007223 */ /* 0x000fe40000010000 */
[----:B------:R-:W-:Y:S01]  /*17540*/  FFMA.FTZ R250, R238, R40, R250 ;  /* 0x00000028eefa7223 */ /* 0x000fe200000100fa */
        /* <DEDUP_REMOVED lines=19> */
[----:B------:R-:W-:-:S03]  /*17680*/  FFMA.FTZ R0, R3, R69, R0 ;  /* 0x0000004503007223 */ /* 0x000fc60000010000 */
[----:B------:R-:W4:Y:S01]  /*17690*/  LDL R3, [R1+0x5e4] ;  /* 0x0005e40001037983 */ /* 0x000f220000100800 */
[----:B------:R-:W-:-:S03]  /*176a0*/  FFMA.FTZ R250, R199, R68, R250 ;  /* 0x00000044c7fa7223 */ /* 0x000fc600000100fa */
        /* <DEDUP_REMOVED lines=17> */
[----:B----4-:R-:W-:-:S03]  /*177c0*/  FFMA.FTZ R0, R203, R77, R0 ;  /* 0x0000004dcb007223 */ /* 0x010fc60000010000 */
        /* <DEDUP_REMOVED lines=8> */
[----:B------:R-:W4:Y:S04]  /*17850*/  LDL R251, [R1+0x4c4] ;  /* 0x0004c40001fb7983 */ /* 0x000f280000100800 */
[----:B------:R-:W4:Y:S04]  /*17860*/  LDL R249, [R1+0x4b0] ;  /* 0x0004b00001f97983 */ /* 0x000f280000100800 */
[----:B------:R-:W4:Y:S01]  /*17870*/  LDL R247, [R1+0x4b4] ;  /* 0x0004b40001f77983 */ /* 0x000f220000100800 */
[----:B------:R-:W-:-:S03]  /*17880*/  FFMA.FTZ R0, R3, R89, R0 ;  /* 0x0000005903007223 */ /* 0x000fc60000010000 */
[----:B------:R-:W4:Y:S01]  /*17890*/  LDL R3, [R1+0x524] ;  /* 0x0005240001037983 */ /* 0x000f220000100800 */
[----:B------:R-:W-:Y:S02]  /*178a0*/  FFMA.FTZ R250, R199, R88, R250 ;  /* 0x00000058c7fa7223 */ /* 0x000fe400000100fa */
[----:B------:R-:W-:Y:S01]  /*178b0*/  FFMA.FTZ R0, R243, R93, R0 ;  /* 0x0000005df3007223 */ /* 0x000fe20000010000 */
[----:B------:R-:W4:Y:S01]  /*178c0*/  LDL R199, [R1+0x520] ;  /* 0x0005200001c77983 */ /* 0x000f220000100800 */
[----:B------:R-:W-:-:S03]  /*178d0*/  FFMA.FTZ R250, R246, R92, R250 ;  /* 0x0000005cf6fa7223 */ /* 0x000fc600000100fa */
        /* <DEDUP_REMOVED lines=13> */
[----:B------:R-:W-:Y:S01]  /*179b0*/  FFMA.FTZ R250, R234, R108, R250 ;  /* 0x0000006ceafa7223 */ /* 0x000fe200000100fa */
[----:B------:R-:W3:Y:S01]  /*179c0*/  LDL R238, [R1+0x480] ;  /* 0x0004800001ee7983 */ /* 0x000ee20000100800 */
[----:B------:R-:W-:-:S02]  /*179d0*/  FFMA.FTZ R0, R227, R113, R0 ;  /* 0x00000071e3007223 */ /* 0x000fc40000010000 */
        /* <DEDUP_REMOVED lines=14> */
[----:B----4-:R-:W-:Y:S02]  /*17ac0*/  FFMA.FTZ R0, R203, R133, R0 ;  /* 0x00000085cb007223 */ /* 0x010fe40000010000 */
[----:B------:R-:W-:Y:S01]  /*17ad0*/  FFMA.FTZ R250, R207, R132, R250 ;  /* 0x00000084cffa7223 */ /* 0x000fe200000100fa */
[----:B------:R-:W4:Y:S04]  /*17ae0*/  LDL R203, [R1+0x4d0] ;  /* 0x0004d00001cb7983 */ /* 0x000f280000100800 */
[----:B------:R-:W4:Y:S04]  /*17af0*/  LDL R222, [R1+0x4d4] ;  /* 0x0004d40001de7983 */ /* 0x000f280000100800 */
[----:B------:R-:W4:Y:S04]  /*17b00*/  LDL R230, [R1+0x460] ;  /* 0x0004600001e67983 */ /* 0x000f280000100800 */
        /* <DEDUP_REMOVED lines=15> */
[----:B------:R-:W-:-:S04]  /*17c00*/  FFMA.FTZ R0, R210, R145, R0 ;  /* 0x00000091d2007223 */ /* 0x000fc80000010000 */
[----:B------:R-:W-:-:S04]  /*17c10*/  FFMA.FTZ R0, R214, R149, R0 ;  /* 0x00000095d6007223 */ /* 0x000fc80000010000 */
[----:B------:R-:W-:-:S04]  /*17c20*/  FFMA.FTZ R0, R218, R153, R0 ;  /* 0x00000099da007223 */ /* 0x000fc80000010000 */
[----:B----4-:R-:W-:-:S04]  /*17c30*/  FFMA.FTZ R0, R222, R157, R0 ;  /* 0x0000009dde007223 */ /* 0x010fc80000010000 */
[----:B------:R-:W-:-:S04]  /*17c40*/  FFMA.FTZ R0, R251, R161, R0 ;  /* 0x000000a1fb007223 */ /* 0x000fc80000010000 */
        /* <DEDUP_REMOVED lines=9> */
[----:B------:R-:W-:-:S04]  /*17ce0*/  FFMA.FTZ R0, R201, UR9, R0 ;  /* 0x00000009c9007c23 */ /* 0x000fc80008010000 */
[----:B------:R-:W-:-:S04]  /*17cf0*/  FFMA.FTZ R0, R205, UR13, R0 ;  /* 0x0000000dcd007c23 */ /* 0x000fc80008010000 */
[----:B------:R-:W-:-:S04]  /*17d00*/  FFMA.FTZ R0, R209, UR17, R0 ;  /* 0x00000011d1007c23 */ /* 0x000fc80008010000 */
[----:B------:R-:W-:Y:S01]  /*17d10*/  FFMA.FTZ R0, R213, UR21, R0 ;  /* 0x00000015d5007c23 */ /* 0x000fe20008010000 */
[----:B------:R-:W-:-:S03]  /*17d20*/  ISETP.NE.U32.AND P1, PT, RZ, c[0x0][0x228], PT ;  /* 0x00008a00ff007a0c */ /* 0x000fc60003f25070 */
[----:B------:R-:W-:Y:S01]  /*17d30*/  FFMA.FTZ R0, R217, UR25, R0 ;  /* 0x00000019d9007c23 */ /* 0x000fe20008010000 */
[----:B------:R-:W-:-:S03]  /*17d40*/  ISETP.NE.AND.EX P1, PT, RZ, c[0x0][0x22c], PT, P1 ;  /* 0x00008b00ff007a0c */ /* 0x000fc60003f25310 */
[----:B------:R-:W-:-:S10]  /*17d50*/  FFMA.FTZ R247, R221, UR29, R0 ;  /* 0x0000001dddf77c23 */ /* 0x000fd40008010000 */
[----:B------:R-:W-:Y:S01]  /*17d60*/  @P1 MOV R251, 0x4 ;  /* 0x0000000400fb1802 */ /* 0x000fe20000000f00 */
[----:B---3--:R-:W-:Y:S02]  /*17d70*/  FFMA.FTZ R250, R191, R144, R250 ;  /* 0x00000090bffa7223 */ /* 0x008fe400000100fa */
[----:B------:R-:W3:Y:S02]  /*17d80*/  LDL.LU R191, [R1+0x818] ;  /* 0x0008180001bf7983 */ /* 0x000ee40000300800 */
[----:B--2---:R-:W-:Y:S02]  /*17d90*/  FFMA.FTZ R250, R195, R148, R250 ;  /* 0x00000094c3fa7223 */ /* 0x004fe400000100fa */
[----:B------:R-:W2:Y:S02]  /*17da0*/  LDL.LU R210, [R1+0x814] ;  /* 0x0008140001d27983 */ /* 0x000ea40000300800 */
[----:B------:R-:W-:Y:S02]  /*17db0*/  FFMA.FTZ R250, R199, R152, R250 ;  /* 0x00000098c7fa7223 */ /* 0x000fe400000100fa */
[----:B------:R-:W4:Y:S02]  /*17dc0*/  LDL.LU R195, [R1+0x810] ;  /* 0x0008100001c37983 */ /* 0x000f240000300800 */
[----:B------:R-:W-:-:S02]  /*17dd0*/  FFMA.FTZ R250, R203, R156, R250 ;  /* 0x0000009ccbfa7223 */ /* 0x000fc400000100fa */
[----:B------:R-:W2:Y:S02]  /*17de0*/  LDL.LU R214, [R1+0x80c] ;  /* 0x00080c0001d67983 */ /* 0x000ea40000300800 */
[----:B------:R-:W-:Y:S02]  /*17df0*/  FFMA.FTZ R250, R252, R160, R250 ;  /* 0x000000a0fcfa7223 */ /* 0x000fe400000100fa */
[----:B------:R-:W2:Y:S02]  /*17e00*/  LDL.LU R199, [R1+0x808] ;  /* 0x0008080001c77983 */ /* 0x000ea40000300800 */
[----:B------:R-:W-:Y:S02]  /*17e10*/  FFMA.FTZ R250, R249, R164, R250 ;  /* 0x000000a4f9fa7223 */ /* 0x000fe400000100fa */
[----:B------:R-:W2:Y:S02]  /*17e20*/  LDL.LU R218, [R1+0x804] ;  /* 0x0008040001da7983 */ /* 0x000ea40000300800 */
[----:B------:R-:W-:-:S02]  /*17e30*/  FFMA.FTZ R250, R246, R168, R250 ;  /* 0x000000a8f6fa7223 */ /* 0x000fc400000100fa */
[----:B------:R-:W2:Y:S02]  /*17e40*/  LDL.LU R203, [R1+0x800] ;  /* 0x0008000001cb7983 */ /* 0x000ea40000300800 */
[----:B------:R-:W-:Y:S02]  /*17e50*/  FFMA.FTZ R250, R242, R172, R250 ;  /* 0x000000acf2fa7223 */ /* 0x000fe400000100fa */
[----:B------:R-:W2:Y:S02]  /*17e60*/  LDL.LU R222, [R1+0x7fc] ;  /* 0x0007fc0001de7983 */ /* 0x000ea40000300800 */
[----:B------:R-:W-:Y:S02]  /*17e70*/  FFMA.FTZ R250, R238, R176, R250 ;  /* 0x000000b0eefa7223 */ /* 0x000fe400000100fa */
[----:B------:R-:W2:Y:S02]  /*17e80*/  LDL R246, [R1+0x18] ;  /* 0x0000180001f67983 */ /* 0x000ea40000100800 */
[----:B------:R-:W-:-:S02]  /*17e90*/  FFMA.FTZ R250, R234, R180, R250 ;  /* 0x000000b4eafa7223 */ /* 0x000fc400000100fa */
[----:B------:R-:W2:Y:S02]  /*17ea0*/  LDL R243, [R1+0x758] ;  /* 0x0007580001f37983 */ /* 0x000ea40000100800 */
[----:B------:R-:W-:Y:S02]  /*17eb0*/  FFMA.FTZ R250, R230, R184, R250 ;  /* 0x000000b8e6fa7223 */ /* 0x000fe400000100fa */
[----:B------:R-:W3:Y:S02]  /*17ec0*/  LDL R242, [R1+0x28] ;  /* 0x0000280001f27983 */ /* 0x000ee40000100800 */
[----:B------:R-:W-:Y:S02]  /*17ed0*/  FFMA.FTZ R250, R226, R188, R250 ;  /* 0x000000bce2fa7223 */ /* 0x000fe400000100fa */
[----:B------:R-:W3:Y:S02]  /*17ee0*/  LDL R239, [R1+0x768] ;  /* 0x0007680001ef7983 */ /* 0x000ee40000100800 */
[----:B------:R-:W-:-:S02]  /*17ef0*/  FFMA.FTZ R250, R215, R192, R250 ;  /* 0x000000c0d7fa7223 */ /* 0x000fc400000100fa */
[----:B------:R-:W4:Y:S02]  /*17f00*/  LDL R238, [R1+0x8] ;  /* 0x0000080001ee7983 */ /* 0x000f240000100800 */
[----:B------:R-:W-:Y:S02]  /*17f10*/  FFMA.FTZ R250, R207, R196, R250 ;  /* 0x000000c4cffa7223 */ /* 0x000fe400000100fa */
[----:B------:R-:W4:Y:S02]  /*17f20*/  LDL R235, [R1+0x748] ;  /* 0x0007480001eb7983 */ /* 0x000f240000100800 */
[----:B------:R-:W-:Y:S02]  /*17f30*/  FFMA.FTZ R250, R200, UR10, R250 ;  /* 0x0000000ac8fa7c23 */ /* 0x000fe400080100fa */
[----:B------:R-:W4:Y:S02]  /*17f40*/  LDL R231, [R1+0x738] ;  /* 0x0007380001e77983 */ /* 0x000f240000100800 */
[----:B------:R-:W-:-:S02]  /*17f50*/  FFMA.FTZ R250, R204, UR14, R250 ;  /* 0x0000000eccfa7c23 */ /* 0x000fc400080100fa */
[----:B------:R-:W4:Y:S02]  /*17f60*/  LDL R234, [R1+0x1c] ;  /* 0x00001c0001ea7983 */ /* 0x000f240000100800 */
[----:B------:R-:W-:Y:S02]  /*17f70*/  FFMA.FTZ R250, R208, UR18, R250 ;  /* 0x00000012d0fa7c23 */ /* 0x000fe400080100fa */
        /* <DEDUP_REMOVED lines=8> */
[----:B------:R-:W4:Y:S04]  /*18000*/  LDL R227, [R1+0x728] ;  /* 0x0007280001e37983 */ /* 0x000f280000100800 */
[----:B------:R-:W4:Y:S01]  /*18010*/  LDL R207, [R1+0x74c] ;  /* 0x00074c0001cf7983 */ /* 0x000f220000100800 */
[----:B------:R-:W-:-:S03]  /*18020*/  @P1 IMAD.WIDE R250, R219, R251, c[0x0][0x228] ;  /* 0x00008a00dbfa1625 */ /* 0x000fc600078e02fb */
[----:B------:R-:W4:Y:S04]  /*18030*/  LDL R219, [R1+0x718] ;  /* 0x0007180001db7983 */ /* 0x000f280000100800 */
[----:B------:R-:W4:Y:S01]  /*18040*/  LDL R211, [R1+0x708] ;  /* 0x0007080001d37983 */ /* 0x000f220000100800 */
[----:B------:R-:W-:-:S03]  /*18050*/  FFMA.FTZ R0, R228, UR43, R0 ;  /* 0x0000002be4007c23 */ /* 0x000fc60008010000 */
[----:B------:R0:W4:Y:S01]  /*18060*/  @P1 LDG.E R3, [R250.64] ;  /* 0x00000024fa031981 */ /* 0x000122000c1e1900 */
[----:B------:R-:W-:-:S03]  /*18070*/  FFMA.FTZ R0, R232, UR47, R0 ;  /* 0x0000002fe8007c23 */ /* 0x000fc60008010000 */
[----:B------:R-:W4:Y:S04]  /*18080*/  LDL R249, [R1+0x6f8] ;  /* 0x0006f80001f97983 */ /* 0x000f280000100800 */
[----:B------:R-:W4:Y:S01]  /*18090*/  LDL R252, [R1+0x648] ;  /* 0x0006480001fc7983 */ /* 0x000f220000100800 */
[----:B0-----:R-:W-:-:S03]  /*180a0*/  FFMA.FTZ R251, R225, UR33, R247 ;  /* 0x00000021e1fb7c23 */ /* 0x001fc600080100f7 */
[----:B------:R-:W4:Y:S01]  /*180b0*/  LDL R247, [R1+0x73c] ;  /* 0x00073c0001f77983 */ /* 0x000f220000100800 */
[----:B------:R-:W-:Y:S02]  /*180c0*/  FFMA.FTZ R251, R229, UR42, R251 ;  /* 0x0000002ae5fb7c23 */ /* 0x000fe400080100fb */
[----:B------:R-:W-:Y:S02]  /*180d0*/  FFMA.FTZ R0, R236, UR51, R0 ;  /* 0x00000033ec007c23 */ /* 0x000fe40008010000 */
[----:B------:R-:W-:-:S04]  /*180e0*/  FFMA.FTZ R251, R233, UR46, R251 ;  /* 0x0000002ee9fb7c23 */ /* 0x000fc800080100fb */
[----:B------:R-:W-:Y:S02]  /*180f0*/  FFMA.FTZ R251, R237, UR50, R251 ;  /* 0x00000032edfb7c23 */ /* 0x000fe400080100fb */
[----:B--2---:R-:W-:Y:S02]  /*18100*/  FMUL.FTZ R250, R243, R246 ;  /* 0x000000f6f3fa7220 */ /* 0x004fe40000410000 */
[----:B------:R-:W2:Y:S04]  /*18110*/  LDL R243, [R1+0x72c] ;  /* 0x00072c0001f37983 */ /* 0x000ea80000100800 */
[----:B------:R-:W2:Y:S01]  /*18120*/  LDL R246, [R1+0x6e8] ;  /* 0x0006e80001f67983 */ /* 0x000ea20000100800 */
[----:B---3--:R-:W-:Y:S02]  /*18130*/  FFMA.FTZ R239, R239, R242, R250 ;  /* 0x000000f2efef7223 */ /* 0x008fe400000100fa */
[----:B------:R-:W-:Y:S01]  /*18140*/  FFMA.FTZ R250, R240, UR55, R0 ;  /* 0x00000037f0fa7c23 */ /* 0x000fe20008010000 */
[----:B------:R-:W3:Y:S01]  /*18150*/  LDL R242, [R1+0x6d8] ;  /* 0x0006d80001f27983 */ /* 0x000ee20000100800 */
[----:B------:R-:W-:-:S02]  /*18160*/  FFMA.FTZ R0, R241, UR54, R251 ;  /* 0x00000036f1007c23 */ /* 0x000fc400080100fb */
[----:B----4-:R-:W-:Y:S02]  /*18170*/  FFMA.FTZ R235, R235, R238, R239 ;  /* 0x000000eeebeb7223 */ /* 0x010fe400000100ef */
[----:B------:R-:W4:Y:S01]  /*18180*/  LDL R239, [R1+0x71c] ;  /* 0x00071c0001ef7983 */ /* 0x000f220000100800 */
[----:B------:R-:W-:Y:S02]  /*18190*/  FFMA.FTZ R251, R244, UR59, R250 ;  /* 0x0000003bf4fb7c23 */ /* 0x000fe400080100fa */
[----:B------:R-:W-:Y:S01]  /*181a0*/  FFMA.FTZ R250, R231, R6, R235 ;  /* 0x00000006e7fa7223 */ /* 0x000fe200000100eb */
[----:B------:R-:W3:Y:S01]  /*181b0*/  LDL R238, [R1+0x6c8] ;  /* 0x0006c80001ee7983 */ /* 0x000ee20000100800 */
[----:B------:R-:W-:-:S03]  /*181c0*/  FFMA.FTZ R0, R245, UR58, R0 ;  /* 0x0000003af5007c23 */ /* 0x000fc60008010000 */
[----:B------:R-:W3:Y:S01]  /*181d0*/  LDL R235, [R1+0x70c] ;  /* 0x00070c0001eb7983 */ /* 0x000ee20000100800 */
[----:B------:R-:W-:-:S03]  /*181e0*/  FADD.FTZ R251, R251, R0 ;  /* 0x00000000fbfb7221 */ /* 0x000fc60000010000 */
[----:B------:R-:W3:Y:S01]  /*181f0*/  LDL R231, [R1+0x6fc] ;  /* 0x0006fc0001e77983 */ /* 0x000ee20000100800 */
[----:B------:R-:W-:-:S03]  /*18200*/  FFMA.FTZ R0, R227, R10, R250 ;  /* 0x0000000ae3007223 */ /* 0x000fc600000100fa */
[----:B------:R-:W3:Y:S01]  /*18210*/  LDL R227, [R1+0x6ec] ;  /* 0x0006ec0001e37983 */ /* 0x000ee20000100800 */
[----:B------:R-:W-:-:S03]  /*18220*/  FMUL.FTZ R250, R223, R234 ;  /* 0x000000eadffa7220 */ /* 0x000fc60000410000 */
[----:B------:R-:W3:Y:S01]  /*18230*/  LDL R223, [R1+0x6dc] ;  /* 0x0006dc0001df7983 */ /* 0x000ee20000100800 */
[----:B------:R-:W-:-:S03]  /*18240*/  FFMA.FTZ R250, R215, R230, R250 ;  /* 0x000000e6d7fa7223 */ /* 0x000fc600000100fa */
[----:B------:R-:W3:Y:S01]  /*18250*/  LDL R234, [R1+0x6b8] ;  /* 0x0006b80001ea7983 */ /* 0x000ee20000100800 */
[----:B------:R-:W-:-:S03]  /*18260*/  FFMA.FTZ R250, R207, R226, R250 ;  /* 0x000000e2cffa7223 */ /* 0x000fc600000100fa */
[----:B------:R-:W3:Y:S04]  /*18270*/  LDL R215, [R1+0x6cc] ;  /* 0x0006cc0001d77983 */ /* 0x000ee80000100800 */
[----:B------:R-:W3:Y:S04]  /*18280*/  LDL R230, [R1+0x6a8] ;  /* 0x0006a80001e67983 */ /* 0x000ee80000100800 */
[----:B------:R-:W3:Y:S01]  /*18290*/  LDL R207, [R1+0x6bc] ;  /* 0x0006bc0001cf7983 */ /* 0x000ee20000100800 */
[----:B------:R-:W-:-:S03]  /*182a0*/  FFMA.FTZ R0, R219, R14, R0 ;  /* 0x0000000edb007223 */ /* 0x000fc60000010000 */
[----:B------:R-:W3:Y:S01]  /*182b0*/  LDL R226, [R1+0x698] ;  /* 0x0006980001e27983 */ /* 0x000ee20000100800 */
[----:B------:R-:W-:-:S03]  /*182c0*/  FFMA.FTZ R0, R211, R18, R0 ;  /* 0x00000012d3007223 */ /* 0x000fc60000010000 */
[----:B------:R-:W3:Y:S04]  /*182d0*/  LDL R219, [R1+0x688] ;  /* 0x0006880001db7983 */ /* 0x000ee80000100800 */
[----:B------:R-:W3:Y:S01]  /*182e0*/  LDL R211, [R1+0x678] ;  /* 0x0006780001d37983 */ /* 0x000ee20000100800 */
[----:B------:R-:W-:Y:S02]  /*182f0*/  FFMA.FTZ R250, R247, R7, R250 ;  /* 0x00000007f7fa7223 */ /* 0x000fe400000100fa */
[----:B------:R-:W-:Y:S01]  /*18300*/  FFMA.FTZ R0, R249, R22, R0 ;  /* 0x00000016f9007223 */ /* 0x000fe20000010000 */
[----:B------:R-:W3:Y:S04]  /*18310*/  LDL R247, [R1+0x638] ;  /* 0x0006380001f77983 */ /* 0x000ee80000100800 */
[----:B------:R-:W3:Y:S01]  /*18320*/  LDL R249, [R1+0x68c] ;  /* 0x00068c0001f97983 */ /* 0x000ee20000100800 */
[----:B--2---:R-:W-:-:S03]  /*18330*/  FFMA.FTZ R250, R243, R11, R250 ;  /* 0x0000000bf3fa7223 */ /* 0x004fc600000100fa */
[----:B------:R-:W2:Y:S01]  /*18340*/  LDL R243, [R1+0x628] ;  /* 0x0006280001f37983 */ /* 0x000ea20000100800 */
[----:B------:R-:W-:-:S03]  /*18350*/  FFMA.FTZ R0, R246, R26, R0 ;  /* 0x0000001af6007223 */ /* 0x000fc60000010000 */
[----:B------:R-:W2:Y:S01]  /*18360*/  LDL R246, [R1+0x67c] ;  /* 0x00067c0001f67983 */ /* 0x000ea20000100800 */
[----:B----4-:R-:W-:Y:S02]  /*18370*/  FFMA.FTZ R250, R239, R15, R250 ;  /* 0x0000000feffa7223 */ /* 0x010fe400000100fa */
[----:B---3--:R-:W-:Y:S01]  /*18380*/  FFMA.FTZ R0, R242, R30, R0 ;  /* 0x0000001ef2007223 */ /* 0x008fe20000010000 */
[----:B------:R-:W3:Y:S01]  /*18390*/  LDL R239, [R1+0x618] ;  /* 0x0006180001ef7983 */ /* 0x000ee20000100800 */
[----:B------:R-:W-:-:S03]  /*183a0*/  FFMA.FTZ R250, R235, R19, R250 ;  /* 0x00000013ebfa7223 */ /* 0x000fc600000100fa */
[----:B------:R-:W4:Y:S01]  /*183b0*/  LDL R242, [R1+0x66c] ;  /* 0x00066c0001f27983 */ /* 0x000f220000100800 */
[----:B------:R-:W-:-:S03]  /*183c0*/  FFMA.FTZ R250, R231, R23, R250 ;  /* 0x00000017e7fa7223 */ /* 0x000fc600000100fa */
[----:B------:R-:W2:Y:S01]  /*183d0*/  LDL R235, [R1+0x608] ;  /* 0x0006080001eb7983 */ /* 0x000ea20000100800 */
[----:B------:R-:W-:-:S03]  /*183e0*/  FFMA.FTZ R0, R238, R34, R0 ;  /* 0x00000022ee007223 */ /* 0x000fc60000010000 */
[----:B------:R-:W2:Y:S04]  /*183f0*/  LDL R238, [R1+0x65c] ;  /* 0x00065c0001ee7983 */ /* 0x000ea80000100800 */
[----:B------:R-:W2:Y:S01]  /*18400*/  LDL R231, [R1+0x5f8] ;  /* 0x0005f80001e77983 */ /* 0x000ea20000100800 */
[----:B------:R-:W-:-:S03]  /*18410*/  FFMA.FTZ R250, R227, R27, R250 ;  /* 0x0000001be3fa7223 */ /* 0x000fc600000100fa */
[----:B------:R-:W2:Y:S01]  /*18420*/  LDL R227, [R1+0x5e8] ;  /* 0x0005e80001e37983 */ /* 0x000ea20000100800 */
[----:B------:R-:W-:-:S03]  /*18430*/  FFMA.FTZ R250, R223, R31, R250 ;  /* 0x0000001fdffa7223 */ /* 0x000fc600000100fa */
[----:B------:R-:W2:Y:S01]  /*18440*/  LDL R223, [R1+0x6ac] ;  /* 0x0006ac0001df7983 */ /* 0x000ea20000100800 */
[----:B------:R-:W-:-:S03]  /*18450*/  FFMA.FTZ R0, R234, R38, R0 ;  /* 0x00000026ea007223 */ /* 0x000fc60000010000 */
[----:B------:R-:W3:Y:S01]  /*18460*/  LDL R234, [R1+0x64c] ;  /* 0x00064c0001ea7983 */ /* 0x000ee20000100800 */
[----:B------:R-:W-:-:S03]  /*18470*/  FFMA.FTZ R250, R215, R35, R250 ;  /* 0x00000023d7fa7223 */ /* 0x000fc600000100fa */
[----:B------:R-:W3:Y:S01]  /*18480*/  LDL R215, [R1+0x5d8] ;  /* 0x0005d80001d77983 */ /* 0x000ee20000100800 */
[----:B------:R-:W-:-:S03]  /*18490*/  FFMA.FTZ R0, R230, R42, R0 ;  /* 0x0000002ae6007223 */ /* 0x000fc60000010000 */
[----:B------:R-:W3:Y:S01]  /*184a0*/  LDL R230, [R1+0x63c] ;  /* 0x00063c0001e67983 */ /* 0x000ee20000100800 */
[----:B------:R-:W-:-:S03]  /*184b0*/  FFMA.FTZ R250, R207, R39, R250 ;  /* 0x00000027cffa7223 */ /* 0x000fc600000100fa */
[----:B------:R-:W3:Y:S01]  /*184c0*/  LDL R207, [R1+0x668] ;  /* 0x0006680001cf7983 */ /* 0x000ee20000100800 */
[----:B------:R-:W-:-:S03]  /*184d0*/  FFMA.FTZ R0, R226, R46, R0 ;  /* 0x0000002ee2007223 */ /* 0x000fc60000010000 */
[----:B------:R-:W4:Y:S01]  /*184e0*/  LDL R226, [R1+0x658] ;  /* 0x0006580001e27983 */ /* 0x000f220000100800 */
[----:B------:R-:W-:-:S03]  /*184f0*/  FFMA.FTZ R0, R219, R50, R0 ;  /* 0x00000032db007223 */ /* 0x000fc60000010000 */
[----:B------:R-:W4:Y:S01]  /*18500*/  LDL R219, [R1+0x62c] ;  /* 0x00062c0001db7983 */ /* 0x000f220000100800 */
[----:B------:R-:W-:-:S03]  /*18510*/  FFMA.FTZ R0, R211, R54, R0 ;  /* 0x00000036d3007223 */ /* 0x000fc60000010000 */
[----:B------:R-:W4:Y:S01]  /*18520*/  LDL R211, [R1+0x69c] ;  /* 0x00069c0001d37983 */ /* 0x000f220000100800 */
[----:B--2---:R-:W-:Y:S02]  /*18530*/  FFMA.FTZ R250, R223, R43, R250 ;  /* 0x0000002bdffa7223 */ /* 0x004fe400000100fa */
[----:B---3--:R-:W-:Y:S02]  /*18540*/  FFMA.FTZ R0, R207, R58, R0 ;  /* 0x0000003acf007223 */ /* 0x008fe40000010000 */
[----:B------:R-:W2:Y:S02]  /*18550*/  LDL.LU R207, [R1+0x7f8] ;  /* 0x0007f80001cf7983 */ /* 0x000ea40000300800 */
[----:B----4-:R-:W-:Y:S02]  /*18560*/  FFMA.FTZ R0, R226, R62, R0 ;  /* 0x0000003ee2007223 */ /* 0x010fe40000010000 */
[----:B------:R-:W3:Y:S02]  /*18570*/  LDL R223, [R1+0x61c] ;  /* 0x00061c0001df7983 */ /* 0x000ee40000100800 */
[----:B------:R-:W-:-:S02]  /*18580*/  FFMA.FTZ R0, R252, R66, R0 ;  /* 0x00000042fc007223 */ /* 0x000fc40000010000 */
[----:B------:R-:W4:Y:S01]  /*18590*/  LDL.LU R226, [R1+0x7f4] ;  /* 0x0007f40001e27983 */ /* 0x000f220000300800 */
[----:B------:R-:W-:Y:S02]  /*185a0*/  FFMA.FTZ R250, R211, R47, R250 ;  /* 0x0000002fd3fa7223 */ /* 0x000fe400000100fa */
[----:B------:R-:W-:Y:S01]  /*185b0*/  FFMA.FTZ R0, R247, R70, R0 ;  /* 0x00000046f7007223 */ /* 0x000fe20000010000 */
[----:B------:R-:W2:Y:S01]  /*185c0*/  LDL.LU R211, [R1+0x7f0] ;  /* 0x0007f00001d37983 */ /* 0x000ea20000300800 */
[----:B------:R-:W-:Y:S02]  /*185d0*/  FFMA.FTZ R250, R249, R51, R250 ;  /* 0x00000033f9fa7223 */ /* 0x000fe400000100fa */
[----:B------:R-:W-:Y:S01]  /*185e0*/  FFMA.FTZ R0, R243, R74, R0 ;  /* 0x0000004af3007223 */ /* 0x000fe20000010000 */
[----:B------:R-:W2:Y:S01]  /*185f0*/  LDL R252, [R1+0x5fc] ;  /* 0x0005fc0001fc7983 */ /* 0x000ea20000100800 */
[----:B------:R-:W-:Y:S02]  /*18600*/  FFMA.FTZ R250, R246, R55, R250 ;  /* 0x00000037f6fa7223 */ /* 0x000fe400000100fa */
[----:B------:R-:W-:Y:S01]  /*18610*/  FFMA.FTZ R0, R239, R78, R0 ;  /* 0x0000004eef007223 */ /* 0x000fe20000010000 */
[----:B------:R-:W2:Y:S01]  /*18620*/  LDL R249, [R1+0x5a8] ;  /* 0x0005a80001f97983 */ /* 0x000ea20000100800 */
[----:B------:R-:W-:-:S02]  /*18630*/  FFMA.FTZ R250, R242, R59, R250 ;  /* 0x0000003bf2fa7223 */ /* 0x000fc400000100fa */
[----:B------:R-:W-:Y:S01]  /*18640*/  FFMA.FTZ R0, R235, R82, R0 ;  /* 0x00000052eb007223 */ /* 0x000fe20000010000 */
[----:B------:R-:W2:Y:S01]  /*18650*/  LDL R247, [R1+0x5ec] ;  /* 0x0005ec0001f77983 */ /* 0x000ea20000100800 */
        /* <DEDUP_REMOVED lines=9> */
[----:B------:R-:W-:-:S03]  /*186f0*/  FFMA.FTZ R250, R219, R75, R250 ;  /* 0x0000004bdbfa7223 */ /* 0x000fc600000100fa */
[----:B------:R-:W2:Y:S04]  /*18700*/  LDL R215, [R1+0x60c] ;  /* 0x00060c0001d77983 */ /* 0x000ea80000100800 */
        /* <DEDUP_REMOVED lines=8> */
[----:B---3--:R-:W-:-:S03]  /*18790*/  FFMA.FTZ R250, R223, R79, R250 ;  /* 0x0000004fdffa7223 */ /* 0x008fc600000100fa */
[----:B------:R-:W3:Y:S01]  /*187a0*/  LDL R223, [R1+0x59c] ;  /* 0x00059c0001df7983 */ /* 0x000ee20000100800 */
[----:B--2---:R-:W-:-:S03]  /*187b0*/  FFMA.FTZ R250, R215, R83, R250 ;  /* 0x00000053d7fa7223 */ /* 0x004fc600000100fa */
[----:B------:R-:W2:Y:S01]  /*187c0*/  LDL R215, [R1+0x58c] ;  /* 0x00058c0001d77983 */ /* 0x000ea20000100800 */
[----:B----4-:R-:W-:-:S03]  /*187d0*/  FFMA.FTZ R0, R219, R98, R0 ;  /* 0x00000062db007223 */ /* 0x010fc60000010000 */
[----:B------:R-:W4:Y:S01]  /*187e0*/  LDL R219, [R1+0x548] ;  /* 0x0005480001db7983 */ /* 0x000f220000100800 */
[----:B------:R-:W-:Y:S02]  /*187f0*/  FFMA.FTZ R250, R252, R87, R250 ;  /* 0x00000057fcfa7223 */ /* 0x000fe400000100fa */
[----:B------:R-:W-:Y:S02]  /*18800*/  FFMA.FTZ R0, R230, R102, R0 ;  /* 0x00000066e6007223 */ /* 0x000fe40000010000 */
[----:B------:R-:W-:Y:S01]  /*18810*/  FFMA.FTZ R250, R247, R91, R250 ;  /* 0x0000005bf7fa7223 */ /* 0x000fe200000100fa */
[----:B------:R-:W4:Y:S01]  /*18820*/  LDL.LU R230, [R1+0x7ec] ;  /* 0x0007ec0001e67983 */ /* 0x000f220000300800 */
        /* <DEDUP_REMOVED lines=28> */
[----:B------:R-:W-:-:S03]  /*189f0*/  FFMA.FTZ R0, R227, R134, R0 ;  /* 0x00000086e3007223 */ /* 0x000fc60000010000 */
[----:B------:R-:W4:Y:S01]  /*18a00*/  LDL R227, [R1+0x50c] ;  /* 0x00050c0001e37983 */ /* 0x000f220000100800 */
[----:B---3--:R-:W-:-:S03]  /*18a10*/  FFMA.FTZ R250, R223, R119, R250 ;  /* 0x00000077dffa7223 */ /* 0x008fc600000100fa */
[----:B------:R-:W3:Y:S01]  /*18a20*/  LDL R223, [R1+0x4b8] ;  /* 0x0004b80001df7983 */ /* 0x000ee20000100800 */
[----:B--2---:R-:W-:-:S03]  /*18a30*/  FFMA.FTZ R0, R215, R138, R0 ;  /* 0x0000008ad7007223 */ /* 0x004fc60000010000 */
[----:B------:R-:W2:Y:S01]  /*18a40*/  LDL.LU R215, [R1+0x7e8] ;  /* 0x0007e80001d77983 */ /* 0x000ea20000300800 */
[----:B----4-:R-:W-:-:S03]  /*18a50*/  FFMA.FTZ R250, R219, R123, R250 ;  /* 0x0000007bdbfa7223 */ /* 0x010fc600000100fa */
[----:B------:R-:W4:Y:S01]  /*18a60*/  LDL R219, [R1+0x4fc] ;  /* 0x0004fc0001db7983 */ /* 0x000f220000100800 */
[----:B------:R-:W-:Y:S02]  /*18a70*/  FFMA.FTZ R0, R252, R142, R0 ;  /* 0x0000008efc007223 */ /* 0x000fe40000010000 */
[----:B------:R-:W-:Y:S01]  /*18a80*/  FFMA.FTZ R250, R249, R127, R250 ;  /* 0x0000007ff9fa7223 */ /* 0x000fe200000100fa */
[----:B------:R-:W2:Y:S01]  /*18a90*/  LDL R252, [R1+0x498] ;  /* 0x0004980001fc7983 */ /* 0x000ea20000100800 */
[----:B------:R-:W-:-:S03]  /*18aa0*/  FFMA.FTZ R0, R247, R146, R0 ;  /* 0x00000092f7007223 */ /* 0x000fc60000010000 */
[----:B------:R-:W2:Y:S01]  /*18ab0*/  LDL R247, [R1+0x4a8] ;  /* 0x0004a80001f77983 */ /* 0x000ea20000100800 */
[----:B------:R-:W-:-:S03]  /*18ac0*/  FFMA.FTZ R0, R243, R150, R0 ;  /* 0x00000096f3007223 */ /* 0x000fc60000010000 */
[----:B------:R-:W2:Y:S01]  /*18ad0*/  LDL R243, [R1+0x4ec] ;  /* 0x0004ec0001f37983 */ /* 0x000ea20000100800 */
[----:B------:R-:W-:-:S03]  /*18ae0*/  FFMA.FTZ R250, R246, R131, R250 ;  /* 0x00000083f6fa7223 */ /* 0x000fc600000100fa */
[----:B------:R-:W2:Y:S01]  /*18af0*/  LDL R249, [R1+0x4dc] ;  /* 0x0004dc0001f97983 */ /* 0x000ea20000100800 */
[----:B------:R-:W-:Y:S02]  /*18b00*/  FFMA.FTZ R250, R242, R135, R250 ;  /* 0x00000087f2fa7223 */ /* 0x000fe400000100fa */
[----:B------:R-:W-:Y:S01]  /*18b10*/  FFMA.FTZ R0, R239, R154, R0 ;  /* 0x0000009aef007223 */ /* 0x000fe20000010000 */
[----:B------:R-:W2:Y:S01]  /*18b20*/  LDL R242, [R1+0x468] ;  /* 0x0004680001f27983 */ /* 0x000ea20000100800 */
[----:B------:R-:W-:Y:S02]  /*18b30*/  FFMA.FTZ R250, R238, R139, R250 ;  /* 0x0000008beefa7223 */ /* 0x000fe400000100fa */
[----:B------:R-:W-:Y:S01]  /*18b40*/  FFMA.FTZ R0, R235, R158, R0 ;  /* 0x0000009eeb007223 */ /* 0x000fe20000010000 */
[----:B------:R-:W2:Y:S01]  /*18b50*/  LDL R238, [R1+0x478] ;  /* 0x0004780001ee7983 */ /* 0x000ea20000100800 */
[----:B------:R-:W-:-:S03]  /*18b60*/  FFMA.FTZ R250, R234, R143, R250 ;  /* 0x0000008feafa7223 */ /* 0x000fc600000100fa */
[----:B------:R-:W2:Y:S01]  /*18b70*/  LDL R234, [R1+0x488] ;  /* 0x0004880001ea7983 */ /* 0x000ea20000100800 */
[----:B------:R-:W-:Y:S02]  /*18b80*/  FFMA.FTZ R250, R227, R147, R250 ;  /* 0x00000093e3fa7223 */ /* 0x000fe400000100fa */
[----:B------:R-:W-:Y:S01]  /*18b90*/  FFMA.FTZ R0, R231, R162, R0 ;  /* 0x000000a2e7007223 */ /* 0x000fe20000010000 */
[----:B------:R-:W2:Y:S04]  /*18ba0*/  LDL R227, [R1+0x4ac] ;  /* 0x0004ac0001e37983 */ /* 0x000ea80000100800 */
[----:B------:R-:W2:Y:S04]  /*18bb0*/  LDL R246, [R1+0x458] ;  /* 0x0004580001f67983 */ /* 0x000ea80000100800 */
[----:B------:R-:W2:Y:S04]  /*18bc0*/  LDL R231, [R1+0x49c] ;  /* 0x00049c0001e77983 */ /* 0x000ea80000100800 */
[----:B------:R-:W2:Y:S04]  /*18bd0*/  LDL R235, [R1+0x448] ;  /* 0x0004480001eb7983 */ /* 0x000ea80000100800 */
[----:B------:R-:W2:Y:S01]  /*18be0*/  LDL R239, [R1+0x48c] ;  /* 0x00048c0001ef7983 */ /* 0x000ea20000100800 */
[----:B---3--:R-:W-:-:S03]  /*18bf0*/  FFMA.FTZ R0, R223, R166, R0 ;  /* 0x000000a6df007223 */ /* 0x008fc60000010000 */
[----:B------:R-:W3:Y:S01]  /*18c00*/  LDL R223, [R1+0x4bc] ;  /* 0x0004bc0001df7983 */ /* 0x000ee20000100800 */
[----:B----4-:R-:W-:-:S03]  /*18c10*/  FFMA.FTZ R250, R219, R151, R250 ;  /* 0x00000097dbfa7223 */ /* 0x010fc600000100fa */
[----:B------:R-:W4:Y:S01]  /*18c20*/  LDL R219, [R1+0x4cc] ;  /* 0x0004cc0001db7983 */ /* 0x000f220000100800 */
[----:B--2---:R-:W-:-:S03]  /*18c30*/  FFMA.FTZ R0, R247, R170, R0 ;  /* 0x000000aaf7007223 */ /* 0x004fc60000010000 */
[----:B------:R-:W2:Y:S01]  /*18c40*/  LDL R247, [R1+0x46c] ;  /* 0x00046c0001f77983 */ /* 0x000ea20000100800 */
[----:B------:R-:W-:-:S03]  /*18c50*/  FFMA.FTZ R250, R243, R155, R250 ;  /* 0x0000009bf3fa7223 */ /* 0x000fc600000100fa */
[----:B------:R-:W2:Y:S01]  /*18c60*/  LDL R243, [R1+0x47c] ;  /* 0x00047c0001f37983 */ /* 0x000ea20000100800 */
[----:B------:R-:W-:-:S03]  /*18c70*/  FFMA.FTZ R0, R252, R174, R0 ;  /* 0x000000aefc007223 */ /* 0x000fc60000010000 */
[----:B------:R-:W2:Y:S01]  /*18c80*/  LDL R252, [R1+0x45c] ;  /* 0x00045c0001fc7983 */ /* 0x000ea20000100800 */
[----:B------:R-:W-:-:S03]  /*18c90*/  FFMA.FTZ R250, R249, R159, R250 ;  /* 0x0000009ff9fa7223 */ /* 0x000fc600000100fa */
[----:B------:R-:W2:Y:S01]  /*18ca0*/  LDL R249, [R1+0x44c] ;  /* 0x00044c0001f97983 */ /* 0x000ea20000100800 */
[----:B------:R-:W-:-:S03]  /*18cb0*/  FFMA.FTZ R0, R234, R178, R0 ;  /* 0x000000b2ea007223 */ /* 0x000fc60000010000 */
[----:B------:R-:W2:Y:S01]  /*18cc0*/  LDL.LU R234, [R1+0x7e4] ;  /* 0x0007e40001ea7983 */ /* 0x000ea20000300800 */
[----:B------:R-:W-:-:S04]  /*18cd0*/  FFMA.FTZ R0, R238, R182, R0 ;  /* 0x000000b6ee007223 */ /* 0x000fc80000010000 */
[----:B------:R-:W-:-:S04]  /*18ce0*/  FFMA.FTZ R0, R242, R186, R0 ;  /* 0x000000baf2007223 */ /* 0x000fc80000010000 */
[----:B------:R-:W-:-:S04]  /*18cf0*/  FFMA.FTZ R0, R246, R190, R0 ;  /* 0x000000bef6007223 */ /* 0x000fc80000010000 */
[----:B------:R-:W-:Y:S02]  /*18d00*/  FFMA.FTZ R0, R235, R194, R0 ;  /* 0x000000c2eb007223 */ /* 0x000fe40000010000 */
[----:B----4-:R-:W-:Y:S02]  /*18d10*/  FFMA.FTZ R250, R219, R163, R250 ;  /* 0x000000a3dbfa7223 */ /* 0x010fe400000100fa */
[----:B------:R-:W4:Y:S02]  /*18d20*/  LDL.LU R219, [R1+0x7e0] ;  /* 0x0007e00001db7983 */ /* 0x000f240000300800 */
[----:B---3--:R-:W-:Y:S02]  /*18d30*/  FFMA.FTZ R250, R223, R167, R250 ;  /* 0x000000a7dffa7223 */ /* 0x008fe400000100fa */
[----:B------:R-:W3:Y:S04]  /*18d40*/  LDL.LU R238, [R1+0x7dc] ;  /* 0x0007dc0001ee7983 */ /* 0x000ee80000300800 */
[----:B------:R-:W3:Y:S01]  /*18d50*/  LDL.LU R223, [R1+0x7d8] ;  /* 0x0007d80001df7983 */ /* 0x000ee20000300800 */
[----:B------:R-:W-:-:S03]  /*18d60*/  FFMA.FTZ R250, R227, R171, R250 ;  /* 0x000000abe3fa7223 */ /* 0x000fc600000100fa */
[----:B------:R-:W3:Y:S04]  /*18d70*/  LDL.LU R242, [R1+0x7d4] ;  /* 0x0007d40001f27983 */ /* 0x000ee80000300800 */
[----:B------:R-:W3:Y:S04]  /*18d80*/  LDL.LU R227, [R1+0x7d0] ;  /* 0x0007d00001e37983 */ /* 0x000ee80000300800 */
[----:B------:R-:W3:Y:S01]  /*18d90*/  LDL.LU R246, [R1+0x7cc] ;  /* 0x0007cc0001f67983 */ /* 0x000ee20000300800 */
[----:B------:R-:W-:-:S03]  /*18da0*/  FFMA.FTZ R250, R231, R175, R250 ;  /* 0x000000afe7fa7223 */ /* 0x000fc600000100fa */
[----:B------:R-:W3:Y:S04]  /*18db0*/  LDL.LU R231, [R1+0x7c8] ;  /* 0x0007c80001e77983 */ /* 0x000ee80000300800 */
[----:B------:R-:W3:Y:S01]  /*18dc0*/  LDL.LU R235, [R1+0x7c4] ;  /* 0x0007c40001eb7983 */ /* 0x000ee20000300800 */
[----:B------:R-:W-:-:S03]  /*18dd0*/  FFMA.FTZ R250, R239, R179, R250 ;  /* 0x000000b3effa7223 */ /* 0x000fc600000100fa */
[----:B------:R-:W3:Y:S01]  /*18de0*/  LDL.LU R239, [R1+0x7c0] ;  /* 0x0007c00001ef7983 */ /* 0x000ee20000300800 */
[----:B------:R-:W-:Y:S02]  /*18df0*/  FFMA.FTZ R0, R198, UR61, R0 ;  /* 0x0000003dc6007c23 */ /* 0x000fe40008010000 */
[----:B--2---:R-:W-:Y:S02]  /*18e00*/  FFMA.FTZ R250, R243, R183, R250 ;  /* 0x000000b7f3fa7223 */ /* 0x004fe400000100fa */
[----:B------:R-:W-:Y:S01]  /*18e10*/  FFMA.FTZ R0, R202, UR8, R0 ;  /* 0x00000008ca007c23 */ /* 0x000fe20008010000 */
[----:B------:R-:W2:Y:S01]  /*18e20*/  LDL.LU R243, [R1+0x7bc] ;  /* 0x0007bc0001f37983 */ /* 0x000ea20000300800 */
[----:B------:R-:W-:Y:S02]  /*18e30*/  FFMA.FTZ R250, R247, R187, R250 ;  /* 0x000000bbf7fa7223 */ /* 0x000fe400000100fa */
[----:B------:R-:W-:Y:S01]  /*18e40*/  FFMA.FTZ R0, R206, UR12, R0 ;  /* 0x0000000cce007c23 */ /* 0x000fe20008010000 */
[----:B------:R-:W2:Y:S01]  /*18e50*/  LDL.LU R247, [R1+0x7b8] ;  /* 0x0007b80001f77983 */ /* 0x000ea20000300800 */
[----:B------:R-:W-:-:S02]  /*18e60*/  FFMA.FTZ R250, R252, R191, R250 ;  /* 0x000000bffcfa7223 */ /* 0x000fc400000100fa */
[----:B------:R-:W-:Y:S01]  /*18e70*/  FFMA.FTZ R0, R210, UR16, R0 ;  /* 0x00000010d2007c23 */ /* 0x000fe20008010000 */
[----:B------:R0:W5:Y:S01]  /*18e80*/  LDL.LU R252, [R1+0x7b4] ;  /* 0x0007b40001fc7983 */ /* 0x0001620000300800 */
[----:B------:R-:W-:Y:S02]  /*18e90*/  FFMA.FTZ R250, R249, R195, R250 ;  /* 0x000000c3f9fa7223 */ /* 0x000fe400000100fa */
[----:B------:R-:W-:Y:S02]  /*18ea0*/  FFMA.FTZ R0, R214, UR20, R0 ;  /* 0x00000014d6007c23 */ /* 0x000fe40008010000 */
[----:B------:R-:W-:Y:S02]  /*18eb0*/  FFMA.FTZ R250, R199, UR60, R250 ;  /* 0x0000003cc7fa7c23 */ /* 0x000fe400080100fa */
[----:B------:R-:W-:Y:S02]  /*18ec0*/  FFMA.FTZ R0, R218, UR24, R0 ;  /* 0x00000018da007c23 */ /* 0x000fe40008010000 */
[----:B------:R-:W-:-:S02]  /*18ed0*/  FFMA.FTZ R250, R203, UR7, R250 ;  /* 0x00000007cbfa7c23 */ /* 0x000fc400080100fa */
[----:B------:R-:W-:Y:S02]  /*18ee0*/  FFMA.FTZ R0, R222, UR28, R0 ;  /* 0x0000001cde007c23 */ /* 0x000fe40008010000 */
[----:B------:R-:W-:Y:S02]  /*18ef0*/  FFMA.FTZ R250, R207, UR11, R250 ;  /* 0x0000000bcffa7c23 */ /* 0x000fe400080100fa */
[----:B------:R-:W-:Y:S02]  /*18f00*/  FFMA.FTZ R0, R226, UR32, R0 ;  /* 0x00000020e2007c23 */ /* 0x000fe40008010000 */
[----:B------:R-:W-:Y:S02]  /*18f10*/  FFMA.FTZ R250, R211, UR15, R250 ;  /* 0x0000000fd3fa7c23 */ /* 0x000fe400080100fa */
[----:B------:R-:W-:Y:S02]  /*18f20*/  FFMA.FTZ R0, R230, UR41, R0 ;  /* 0x00000029e6007c23 */ /* 0x000fe40008010000 */
[----:B------:R-:W-:-:S02]  /*18f30*/  FFMA.FTZ R250, R215, UR19, R250 ;  /* 0x00000013d7fa7c23 */ /* 0x000fc400080100fa */
[----:B------:R-:W-:Y:S02]  /*18f40*/  FFMA.FTZ R0, R234, UR45, R0 ;  /* 0x0000002dea007c23 */ /* 0x000fe40008010000 */
[----:B----4-:R-:W-:Y:S02]  /*18f50*/  FFMA.FTZ R250, R219, UR23, R250 ;  /* 0x00000017dbfa7c23 */ /* 0x010fe400080100fa */
[----:B---3--:R-:W-:Y:S02]  /*18f60*/  FFMA.FTZ R0, R238, UR49, R0 ;  /* 0x00000031ee007c23 */ /* 0x008fe40008010000 */
[----:B------:R-:W-:Y:S02]  /*18f70*/  FFMA.FTZ R250, R223, UR27, R250 ;  /* 0x0000001bdffa7c23 */ /* 0x000fe400080100fa */
[----:B------:R-:W-:Y:S02]  /*18f80*/  FFMA.FTZ R0, R242, UR53, R0 ;  /* 0x00000035f2007c23 */ /* 0x000fe40008010000 */
[----:B------:R-:W-:-:S02]  /*18f90*/  FFMA.FTZ R250, R227, UR31, R250 ;  /* 0x0000001fe3fa7c23 */ /* 0x000fc400080100fa */
[----:B------:R-:W-:-:S04]  /*18fa0*/  FFMA.FTZ R0, R246, UR57, R0 ;  /* 0x00000039f6007c23 */ /* 0x000fc80008010000 */
[----:B------:R-:W-:Y:S01]  /*18fb0*/  FADD.FTZ R249, R0, R251 ;  /* 0x000000fb00f97221 */ /* 0x000fe20000010000 */
[----:B------:R-:W-:Y:S01]  /*18fc0*/  MOV R251, c[0x0][0x1e8] ;  /* 0x00007a0000fb7a02 */ /* 0x000fe20000000f00 */
[----:B------:R-:W-:-:S03]  /*18fd0*/  FFMA.FTZ R250, R231, UR35, R250 ;  /* 0x00000023e7fa7c23 */ /* 0x000fc600080100fa */
[----:B------:R-:W-:Y:S01]  /*18fe0*/  IADD3 R251, R251, c[0x0][0x210], RZ ;  /* 0x00008400fbfb7a10 */ /* 0x000fe20007ffe0ff */
[----:B------:R-:W-:-:S03]  /*18ff0*/  FFMA.FTZ R0, R235, UR44, R250 ;  /* 0x0000002ceb007c23 */ /* 0x000fc600080100fa */
[----:B------:R-:W-:Y:S01]  /*19000*/  @P1 ISETP.GE.AND P3, PT, R2, R251, PT ;  /* 0x000000fb0200120c */ /* 0x000fe20003f66270 */
[----:B------:R-:W-:Y:S02]  /*19010*/  FFMA.FTZ R251, R239, UR48, R0 ;  /* 0x00000030effb7c23 */ /* 0x000fe40008010000 */
[----:B------:R-:W3:Y:S01]  /*19020*/  LDL R0, [R1+0x77c] ;  /* 0x00077c0001007983 */ /* 0x000ee20000100800 */
[----:B------:R-:W-:-:S04]  /*19030*/  MOV R250, UR40 ;  /* 0x0000002800fa7c02 */ /* 0x000fc80008000f00 */
[----:B------:R-:W-:Y:S02]  /*19040*/  @P1 IADD3 R250, R2, 0x1, -R250 ;  /* 0x0000000102fa1810 */ /* 0x000fe40007ffe8fa */
[----:B---3--:R-:W-:-:S05]  /*19050*/  @P1 SEL R0, R0, RZ, !P3 ;  /* 0x000000ff00001207 */ /* 0x008fca0005800000 */
[----:B------:R-:W-:Y:S02]  /*19060*/  @P1 IMAD.IADD R0, R0, 0x1, R250 ;  /* 0x0000000100001824 */ /* 0x000fe400078e02fa */
[----:B--2---:R-:W-:Y:S02]  /*19070*/  FFMA.FTZ R250, R243, UR52, R251 ;  /* 0x00000034f3fa7c23 */ /* 0x004fe400080100fb */
[----:B------:R1:W2:Y:S02]  /*19080*/  @P1 I2F R251, R0 ;  /* 0x0000000000fb1306 */ /* 0x0002a40000201400 */
[----:B-1----:R-:W-:-:S04]  /*19090*/  FFMA.FTZ R0, R247, UR56, R250 ;  /* 0x00000038f7007c23 */ /* 0x002fc800080100fa */
[----:B------:R-:W-:Y:S02]  /*190a0*/  FADD.FTZ R0, R0, R249 ;  /* 0x000000f900007221 */ /* 0x000fe40000010000 */
[----:B------:R0:W5:Y:S02]  /*190b0*/  LDL.LU R249, [R1+0x7b0] ;  /* 0x0007b00001f97983 */ /* 0x0001640000300800 */
[----:B------:R-:W-:-:S04]  /*190c0*/  FMUL.FTZ R0, R0, c[0x0][0x1f0] ;  /* 0x00007c0000007a20 */ /* 0x000fc80000410000 */
[----:B------:R-:W-:Y:S02]  /*190d0*/  @P2 FADD.FTZ R0, R0, R248 ;  /* 0x000000f800002221 */ /* 0x000fe40000010000 */
[----:B------:R0:W5:Y:S02]  /*190e0*/  LDL.LU R248, [R1+0x7ac] ;  /* 0x0007ac0001f87983 */ /* 0x0001640000300800 */
[----:B--2---:R-:W-:Y:S02]  /*190f0*/  @P1 FFMA.FTZ R0, R251, R3, R0 ;  /* 0x00000003fb001223 */ /* 0x004fe40000010000 */
[----:B------:R0:W5:Y:S04]  /*19100*/  LDL.LU R3, [R1+0x7a8] ;  /* 0x0007a80001037983 */ /* 0x0001680000300800 */
[----:B------:R-:W2:Y:S01]  /*19110*/  LDL R251, [R1+0x38] ;  /* 0x0000380001fb7983 */ /* 0x000ea20000100800 */
[----:B------:R-:W-:-:S03]  /*19120*/  IADD3 R250, R2, -UR4, RZ ;  /* 0x8000000402fa7c10 */ /* 0x000fc6000fffe0ff */
[----:B------:R0:W5:Y:S04]  /*19130*/  LDL.LU R2, [R1+0x7a4] ;  /* 0x0007a40001027983 */ /* 0x0001680000300800 */
[----:B------:R0:W-:Y:S01]  /*19140*/  STS [R250.X4+0x840], R0 ;  /* 0x00084000fa007388 */ /* 0x0001e20000004800 */
[----:B--2---:R-:W-:-:S05]  /*19150*/  @!P0 FMNMX.FTZ R251, R251, R0, !PT ;  /* 0x00000000fbfb8209 */ /* 0x004fca0007810000 */
[----:B------:R0:W-:Y:S02]  /*19160*/  @!P0 STL [R1+0x38], R251 ;  /* 0x000038fb01008387 */ /* 0x0001e40000100800 */
.L_x_1431:
[----:B------:R-:W-:Y:S05]  /*19170*/  BSYNC B1 ;  /* 0x0000000000017941 */ /* 0x000fea0003800000 */
.L_x_1430:
[----:B0-----:R-:W2:Y:S02]  /*19180*/  LDL.LU R0, [R1+0x34] ;  /* 0x0000340001007983 */ /* 0x001ea40000300800 */
[----:B--2---:R-:W-:-:S04]  /*19190*/  IADD3 R0, R0, 0x100, RZ ;  /* 0x0000010000007810 */ /* 0x004fc80007ffe0ff */
[----:B------:R-:W-:Y:S01]  /*191a0*/  ISETP.GE.AND P0, PT, R0, UR6, PT ;  /* 0x0000000600007c0c */ /* 0x000fe2000bf06270 */
[----:B------:R0:W-:-:S12]  /*191b0*/  STL [R1+0x34], R0 ;  /* 0x0000340001007387 */ /* 0x0001d80000100800 */
[----:B0-----:R-:W-:Y:S01]  /*191c0*/  @P0 CALL.REL.NOINC `(.L_x_1301) ;  /* 0x0000001000000944 */ /* 0x001fe20003c00000 */
[----:B------:R-:W-:Y:S05]  /*191d0*/  BRA `(.L_x_1432) ;  /* 0xfffea97000007947 */ /* 0x000fea000383ffff */
.L_x_1301:
[----:B------:R-:W-:Y:S05]  /*191e0*/  BSYNC B0 ;  /* 0x0000000000007941 */ /* 0x000fea0003800000 */
.L_x_1300:
[----:B------:R-:W2:Y:S01]  /*191f0*/  LDL.LU R250, [R1+0x38] ;  /* 0x0000380001fa7983 */ /* 0x000ea20000300800 */
[----:B------:R-:W-:Y:S03]  /*19200*/  BSSY B0, `(.L_x_1433) ;  /* 0x0000092000007945 */ /* 0x000fe60003800000 */
[----:B--2---:R-:W0:Y:S02]  /*19210*/  SHFL.BFLY PT, R0, R250, 0x10, 0x1f ;  /* 0x0e001f00fa007f89 */ /* 0x004e2400000e0000 */
[----:B0-----:R-:W-:Y:S02]  /*19220*/  FMNMX.FTZ R0, R0, R250, !PT ;  /* 0x000000fa00007209 */ /* 0x001fe40007810000 */
[----:B------:R-:W0:Y:S04]  /*19230*/  S2R R250, SR_TID.X ;  /* 0x0000000000fa7919 */ /* 0x000e280000002100 */
[----:B-----5:R-:W2:Y:S01]  /*19240*/  SHFL.BFLY PT, R3, R0, 0x8, 0x1f ;  /* 0x0d001f0000037f89 */ /* 0x020ea200000e0000 */
[----:B01----:R-:W-:-:S02]  /*19250*/  SHF.R.S32.HI R8, RZ, 0x1f, R250 ;  /* 0x0000001fff087819 */ /* 0x003fc400000114fa */
[----:B--2---:R-:W-:Y:S02]  /*19260*/  FMNMX.FTZ R3, R0, R3, !PT ;  /* 0x0000000300037209 */ /* 0x004fe40007810000 */
[----:B------:R-:W-:Y:S02]  /*19270*/  LEA.HI R7, R8, R250, RZ, 0x5 ;  /* 0x000000fa08077211 */ /* 0x000fe400078f28ff */
[----:B------:R-:W-:Y:S01]  /*19280*/  MOV R0, 0xff7fffff ;  /* 0xff7fffff00007802 */ /* 0x000fe20000000f00 */
[----:B------:R-:W0:Y:S01]  /*19290*/  SHFL.BFLY PT, R4, R3, 0x4, 0x1f ;  /* 0x0c801f0003047f89 */ /* 0x000e2200000e0000 */
[----:B------:R-:W-:-:S04]  /*192a0*/  LOP3.LUT R9, R7, 0xffffffe0, RZ, 0xc0, !PT ;  /* 0xffffffe007097812 */ /* 0x000fc800078ec0ff */
[----:B------:R-:W-:-:S04]  /*192b0*/  IADD3 R9, -R9, R250, RZ ;  /* 0x000000fa09097210 */ /* 0x000fc80007ffe1ff */
[C---:B------:R-:W-:Y:S02]  /*192c0*/  ISETP.NE.AND P0, PT, R9.reuse, RZ, PT ;  /* 0x000000ff0900720c */ /* 0x040fe40003f05270 */
[----:B------:R-:W-:-:S11]  /*192d0*/  ISETP.GT.AND P1, PT, R9, 0x7, PT ;  /* 0x000000070900780c */ /* 0x000fd60003f24270 */
[----:B------:R-:W-:Y:S02]  /*192e0*/  @!P0 SHF.R.S32.HI R7, RZ, 0x5, R7 ;  /* 0x00000005ff078819 */ /* 0x000fe40000011407 */
[----:B0-----:R-:W-:-:S05]  /*192f0*/  FMNMX.FTZ R4, R3, R4, !PT ;  /* 0x0000000403047209 */ /* 0x001fca0007810000 */
[----:B------:R-:W0:Y:S02]  /*19300*/  SHFL.BFLY PT, R5, R4, 0x2, 0x1f ;  /* 0x0c401f0004057f89 */ /* 0x000e2400000e0000 */
[----:B0-----:R-:W-:-:S05]  /*19310*/  FMNMX.FTZ R5, R4, R5, !PT ;  /* 0x0000000504057209 */ /* 0x001fca0007810000 */
[----:B------:R-:W0:Y:S02]  /*19320*/  SHFL.BFLY PT, R6, R5, 0x1, 0x1f ;  /* 0x0c201f0005067f89 */ /* 0x000e2400000e0000 */
[----:B0-----:R-:W-:-:S05]  /*19330*/  FMNMX.FTZ R6, R5, R6, !PT ;  /* 0x0000000605067209 */ /* 0x001fca0007810000 */
[----:B------:R0:W-:Y:S04]  /*19340*/  @!P0 STS [R7.X4], R6 ;  /* 0x0000000607008388 */ /* 0x0001e80000004800 */
[----:B------:R-:W-:Y:S01]  /*19350*/  BAR.SYNC.DEFER_BLOCKING 0x0 ;  /* 0x0000000000007b1d */ /* 0x000fe20000010000 */
[----:B0-----:R-:W-:Y:S01]  /*19360*/  IADD3 R7, R250, UR4, RZ ;  /* 0x00000004fa077c10 */ /* 0x001fe2000fffe0ff */
[----:B------:R-:W-:-:S04]  /*19370*/  HFMA2.MMA R6, -RZ, RZ, 0, 0 ;  /* 0x00000000ff067435 */ /* 0x000fc800000001ff */
[----:B------:R-:W0:Y:S01]  /*19380*/  @!P1 LDS R0, [R9.X4] ;  /* 0x0000000009009984 */ /* 0x000e220000004800 */
[----:B------:R-:W-:-:S03]  /*19390*/  ISETP.GE.AND P1, PT, R7, UR40, PT ;  /* 0x0000002807007c0c */ /* 0x000fc6000bf26270 */
[----:B0-----:R-:W0:Y:S02]  /*193a0*/  SHFL.BFLY PT, R3, R0, 0x4, 0x1f ;  /* 0x0c801f0000037f89 */ /* 0x001e2400000e0000 */
[----:B0-----:R-:W-:-:S05]  /*193b0*/  FMNMX.FTZ R3, R3, R0, !PT ;  /* 0x0000000003037209 */ /* 0x001fca0007810000 */
[----:B------:R-:W0:Y:S02]  /*193c0*/  SHFL.BFLY PT, R4, R3, 0x2, 0x1f ;  /* 0x0c401f0003047f89 */ /* 0x000e2400000e0000 */
[----:B0-----:R-:W-:-:S05]  /*193d0*/  FMNMX.FTZ R4, R3, R4, !PT ;  /* 0x0000000403047209 */ /* 0x001fca0007810000 */
[----:B------:R-:W0:Y:S02]  /*193e0*/  SHFL.BFLY PT, R5, R4, 0x1, 0x1f ;  /* 0x0c201f0004057f89 */ /* 0x000e2400000e0000 */
[----:B0-----:R-:W-:-:S05]  /*193f0*/  FMNMX.FTZ R5, R4, R5, !PT ;  /* 0x0000000504057209 */ /* 0x001fca0007810000 */
[----:B------:R0:W1:Y:S01]  /*19400*/  SHFL.IDX PT, R12, R5, RZ, 0x1f ;  /* 0x00001fff050c7589 */ /* 0x00006200000e0000 */
[----:B------:R-:W-:Y:S05]  /*19410*/  @P1 BRA `(.L_x_1434) ;  /* 0x0000070000001947 */ /* 0x000fea0003800000 */
[----:B------:R-:W-:Y:S01]  /*19420*/  LOP3.LUT R0, RZ, UR4, RZ, 0x33, !PT ;  /* 0x00000004ff007c12 */ /* 0x000fe2000f8e33ff */
[----:B------:R-:W-:Y:S01]  /*19430*/  BSSY B1, `(.L_x_1435) ;  /* 0x0000026000017945 */ /* 0x000fe20003800000 */
[----:B------:R-:W-:Y:S02]  /*19440*/  MOV R6, RZ ;  /* 0x000000ff00067202 */ /* 0x000fe40000000f00 */
[----:B------:R-:W-:-:S04]  /*19450*/  IADD3 R0, -R250, UR40, R0 ;  /* 0x00000028fa007c10 */ /* 0x000fc8000fffe100 */
[----:B------:R-:W-:-:S04]  /*19460*/  LEA.HI R3, R0, 0x1, RZ, 0x18 ;  /* 0x0000000100037811 */ /* 0x000fc800078fc0ff */
[----:B------:R-:W-:-:S13]  /*19470*/  LOP3.LUT P0, R3, R3, 0x3, RZ, 0xc0, !PT ;  /* 0x0000000303037812 */ /* 0x000fda000780c0ff */
[----:B------:R-:W-:Y:S05]  /*19480*/  @!P0 BRA `(.L_x_1436) ;  /* 0x0000020000008947 */ /* 0x000fea0003800000 */
[----:B------:R-:W2:Y:S04]  /*19490*/  LDL R10, [R1+0x790] ;  /* 0x00079000010a7983 */ /* 0x000ea80000100800 */
[----:B------:R-:W4:Y:S01]  /*194a0*/  S2R R250, SR_CTAID.Y ;  /* 0x0000000000fa7919 */ /* 0x000f220000002600 */
[----:B------:R-:W-:Y:S02]  /*194b0*/  ISETP.NE.U32.AND P0, PT, RZ, c[0x0][0x200], PT ;  /* 0x00008000ff007a0c */ /* 0x000fe40003f05070 */
[----:B------:R-:W-:Y:S02]  /*194c0*/  SHF.R.S32.HI R4, RZ, 0x1f, R7 ;  /* 0x0000001fff047819 */ /* 0x000fe40000011407 */
[----:B------:R-:W-:Y:S01]  /*194d0*/  ISETP.NE.AND.EX P0, PT, RZ, c[0x0][0x204], PT, P0 ;  /* 0x00008100ff007a0c */ /* 0x000fe20003f05300 */
[----:B----4-:R-:W-:-:S05]  /*194e0*/  IMAD R6, R250, c[0x0][0x1d4], RZ ;  /* 0x00007500fa067a24 */ /* 0x010fca00078e02ff */
[----:B0-----:R-:W-:Y:S02]  /*194f0*/  SHF.R.S32.HI R5, RZ, 0x1f, R6 ;  /* 0x0000001fff057819 */ /* 0x001fe40000011406 */
[----:B------:R-:W-:Y:S02]  /*19500*/  IADD3 R11, P2, P3, R6, c[0x0][0x200], R7 ;  /* 0x00008000060b7a10 */ /* 0x000fe40007b5e007 */
[----:B------:R-:W-:Y:S02]  /*19510*/  MOV R6, RZ ;  /* 0x000000ff00067202 */ /* 0x000fe40000000f00 */
[----:B------:R-:W-:Y:S02]  /*19520*/  IADD3.X R5, R5, c[0x0][0x204], R4, P2, P3 ;  /* 0x0000810005057a10 */ /* 0x000fe400017e6404 */
[----:B--2---:R-:W-:Y:S02]  /*19530*/  IADD3 R9, R10, 0x840, RZ ;  /* 0x000008400a097810 */ /* 0x004fe40007ffe0ff */
.L_x_1440:
[----:B------:R-:W-:Y:S01]  /*19540*/  BSSY B2, `(.L_x_1437) ;  /* 0x000000b000027945 */ /* 0x000fe20003800000 */
[----:B0-----:R-:W-:Y:S05]  /*19550*/  @!P0 BRA `(.L_x_1438) ;  /* 0x0000005000008947 */ /* 0x001fea0003800000 */
[----:B------:R-:W-:-:S06]  /*19560*/  IMAD.MOV.U32 R4, RZ, RZ, R11 ;  /* 0x000000ffff047224 */ /* 0x000fcc00078e000b */
[----:B------:R-:W2:Y:S01]  /*19570*/  LDG.E.U8 R4, [R4.64] ;  /* 0x0000002404047981 */ /* 0x000ea2000c1e1100 */
[----:B------:R-:W-:Y:S01]  /*19580*/  HFMA2.MMA R10, -RZ, RZ, 0, 0 ;  /* 0x00000000ff0a7435 */ /* 0x000fe200000001ff */
[----:B--2---:R-:W-:-:S13]  /*19590*/  ISETP.NE.AND P2, PT, R4, RZ, PT ;  /* 0x000000ff0400720c */ /* 0x004fda0003f45270 */
[----:B------:R-:W-:Y:S05]  /*195a0*/  @P2 BRA `(.L_x_1439) ;  /* 0x0000004000002947 */ /* 0x000fea0003800000 */
.L_x_1438:
[----:B------:R-:W0:Y:S02]  /*195b0*/  LDS R4, [R9] ;  /* 0x0000000009047984 */ /* 0x000e240000000800 */
[----:B01----:R-:W-:-:S04]  /*195c0*/  FADD.FTZ R4, -R12, R4 ;  /* 0x000000040c047221 */ /* 0x003fc80000010100 */
[----:B------:R-:W-:-:S04]  /*195d0*/  FMUL.FTZ R4, R4, 1.4426950216293334961 ;  /* 0x3fb8aa3b04047820 */ /* 0x000fc80000410000 */
[----:B------:R0:W1:Y:S03]  /*195e0*/  MUFU.EX2 R10, R4 ;  /* 0x00000004000a7308 */ /* 0x0000660000000800 */
.L_x_1439:
[----:B------:R-:W-:Y:S05]  /*195f0*/  BSYNC B2 ;  /* 0x0000000000027941 */ /* 0x000fea0003800000 */
.L_x_1437:
[----:B------:R-:W-:Y:S01]  /*19600*/  IADD3 R3, R3, -0x1, RZ ;  /* 0xffffffff03037810 */ /* 0x000fe20007ffe0ff */
[----:B-1----:R1:W-:Y:S01]  /*19610*/  STS [R9], R10 ;  /* 0x0000000a09007388 */ /* 0x0023e20000000800 */
[----:B------:R-:W-:Y:S01]  /*19620*/  IADD3 R11, P3, R11, 0x100, RZ ;  /* 0x000001000b0b7810 */ /* 0x000fe20007f7e0ff */
[----:B------:R-:W-:Y:S01]  /*19630*/  FADD.FTZ R6, R10, R6 ;  /* 0x000000060a067221 */ /* 0x000fe20000010000 */
[----:B------:R-:W-:Y:S02]  /*19640*/  ISETP.NE.AND P2, PT, R3, RZ, PT ;  /* 0x000000ff0300720c */ /* 0x000fe40003f45270 */
[----:B------:R-:W-:Y:S02]  /*19650*/  IADD3 R7, R7, 0x100, RZ ;  /* 0x0000010007077810 */ /* 0x000fe40007ffe0ff */
[----:B------:R-:W-:Y:S02]  /*19660*/  IADD3.X R5, RZ, R5, RZ, P3, !PT ;  /* 0x00000005ff057210 */ /* 0x000fe40001ffe4ff */
[----:B-1----:R-:W-:-:S07]  /*19670*/  IADD3 R9, R9, 0x400, RZ ;  /* 0x0000040009097810 */ /* 0x002fce0007ffe0ff */
[----:B------:R-:W-:Y:S05]  /*19680*/  @P2 BRA `(.L_x_1440) ;  /* 0xfffffeb000002947 */ /* 0x000fea000383ffff */
.L_x_1436:
[----:B------:R-:W-:Y:S05]  /*19690*/  BSYNC B1 ;  /* 0x0000000000017941 */ /* 0x000fea0003800000 */
.L_x_1435:
[----:B------:R-:W-:-:S13]  /*196a0*/  ISETP.GE.U32.AND P0, PT, R0, 0x300, PT ;  /* 0x000003000000780c */ /* 0x000fda0003f06070 */
[----:B------:R-:W-:Y:S05]  /*196b0*/  @!P0 BRA `(.L_x_1434) ;  /* 0x0000046000008947 */ /* 0x000fea0003800000 */
[----:B0-----:R-:W0:Y:S01]  /*196c0*/  S2R R4, SR_CTAID.Y ;  /* 0x0000000000047919 */ /* 0x001e220000002600 */
[----:B------:R-:W-:Y:S02]  /*196d0*/  LEA R0, R7, 0x800, 0x2 ;  /* 0x0000080007007811 */ /* 0x000fe400078e10ff */
[----:B------:R-:W-:Y:S02]  /*196e0*/  MOV R3, UR4 ;  /* 0x0000000400037c02 */ /* 0x000fe40008000f00 */
[----:B------:R-:W-:-:S03]  /*196f0*/  ISETP.NE.U32.AND P0, PT, RZ, c[0x0][0x200], PT ;  /* 0x00008000ff007a0c */ /* 0x000fc60003f05070 */
[----:B------:R-:W-:Y:S01]  /*19700*/  IMAD R0, R3, -0x4, R0 ;  /* 0xfffffffc03007824 */ /* 0x000fe200078e0200 */
[----:B------:R-:W-:Y:S02]  /*19710*/  SHF.R.S32.HI R3, RZ, 0x1f, R7 ;  /* 0x0000001fff037819 */ /* 0x000fe40000011407 */
[----:B------:R-:W-:Y:S02]  /*19720*/  ISETP.NE.AND.EX P0, PT, RZ, c[0x0][0x204], PT, P0 ;  /* 0x00008100ff007a0c */ /* 0x000fe40003f05300 */
[----:B------:R-:W-:Y:S01]  /*19730*/  IADD3 R0, R0, 0x840, RZ ;  /* 0x0000084000007810 */ /* 0x000fe20007ffe0ff */
[----:B0-----:R-:W-:-:S05]  /*19740*/  IMAD R10, R4, c[0x0][0x1d4], RZ ;  /* 0x00007500040a7a24 */ /* 0x001fca00078e02ff */
[--C-:B------:R-:W-:Y:S02]  /*19750*/  IADD3 R4, P2, P3, R7, c[0x0][0x200], R10.reuse ;  /* 0x0000800007047a10 */ /* 0x100fe40007b5e00a */
[----:B------:R-:W-:-:S04]  /*19760*/  SHF.R.S32.HI R10, RZ, 0x1f, R10 ;  /* 0x0000001fff0a7819 */ /* 0x000fc8000001140a */
[----:B------:R-:W-:Y:S02]  /*19770*/  IADD3.X R5, R3, c[0x0][0x204], R10, P2, P3 ;  /* 0x0000810003057a10 */ /* 0x000fe400017e640a */
.L_x_1453:
[----:B------:R-:W-:Y:S01]  /*19780*/  BSSY B1, `(.L_x_1441) ;  /* 0x000000a000017945 */ /* 0x000fe20003800000 */
[----:B------:R-:W-:Y:S05]  /*19790*/  @!P0 BRA `(.L_x_1442) ;  /* 0x0000004000008947 */ /* 0x000fea0003800000 */
[----:B------:R-:W2:Y:S02]  /*197a0*/  LDG.E.U8 R3, [R4.64] ;  /* 0x0000002404037981 */ /* 0x000ea4000c1e1100 */
[----:B--2---:R-:W-:-:S13]  /*197b0*/  ISETP.NE.AND P2, PT, R3, RZ, PT ;  /* 0x000000ff0300720c */ /* 0x004fda0003f45270 */
[----:B------:R-:W-:Y:S01]  /*197c0*/  @P2 MOV R3, RZ ;  /* 0x000000ff00032202 */ /* 0x000fe20000000f00 */
[----:B------:R-:W-:Y:S05]  /*197d0*/  @P2 BRA `(.L_x_1443) ;  /* 0x0000004000002947 */ /* 0x000fea0003800000 */
.L_x_1442:
[----:B------:R-:W0:Y:S02]  /*197e0*/  LDS R3, [R0+-0x800] ;  /* 0xfff8000000037984 */ /* 0x000e240000000800 */
[----:B01----:R-:W-:-:S04]  /*197f0*/  FADD.FTZ R3, -R12, R3 ;  /* 0x000000030c037221 */ /* 0x003fc80000010100 */
[----:B------:R-:W-:-:S06]  /*19800*/  FMUL.FTZ R3, R3, 1.4426950216293334961 ;  /* 0x3fb8aa3b03037820 */ /* 0x000fcc0000410000 */
[----:B------:R-:W0:Y:S02]  /*19810*/  MUFU.EX2 R3, R3 ;  /* 0x0000000300037308 */ /* 0x000e240000000800 */
.L_x_1443:
[----:B------:R-:W-:Y:S05]  /*19820*/  BSYNC B1 ;  /* 0x0000000000017941 */ /* 0x000fea0003800000 */
.L_x_1441:
[----:B0-----:R0:W-:Y:S01]  /*19830*/  STS [R0+-0x800], R3 ;  /* 0xfff8000300007388 */ /* 0x0011e20000000800 */
[----:B------:R-:W-:Y:S01]  /*19840*/  BSSY B1, `(.L_x_1444) ;  /* 0x000000b000017945 */ /* 0x000fe20003800000 */
[----:B------:R-:W-:Y:S01]  /*19850*/  FADD.FTZ R6, R3, R6 ;  /* 0x0000000603067221 */ /* 0x000fe20000010000 */
[----:B------:R-:W-:Y:S05]  /*19860*/  @!P0 BRA `(.L_x_1445) ;  /* 0x0000004000008947 */ /* 0x000fea0003800000 */
[----:B0-----:R-:W2:Y:S02]  /*19870*/  LDG.E.U8 R3, [R4.64+0x100] ;  /* 0x0001002404037981 */ /* 0x001ea4000c1e1100 */
[----:B--2---:R-:W-:-:S13]  /*19880*/  ISETP.NE.AND P2, PT, R3, RZ, PT ;  /* 0x000000ff0300720c */ /* 0x004fda0003f45270 */
[----:B------:R-:W-:Y:S01]  /*19890*/  @P2 MOV R3, RZ ;  /* 0x000000ff00032202 */ /* 0x000fe20000000f00 */
[----:B------:R-:W-:Y:S05]  /*198a0*/  @P2 BRA `(.L_x_1446) ;  /* 0x0000004000002947 */ /* 0x000fea0003800000 */
.L_x_1445:
[----:B0-----:R-:W0:Y:S02]  /*198b0*/  LDS R3, [R0+-0x400] ;  /* 0xfffc000000037984 */ /* 0x001e240000000800 */
[----:B01----:R-:W-:-:S04]  /*198c0*/  FADD.FTZ R3, -R12, R3 ;  /* 0x000000030c037221 */ /* 0x003fc80000010100 */
[----:B------:R-:W-:-:S06]  /*198d0*/  FMUL.FTZ R3, R3, 1.4426950216293334961 ;  /* 0x3fb8aa3b03037820 */ /* 0x000fcc0000410000 */
[----:B------:R-:W0:Y:S02]  /*198e0*/  MUFU.EX2 R3, R3 ;  /* 0x0000000300037308 */ /* 0x000e240000000800 */
.L_x_1446:
[----:B------:R-:W-:Y:S05]  /*198f0*/  BSYNC B1 ;  /* 0x0000000000017941 */ /* 0x000fea0003800000 */
.L_x_1444:
[----:B0-----:R0:W-:Y:S01]  /*19900*/  STS [R0+-0x400], R3 ;  /* 0xfffc000300007388 */ /* 0x0011e20000000800 */
[----:B------:R-:W-:Y:S01]  /*19910*/  BSSY B1, `(.L_x_1447) ;  /* 0x000000b000017945 */ /* 0x000fe20003800000 */
[----:B------:R-:W-:Y:S01]  /*19920*/  FADD.FTZ R6, R6, R3 ;  /* 0x0000000306067221 */ /* 0x000fe20000010000 */
[----:B------:R-:W-:Y:S05]  /*19930*/  @!P0 BRA `(.L_x_1448) ;  /* 0x0000004000008947 */ /* 0x000fea0003800000 */
[----:B0-----:R-:W2:Y:S02]  /*19940*/  LDG.E.U8 R3, [R4.64+0x200] ;  /* 0x0002002404037981 */ /* 0x001ea4000c1e1100 */
[----:B--2---:R-:W-:Y:S01]  /*19950*/  ISETP.NE.AND P2, PT, R3, RZ, PT ;  /* 0x000000ff0300720c */ /* 0x004fe20003f45270 */
[----:B------:R-:W-:-:S12]  /*19960*/  IMAD.MOV.U32 R3, RZ, RZ, RZ ;  /* 0x000000ffff037224 */ /* 0x000fd800078e00ff */
[----:B------:R-:W-:Y:S05]  /*19970*/  @P2 BRA `(.L_x_1449) ;  /* 0x0000004000002947 */ /* 0x000fea0003800000 */
.L_x_1448:
[----:B0-----:R-:W0:Y:S02]  /*19980*/  LDS R3, [R0] ;  /* 0x0000000000037984 */ /* 0x001e240000000800 */
[----:B01----:R-:W-:-:S04]  /*19990*/  FADD.FTZ R3, -R12, R3 ;  /* 0x000000030c037221 */ /* 0x003fc80000010100 */
[----:B------:R-:W-:-:S06]  /*199a0*/  FMUL.FTZ R3, R3, 1.4426950216293334961 ;  /* 0x3fb8aa3b03037820 */ /* 0x000fcc0000410000 */
[----:B------:R-:W0:Y:S02]  /*199b0*/  MUFU.EX2 R3, R3 ;  /* 0x0000000300037308 */ /* 0x000e240000000800 */
.L_x_1449:
[----:B------:R-:W-:Y:S05]  /*199c0*/  BSYNC B1 ;  /* 0x0000000000017941 */ /* 0x000fea0003800000 */
.L_x_1447:
[----:B0-----:R0:W-:Y:S01]  /*199d0*/  STS [R0], R3 ;  /* 0x0000000300007388 */ /* 0x0011e20000000800 */
[----:B------:R-:W-:Y:S01]  /*199e0*/  BSSY B1, `(.L_x_1450) ;  /* 0x000000b000017945 */ /* 0x000fe20003800000 */
[----:B------:R-:W-:Y:S01]  /*199f0*/  FADD.FTZ R6, R6, R3 ;  /* 0x0000000306067221 */ /* 0x000fe20000010000 */
[----:B------:R-:W-:Y:S05]  /*19a00*/  @!P0 BRA `(.L_x_1451) ;  /* 0x0000004000008947 */ /* 0x000fea0003800000 */
[----:B0-----:R-:W2:Y:S02]  /*19a10*/  LDG.E.U8 R3, [R4.64+0x300] ;  /* 0x0003002404037981 */ /* 0x001ea4000c1e1100 */
[----:B--2---:R-:W-:-:S13]  /*19a20*/  ISETP.NE.AND P2, PT, R3, RZ, PT ;  /* 0x000000ff0300720c */ /* 0x004fda0003f45270 */
[----:B------:R-:W-:Y:S01]  /*19a30*/  @P2 MOV R3, RZ ;  /* 0x000000ff00032202 */ /* 0x000fe20000000f00 */
[----:B------:R-:W-:Y:S05]  /*19a40*/  @P2 BRA `(.L_x_1452) ;  /* 0x0000004000002947 */ /* 0x000fea0003800000 */
.L_x_1451:
[----:B0-----:R-:W0:Y:S02]  /*19a50*/  LDS R3, [R0+0x400] ;  /* 0x0004000000037984 */ /* 0x001e240000000800 */
[----:B01----:R-:W-:-:S04]  /*19a60*/  FADD.FTZ R3, -R12, R3 ;  /* 0x000000030c037221 */ /* 0x003fc80000010100 */
[----:B------:R-:W-:-:S06]  /*19a70*/  FMUL.FTZ R3, R3, 1.4426950216293334961 ;  /* 0x3fb8aa3b03037820 */ /* 0x000fcc0000410000 */
[----:B------:R-:W0:Y:S02]  /*19a80*/  MUFU.EX2 R3, R3 ;  /* 0x0000000300037308 */ /* 0x000e240000000800 */
.L_x_1452:
[----:B------:R-:W-:Y:S05]  /*19a90*/  BSYNC B1 ;  /* 0x0000000000017941 */ /* 0x000fea0003800000 */
.L_x_1450:
[----:B------:R-:W-:Y:S01]  /*19aa0*/  IADD3 R7, R7, 0x400, RZ ;  /* 0x0000040007077810 */ /* 0x000fe20007ffe0ff */
[----:B0-----:R0:W-:Y:S01]  /*19ab0*/  STS [R0+0x400], R3 ;  /* 0x0004000300007388 */ /* 0x0011e20000000800 */
[----:B------:R-:W-:Y:S01]  /*19ac0*/  IADD3 R4, P3, R4, 0x400, RZ ;  /* 0x0000040004047810 */ /* 0x000fe20007f7e0ff */
[----:B------:R-:W-:Y:S01]  /*19ad0*/  FADD.FTZ R6, R6, R3 ;  /* 0x0000000306067221 */ /* 0x000fe20000010000 */
[----:B------:R-:W-:Y:S02]  /*19ae0*/  ISETP.GE.AND P2, PT, R7, UR40, PT ;  /* 0x0000002807007c0c */ /* 0x000fe4000bf46270 */
[----:B------:R-:W-:Y:S02]  /*19af0*/  IADD3.X R5, RZ, R5, RZ, P3, !PT ;  /* 0x00000005ff057210 */ /* 0x000fe40001ffe4ff */
[----:B0-----:R-:W-:-:S09]  /*19b00*/  IADD3 R0, R0, 0x1000, RZ ;  /* 0x0000100000007810 */ /* 0x001fd20007ffe0ff */
[----:B------:R-:W-:Y:S05]  /*19b10*/  @!P2 BRA `(.L_x_1453) ;  /* 0xfffffc600000a947 */ /* 0x000fea000383ffff */
.L_x_1434:
[----:B------:R-:W-:Y:S05]  /*19b20*/  BSYNC B0 ;  /* 0x0000000000007941 */ /* 0x000fea0003800000 */
.L_x_1433:
[----:B------:R2:W4:Y:S04]  /*19b30*/  LDL R15, [R1+0x790] ;  /* 0x00079000010f7983 */ /* 0x0005280000100800 */
[----:B------:R-:W5:Y:S04]  /*19b40*/  SHFL.BFLY PT, R3, R6, 0x10, 0x1f ;  /* 0x0e001f0006037f89 */ /* 0x000f6800000e0000 */
[----:B------:R-:W0:Y:S01]  /*19b50*/  S2R R11, SR_TID.X ;  /* 0x00000000000b7919 */ /* 0x000e220000002100 */
[----:B-----5:R-:W-:Y:S01]  /*19b60*/  FADD.FTZ R3, R3, R6 ;  /* 0x0000000603037221 */ /* 0x020fe20000010000 */
[----:B0-----:R-:W-:-:S04]  /*19b70*/  LOP3.LUT P0, RZ, R11, 0x1f, RZ, 0xc0, !PT ;  /* 0x0000001f0bff7812 */ /* 0x001fc8000780c0ff */
[----:B------:R-:W0:Y:S01]  /*19b80*/  SHFL.BFLY PT, R0, R3, 0x8, 0x1f ;  /* 0x0d001f0003007f89 */ /* 0x000e2200000e0000 */
[----:B------:R-:W-:-:S04]  /*19b90*/  LOP3.LUT R9, R11, 0x1f, RZ, 0xc0, !PT ;  /* 0x0000001f0b097812 */ /* 0x000fc800078ec0ff */
[----:B------:R-:W-:-:S04]  /*19ba0*/  ISETP.GT.U32.AND P2, PT, R9, 0x7, PT ;  /* 0x000000070900780c */ /* 0x000fc80003f44070 */
        /* <DEDUP_REMOVED lines=9> */
[----:B------:R-:W-:Y:S01]  /*19c40*/  @!P0 STS [R10+0x20], R7 ;  /* 0x000020070a008388 */ /* 0x000fe20000000800 */
[----:B----4-:R-:W-:-:S04]  /*19c50*/  @!P2 SHF.L.U32 R15, R11, 0x2, RZ ;  /* 0x000000020b0fa819 */ /* 0x010fc800000006ff */
[----:B------:R-:W-:Y:S01]  /*19c60*/  @!P2 LOP3.LUT R0, R15, 0x7c, RZ, 0xc0, !PT ;  /* 0x0000007c0f00a812 */ /* 0x000fe200078ec0ff */
[----:B------:R-:W-:Y:S06]  /*19c70*/  BAR.SYNC.DEFER_BLOCKING 0x0 ;  /* 0x0000000000007b1d */ /* 0x000fec0000010000 */
[----:B------:R-:W-:Y:S04]  /*19c80*/  @!P2 STL [R1+0x790], R15 ;  /* 0x0007900f0100a387 */ /* 0x000fe80000100800 */
[----:B------:R-:W0:Y:S04]  /*19c90*/  @!P2 LDS R7, [R0+0x20] ;  /* 0x000020000007a984 */ /* 0x000e280000000800 */
[----:B0-----:R-:W0:Y:S02]  /*19ca0*/  SHFL.BFLY PT, R4, R7, 0x4, 0x1f ;  /* 0x0c801f0007047f89 */ /* 0x001e2400000e0000 */
[----:B0-----:R-:W-:-:S05]  /*19cb0*/  FADD.FTZ R4, R4, R7 ;  /* 0x0000000704047221 */ /* 0x001fca0000010000 */
[----:B------:R-:W0:Y:S02]  /*19cc0*/  SHFL.BFLY PT, R3, R4, 0x2, 0x1f ;  /* 0x0c401f0004037f89 */ /* 0x000e2400000e0000 */
[----:B0-----:R-:W-:-:S05]  /*19cd0*/  FADD.FTZ R3, R4, R3 ;  /* 0x0000000304037221 */ /* 0x001fca0000010000 */
[----:B------:R-:W0:Y:S02]  /*19ce0*/  SHFL.BFLY PT, R6, R3, 0x1, 0x1f ;  /* 0x0c201f0003067f89 */ /* 0x000e2400000e0000 */
[----:B0-----:R-:W-:-:S06]  /*19cf0*/  FADD.FTZ R6, R3, R6 ;  /* 0x0000000603067221 */ /* 0x001fcc0000010000 */
[----:B------:R-:W0:Y:S01]  /*19d00*/  SHFL.IDX PT, R6, R6, RZ, 0x1f ;  /* 0x00001fff06067589 */ /* 0x000e2200000e0000 */
[----:B------:R-:W-:Y:S05]  /*19d10*/  @P1 BRA.U `(.L_x_1454) ;  /* 0x000004e100001947 */ /* 0x000fea0003800000 */
[----:B--2---:R-:W2:Y:S01]  /*19d20*/  S2R R14, SR_CTAID.X ;  /* 0x00000000000e7919 */ /* 0x004ea20000002500 */
[----:B------:R-:W-:Y:S01]  /*19d30*/  BSSY B0, `(.L_x_1454) ;  /* 0x000004c000007945 */ /* 0x000fe20003800000 */
[----:B------:R-:W-:Y:S02]  /*19d40*/  CS2R R4, SRZ ;  /* 0x0000000000047805 */ /* 0x000fe4000001ff00 */
[----:B------:R-:W2:Y:S02]  /*19d50*/  S2R R13, SR_CTAID.Y ;  /* 0x00000000000d7919 */ /* 0x000ea40000002600 */
[----:B--2---:R-:W-:Y:S02]  /*19d60*/  IMAD R13, R13, c[0x0][0x1d8], R14 ;  /* 0x000076000d0d7a24 */ /* 0x004fe400078e020e */
[----:B------:R-:W2:Y:S02]  /*19d70*/  LDC.U8 R14, c[0x0][0x26c] ;  /* 0x00009b00ff0e7b82 */ /* 0x000ea40000000000 */
[----:B--2---:R-:W-:-:S13]  /*19d80*/  ISETP.NE.AND P0, PT, R14, RZ, PT ;  /* 0x000000ff0e00720c */ /* 0x004fda0003f05270 */
[----:B------:R-:W-:-:S05]  /*19d90*/  @P0 MOV R0, c[0x0][0x268] ;  /* 0x00009a0000000a02 */ /* 0x000fca0000000f00 */
[----:B------:R-:W-:-:S04]  /*19da0*/  @P0 IMAD R0, R13, R0, c[0x0][0x1ec] ;  /* 0x00007b000d000624 */ /* 0x000fc800078e0200 */
[----:B------:R-:W-:-:S05]  /*19db0*/  @P0 IMAD R3, R0, c[0x0][0x1d4], RZ ;  /* 0x0000750000030a24 */ /* 0x000fca00078e02ff */
[----:B------:R-:W-:Y:S02]  /*19dc0*/  @P0 SHF.R.S32.HI R5, RZ, 0x1f, R3 ;  /* 0x0000001fff050819 */ /* 0x000fe40000011403 */
[----:B------:R-:W-:Y:S01]  /*19dd0*/  @P0 MOV R4, R3 ;  /* 0x0000000300040202 */ /* 0x000fe20000000f00 */
[----:B------:R-:W-:Y:S05]  /*19de0*/  @P1 BRA `(.L_x_1455) ;  /* 0x0000040000001947 */ /* 0x000fea0003800000 */
[----:B------:R-:W-:Y:S01]  /*19df0*/  LOP3.LUT R0, RZ, UR4, RZ, 0x33, !PT ;  /* 0x00000004ff007c12 */ /* 0x000fe2000f8e33ff */
[----:B0-----:R-:W-:Y:S01]  /*19e00*/  FADD.FTZ R6, R6, 9.9999999747524270788e-07 ;  /* 0x358637bd06067421 */ /* 0x001fe20000010000 */
[----:B------:R-:W-:Y:S02]  /*19e10*/  BSSY B1, `(.L_x_1456) ;  /* 0x000001b000017945 */ /* 0x000fe40003800000 */
[----:B------:R-:W-:Y:S01]  /*19e20*/  IADD3 R0, -R11, UR40, R0 ;  /* 0x000000280b007c10 */ /* 0x000fe2000fffe100 */
[----:B------:R0:W2:Y:S03]  /*19e30*/  MUFU.RCP R13, R6 ;  /* 0x00000006000d7308 */ /* 0x0000a60000001000 */
[----:B------:R-:W-:-:S02]  /*19e40*/  LEA.HI R3, R0, 0x1, RZ, 0x18 ;  /* 0x0000000100037811 */ /* 0x000fc400078fc0ff */
[----:B------:R-:W-:Y:S02]  /*19e50*/  ISETP.GE.U32.AND P1, PT, R0, 0x300, PT ;  /* 0x000003000000780c */ /* 0x000fe40003f26070 */
[----:B------:R-:W-:Y:S02]  /*19e60*/  LOP3.LUT P2, R7, R3, 0x3, RZ, 0xc0, !PT ;  /* 0x0000000303077812 */ /* 0x000fe4000784c0ff */
[----:B------:R-:W-:-:S11]  /*19e70*/  IADD3 R3, R11, UR4, RZ ;  /* 0x000000040b037c10 */ /* 0x000fd6000fffe0ff */
[----:B------:R-:W-:Y:S05]  /*19e80*/  @!P2 BRA `(.L_x_1457) ;  /* 0x000001300000a947 */ /* 0x000fea0003800000 */
[----:B0-2---:R-:W-:Y:S01]  /*19e90*/  IADD3 R11, P2, R3, R4, RZ ;  /* 0x00000004030b7210 */ /* 0x005fe20007f5e0ff */
[----:B------:R-:W-:Y:S01]  /*19ea0*/  IMAD.MOV.U32 R0, RZ, RZ, R7 ;  /* 0x000000ffff007224 */ /* 0x000fe200078e0007 */
[----:B------:R-:W-:Y:S02]  /*19eb0*/  IADD3 R9, R15, 0x840, RZ ;  /* 0x000008400f097810 */ /* 0x000fe40007ffe0ff */
[----:B------:R-:W-:Y:S02]  /*19ec0*/  LEA R10, P3, R11, c[0x0][0x260], 0x2 ;  /* 0x000098000b0a7a11 */ /* 0x000fe400078610ff */
[----:B------:R-:W-:-:S04]  /*19ed0*/  LEA.HI.X.SX32 R6, R3, R5, 0x1, P2 ;  /* 0x0000000503067211 */ /* 0x000fc800010f0eff */
[----:B------:R-:W-:-:S03]  /*19ee0*/  LEA.HI.X R11, R11, c[0x0][0x264], R6, 0x2, P3 ;  /* 0x000099000b0b7a11 */ /* 0x000fc600018f1406 */
.L_x_1458:
[----:B-1----:R-:W0:Y:S01]  /*19ef0*/  LDS R6, [R9] ;  /* 0x0000000009067984 */ /* 0x002e220000000800 */
[----:B------:R-:W-:Y:S02]  /*19f00*/  @P0 MOV R7, R11 ;  /* 0x0000000b00070202 */ /* 0x000fe40000000f00 */
[----:B------:R-:W-:Y:S02]  /*19f10*/  IADD3 R0, R0, -0x1, RZ ;  /* 0xffffffff00007810 */ /* 0x000fe40007ffe0ff */
[----:B------:R-:W-:Y:S02]  /*19f20*/  IADD3 R3, R3, 0x100, RZ ;  /* 0x0000010003037810 */ /* 0x000fe40007ffe0ff */
[----:B------:R-:W-:Y:S01]  /*19f30*/  ISETP.NE.AND P3, PT, R0, RZ, PT ;  /* 0x000000ff0000720c */ /* 0x000fe20003f65270 */
[----:B01----:R-:W-:Y:S01]  /*19f40*/  FMUL.FTZ R12, R6, R13 ;  /* 0x0000000d060c7220 */ /* 0x003fe20000410000 */
[----:B------:R-:W-:Y:S02]  /*19f50*/  @P0 MOV R6, R10 ;  /* 0x0000000a00060202 */ /* 0x000fe40000000f00 */
[----:B------:R-:W-:-:S02]  /*19f60*/  IADD3 R10, P2, R10, 0x400, RZ ;  /* 0x000004000a0a7810 */ /* 0x000fc40007f5e0ff */
[----:B------:R0:W-:Y:S02]  /*19f70*/  STS [R9], R12 ;  /* 0x0000000c09007388 */ /* 0x0001e40000000800 */
[----:B------:R-:W-:Y:S02]  /*19f80*/  IADD3.X R11, RZ, R11, RZ, P2, !PT ;  /* 0x0000000bff0b7210 */ /* 0x000fe400017fe4ff */
[----:B------:R1:W-:Y:S01]  /*19f90*/  @P0 STG.E [R6.64], R12 ;  /* 0x0000000c06000986 */ /* 0x0003e2000c101924 */
[----:B0-----:R-:W-:Y:S02]  /*19fa0*/  IADD3 R9, R9, 0x400, RZ ;  /* 0x0000040009097810 */ /* 0x001fe40007ffe0ff */
[----:B------:R-:W-:Y:S05]  /*19fb0*/  @P3 BRA `(.L_x_1458) ;  /* 0xffffff3000003947 */ /* 0x000fea000383ffff */
.L_x_1457:
[----:B0-2---:R-:W-:Y:S05]  /*19fc0*/  BSYNC B1 ;  /* 0x0000000000017941 */ /* 0x005fea0003800000 */
.L_x_1456:
[----:B------:R-:W-:Y:S05]  /*19fd0*/  @!P1 BRA `(.L_x_1455) ;  /* 0x0000021000009947 */ /* 0x000fea0003800000 */
[C---:B------:R-:W-:Y:S02]  /*19fe0*/  LEA R0, R3.reuse, 0x800, 0x2 ;  /* 0x0000080003007811 */ /* 0x040fe400078e10ff */
[----:B-1----:R-:W-:Y:S02]  /*19ff0*/  MOV R7, UR4 ;  /* 0x0000000400077c02 */ /* 0x002fe40008000f00 */
[----:B------:R-:W-:-:S02]  /*1a000*/  IADD3 R11, P0, R3, R4, RZ ;  /* 0x00000004030b7210 */ /* 0x000fc40007f1e0ff */
[----:B------:R-:W-:Y:S01]  /*1a010*/  ISETP.NE.AND P2, PT, R14, RZ, PT ;  /* 0x000000ff0e00720c */ /* 0x000fe20003f45270 */
[----:B------:R-:W-:Y:S01]  /*1a020*/  IMAD R0, R7, -0x4, R0 ;  /* 0xfffffffc07007824 */ /* 0x000fe200078e0200 */
[----:B------:R-:W-:Y:S02]  /*1a030*/  LEA.HI.X.SX32 R4, R3, R5, 0x1, P0 ;  /* 0x0000000503047211 */ /* 0x000fe400000f0eff */
[C---:B------:R-:W-:Y:S02]  /*1a040*/  LEA R10, P0, R11.reuse, c[0x0][0x260], 0x2 ;  /* 0x000098000b0a7a11 */ /* 0x040fe400078010ff */
[----:B------:R-:W-:Y:S02]  /*1a050*/  IADD3 R0, R0, 0x840, RZ ;  /* 0x0000084000007810 */ /* 0x000fe40007ffe0ff */
[----:B------:R-:W-:-:S04]  /*1a060*/  LEA.HI.X R11, R11, c[0x0][0x264], R4, 0x2, P0 ;  /* 0x000099000b0b7a11 */ /* 0x000fc800000f1404 */
.L_x_1459:
[----:B------:R-:W0:Y:S01]  /*1a070*/  LDS R4, [R0+-0x800] ;  /* 0xfff8000000047984 */ /* 0x000e220000000800 */
[----:B------:R-:W-:Y:S01]  /*1a080*/  IMAD.MOV.U32 R5, RZ, RZ, R11 ;  /* 0x000000ffff057224 */ /* 0x000fe200078e000b */
[----:B------:R-:W-:-:S02]  /*1a090*/  IADD3 R3, R3, 0x400, RZ ;  /* 0x0000040003037810 */ /* 0x000fc40007ffe0ff */
[----:B------:R-:W1:Y:S02]  /*1a0a0*/  LDS R6, [R0+-0x400] ;  /* 0xfffc000000067984 */ /* 0x000e640000000800 */
[----:B------:R-:W-:Y:S02]  /*1a0b0*/  ISETP.GE.AND P0, PT, R3, UR40, PT ;  /* 0x0000002803007c0c */ /* 0x000fe4000bf06270 */
[----:B------:R-:W2:Y:S04]  /*1a0c0*/  LDS R7, [R0] ;  /* 0x0000000000077984 */ /* 0x000ea80000000800 */
[----:B------:R-:W4:Y:S01]  /*1a0d0*/  LDS R9, [R0+0x400] ;  /* 0x0004000000097984 */ /* 0x000f220000000800 */
[-C--:B0-----:R-:W-:Y:S01]  /*1a0e0*/  FMUL.FTZ R15, R4, R13.reuse ;  /* 0x0000000d040f7220 */ /* 0x081fe20000410000 */
[----:B------:R-:W-:Y:S01]  /*1a0f0*/  MOV R4, R10 ;  /* 0x0000000a00047202 */ /* 0x000fe20000000f00 */
[----:B-1----:R-:W-:-:S03]  /*1a100*/  FMUL.FTZ R17, R6, R13 ;  /* 0x0000000d06117220 */ /* 0x002fc60000410000 */
[----:B------:R-:W-:Y:S01]  /*1a110*/  IADD3 R10, P1, R4, 0x1000, RZ ;  /* 0x00001000040a7810 */ /* 0x000fe20007f3e0ff */
[----:B------:R-:W-:Y:S01]  /*1a120*/  @P2 STG.E [R4.64], R15 ;  /* 0x0000000f04002986 */ /* 0x000fe2000c101924 */
[----:B--2---:R-:W-:Y:S02]  /*1a130*/  FMUL.FTZ R7, R7, R13 ;  /* 0x0000000d07077220 */ /* 0x004fe40000410000 */
[----:B------:R-:W-:Y:S01]  /*1a140*/  IADD3.X R11, RZ, R5, RZ, P1, !PT ;  /* 0x00000005ff0b7210 */ /* 0x000fe20000ffe4ff */
[----:B------:R-:W-:Y:S01]  /*1a150*/  @P2 STG.E [R4.64+0x400], R17 ;  /* 0x0004001104002986 */ /* 0x000fe2000c101924 */
[----:B----4-:R-:W-:-:S03]  /*1a160*/  FMUL.FTZ R9, R9, R13 ;  /* 0x0000000d09097220 */ /* 0x010fc60000410000 */
[----:B------:R-:W-:Y:S04]  /*1a170*/  @P2 STG.E [R4.64+0x800], R7 ;  /* 0x0008000704002986 */ /* 0x000fe8000c101924 */
[----:B------:R-:W-:Y:S04]  /*1a180*/  @P2 STG.E [R4.64+0xc00], R9 ;  /* 0x000c000904002986 */ /* 0x000fe8000c101924 */
[----:B------:R-:W-:Y:S04]  /*1a190*/  STS [R0+-0x800], R15 ;  /* 0xfff8000f00007388 */ /* 0x000fe80000000800 */
[----:B------:R-:W-:Y:S04]  /*1a1a0*/  STS [R0+-0x400], R17 ;  /* 0xfffc001100007388 */ /* 0x000fe80000000800 */
[----:B------:R-:W-:Y:S04]  /*1a1b0*/  STS [R0], R7 ;  /* 0x0000000700007388 */ /* 0x000fe80000000800 */
[----:B------:R0:W-:Y:S02]  /*1a1c0*/  STS [R0+0x400], R9 ;  /* 0x0004000900007388 */ /* 0x0001e40000000800 */
[----:B0-----:R-:W-:Y:S01]  /*1a1d0*/  IADD3 R0, R0, 0x1000, RZ ;  /* 0x0000100000007810 */ /* 0x001fe20007ffe0ff */
[----:B------:R-:W-:Y:S05]  /*1a1e0*/  @!P0 BRA `(.L_x_1459) ;  /* 0xfffffe8000008947 */ /* 0x000fea000383ffff */
.L_x_1455:
[----:B------:R-:W-:Y:S05]  /*1a1f0*/  BSYNC B0 ;  /* 0x0000000000007941 */ /* 0x000fea0003800000 */
.L_x_1454:
[----:B--2---:R-:W2:Y:S01]  /*1a200*/  LDL.LU R3, [R1+0x794] ;  /* 0x0007940001037983 */ /* 0x004ea20000300800 */
[----:B------:R-:W-:Y:S01]  /*1a210*/  USHF.R.S32.HI UR5, URZ, 0x1f, UR39 ;  /* 0x0000001f3f057899 */ /* 0x000fe20008011427 */
[----:B------:R-:W-:Y:S01]  /*1a220*/  BSSY B0, `(.L_x_1460) ;  /* 0x0000027000007945 */ /* 0x000fe20003800000 */
[----:B------:R-:W-:Y:S01]  /*1a230*/  ULDC UR6, c[0x0][0x1d4] ;  /* 0x0000750000067ab9 */ /* 0x000fe20000000800 */
[----:B------:R-:W4:Y:S01]  /*1a240*/  S2R R0, SR_TID.X ;  /* 0x0000000000007919 */ /* 0x000f220000002100 */
[----:B------:R-:W-:Y:S01]  /*1a250*/  ULEA.HI UR5, UR5, UR39, URZ, 0x2 ;  /* 0x0000002705057291 */ /* 0x000fe2000f8f103f */
[----:B------:R-:W-:Y:S01]  /*1a260*/  HFMA2.MMA R11, -RZ, RZ, 0, 0 ;  /* 0x00000000ff0b7435 */ /* 0x000fe200000001ff */
[----:B------:R-:W-:Y:S01]  /*1a270*/  UIMAD UR6, UR6, 0x90, URZ ;  /* 0x00000090060678a4 */ /* 0x000fe2000f8e023f */
[----:B------:R-:W5:Y:S01]  /*1a280*/  S2R R15, SR_CTAID.X ;  /* 0x00000000000f7919 */ /* 0x000f620000002500 */
[----:B------:R-:W-:Y:S01]  /*1a290*/  ULOP3.LUT UR5, UR5, 0xfffffffc, URZ, 0xc0, !UPT ;  /* 0xfffffffc05057892 */ /* 0x000fe2000f8ec03f */
[----:B01----:R-:W-:-:S02]  /*1a2a0*/  CS2R R6, SRZ ;  /* 0x0000000000067805 */ /* 0x003fc4000001ff00 */
[----:B------:R-:W5:Y:S01]  /*1a2b0*/  S2R R25, SR_CTAID.Y ;  /* 0x0000000000197919 */ /* 0x000f620000002600 */
[----:B------:R-:W-:Y:S01]  /*1a2c0*/  UIADD3 UR5, UR39, -UR5, URZ ;  /* 0x8000000527057290 */ /* 0x000fe2000fffe03f */
[----:B----4-:R-:W-:-:S04]  /*1a2d0*/  LEA.HI R8, R8, R0, RZ, 0x6 ;  /* 0x0000000008087211 */ /* 0x010fc800078f30ff */
[----:B------:R-:W-:Y:S02]  /*1a2e0*/  LOP3.LUT R18, R8, 0xffffffc0, RZ, 0xc0, !PT ;  /* 0xffffffc008127812 */ /* 0x000fe400078ec0ff */
[----:B------:R-:W-:Y:S02]  /*1a2f0*/  SHF.R.S32.HI R13, RZ, 0x6, R8 ;  /* 0x00000006ff0d7819 */ /* 0x000fe40000011408 */
[----:B------:R-:W-:Y:S02]  /*1a300*/  IADD3 R18, -R18, R0, RZ ;  /* 0x0000000012127210 */ /* 0x000fe40007ffe1ff */
[----:B------:R-:W-:Y:S02]  /*1a310*/  ISETP.NE.AND P0, PT, R13, UR5, PT ;  /* 0x000000050d007c0c */ /* 0x000fe4000bf05270 */
[C---:B------:R-:W-:Y:S02]  /*1a320*/  ISETP.GT.AND P2, PT, R18.reuse, 0x23, PT ;  /* 0x000000231200780c */ /* 0x040fe40003f44270 */
[----:B------:R-:W-:-:S02]  /*1a330*/  SHF.L.U32 R0, R18, 0x2, RZ ;  /* 0x0000000212007819 */ /* 0x000fc400000006ff */
[----:B------:R-:W-:-:S04]  /*1a340*/  ISETP.NE.OR P1, PT, RZ, c[0x0][0x1ec], P2 ;  /* 0x00007b00ff007a0c */ /* 0x000fc80001725670 */
[----:B------:R-:W-:Y:S01]  /*1a350*/  ISETP.NE.OR P1, PT, R13, UR5, P1 ;  /* 0x000000050d007c0c */ /* 0x000fe20008f25670 */
[----:B--2---:R-:W-:Y:S02]  /*1a360*/  IMAD R4, R3, c[0x0][0x1d8], RZ ;  /* 0x0000760003047a24 */ /* 0x004fe400078e02ff */
[--C-:B-----5:R-:W-:Y:S02]  /*1a370*/  IMAD R3, R25, c[0x0][0x1d8], R15.reuse ;  /* 0x0000760019037a24 */ /* 0x120fe400078e020f */
[----:B------:R-:W-:Y:S02]  /*1a380*/  IMAD R19, R4, c[0x0][0x1d0], R15 ;  /* 0x0000740004137a24 */ /* 0x000fe400078e020f */
[--C-:B------:R-:W-:Y:S01]  /*1a390*/  IMAD R12, R3, UR6, R0.reuse ;  /* 0x00000006030c7c24 */ /* 0x100fe2000f8e0200 */
[----:B------:R-:W-:Y:S01]  /*1a3a0*/  CS2R R4, SRZ ;  /* 0x0000000000047805 */ /* 0x000fe2000001ff00 */
[----:B------:R-:W-:-:S03]  /*1a3b0*/  IMAD R19, R19, UR6, R0 ;  /* 0x0000000613137c24 */ /* 0x000fc6000f8e0200 */
[----:B------:R-:W-:Y:S02]  /*1a3c0*/  SHF.R.S32.HI R14, RZ, 0x1f, R12 ;  /* 0x0000001fff0e7819 */ /* 0x000fe4000001140c */
[----:B------:R-:W-:Y:S01]  /*1a3d0*/  SHF.R.S32.HI R20, RZ, 0x1f, R19 ;  /* 0x0000001fff147819 */ /* 0x000fe20000011413 */
[----:B------:R-:W-:Y:S05]  /*1a3e0*/  @P1 BRA `(.L_x_1461) ;  /* 0x000000a000001947 */ /* 0x000fea0003800000 */
[----:B------:R-:W-:Y:S01]  /*1a3f0*/  ISETP.NE.U32.AND P1, PT, RZ, c[0x0][0x190], PT ;  /* 0x00006400ff007a0c */ /* 0x000fe20003f25070 */
[----:B------:R-:W-:Y:S01]  /*1a400*/  CS2R R6, SRZ ;  /* 0x0000000000067805 */ /* 0x000fe2000001ff00 */
[----:B------:R-:W-:Y:S02]  /*1a410*/  CS2R R4, SRZ ;  /* 0x0000000000047805 */ /* 0x000fe4000001ff00 */
[----:B------:R-:W-:-:S13]  /*1a420*/  ISETP.NE.AND.EX P1, PT, RZ, c[0x0][0x194], PT, P1 ;  /* 0x00006500ff007a0c */ /* 0x000fda0003f25310 */
[----:B------:R-:W-:Y:S05]  /*1a430*/  @!P1 BRA `(.L_x_1462) ;  /* 0x0000004000009947 */ /* 0x000fea0003800000 */
[----:B------:R-:W-:Y:S01]  /*1a440*/  MOV R5, 0x4 ;  /* 0x0000000400057802 */ /* 0x000fe20000000f00 */
[----:B------:R-:W-:-:S04]  /*1a450*/  IMAD R4, R15, 0x90, R0 ;  /* 0x000000900f047824 */ /* 0x000fc800078e0200 */
[----:B------:R-:W-:-:S06]  /*1a460*/  IMAD.WIDE R4, R4, R5, c[0x0][0x190] ;  /* 0x0000640004047625 */ /* 0x000fcc00078e0205 */
[----:B------:R-:W5:Y:S02]  /*1a470*/  LDG.E.128 R4, [R4.64] ;  /* 0x0000002404047981 */ /* 0x000f64000c1e1d00 */
.L_x_1462:
[----:B-----5:R0:W-:Y:S02]  /*1a480*/  STS.128 [R18.X16+0x440], R4 ;  /* 0x0004400412007388 */ /* 0x0201e4000000cc00 */
.L_x_1461:
[----:B------:R-:W-:Y:S05]  /*1a490*/  BSYNC B0 ;  /* 0x0000000000007941 */ /* 0x000fea0003800000 */
.L_x_1460:
[----:B------:R-:W-:Y:S01]  /*1a4a0*/  BAR.SYNC.DEFER_BLOCKING 0x0 ;  /* 0x0000000000007b1d */ /* 0x000fe20000010000 */
[----:B------:R-:W-:Y:S01]  /*1a4b0*/  IMAD.MOV.U32 R10, RZ, RZ, RZ ;  /* 0x000000ffff0a7224 */ /* 0x000fe200078e00ff */
[----:B------:R-:W-:-:S04]  /*1a4c0*/  CS2R R8, SRZ ;  /* 0x0000000000087805 */ /* 0x000fc8000001ff00 */
[----:B------:R-:W-:Y:S01]  /*1a4d0*/  BSSY B0, `(.L_x_1463) ;  /* 0x0000171000007945 */ /* 0x000fe20003800000 */
[----:B------:R-:W-:Y:S05]  /*1a4e0*/  @P2 BRA `(.L_x_1464) ;  /* 0x000016f000002947 */ /* 0x000fea0003800000 */
[----:B------:R-:W-:Y:S01]  /*1a4f0*/  IADD3 R21, R13, UR4, RZ ;  /* 0x000000040d157c10 */ /* 0x000fe2000fffe0ff */
[----:B------:R-:W-:Y:S01]  /*1a500*/  BSSY B1, `(.L_x_1465) ;  /* 0x0000092000017945 */ /* 0x000fe20003800000 */
[----:B------:R-:W-:Y:S01]  /*1a510*/  MOV R30, UR39 ;  /* 0x00000027001e7c02 */ /* 0x000fe20008000f00 */
[----:B------:R-:W-:Y:S02]  /*1a520*/  CS2R R10, SRZ ;  /* 0x00000000000a7805 */ /* 0x000fe4000001ff00 */
[----:B------:R-:W-:Y:S01]  /*1a530*/  IMAD R9, R21, 0x90, RZ ;  /* 0x0000009015097824 */ /* 0x000fe200078e02ff */
[----:B------:R-:W-:-:S04]  /*1a540*/  IMNMX R30, R30, c[0x0][0x1d4], PT ;  /* 0x000075001e1e7a17 */ /* 0x000fc80003800200 */
[----:B------:R-:W-:-:S04]  /*1a550*/  IADD3 R8, P1, R12, R9, RZ ;  /* 0x000000090c087210 */ /* 0x000fc80007f3e0ff */
[----:B------:R-:W-:Y:S02]  /*1a560*/  LEA.HI.X.SX32 R9, R9, R14, 0x1, P1 ;  /* 0x0000000e09097211 */ /* 0x000fe400008f0eff */
[----:B------:R-:W-:Y:S02]  /*1a570*/  ISETP.GE.AND P1, PT, R21, R30, PT ;  /* 0x0000001e1500720c */ /* 0x000fe40003f26270 */
[----:B------:R-:W-:-:S04]  /*1a580*/  LEA R16, P3, R8, c[0x0][0x1a0], 0x2 ;  /* 0x0000680008107a11 */ /* 0x000fc800078610ff */
[----:B------:R-:W-:Y:S02]  /*1a590*/  LEA.HI.X R17, R8, c[0x0][0x1a4], R9, 0x2, P3 ;  /* 0x0000690008117a11 */ /* 0x000fe400018f1409 */
[----:B------:R-:W-:-:S05]  /*1a5a0*/  CS2R R8, SRZ ;  /* 0x0000000000087805 */ /* 0x000fca000001ff00 */
[----:B------:R-:W-:Y:S05]  /*1a5b0*/  @P1 BRA `(.L_x_1466) ;  /* 0x0000086000001947 */ /* 0x000fea0003800000 */
[----:B------:R-:W-:Y:S01]  /*1a5c0*/  ULDC UR6, c[0x0][0x1d4] ;  /* 0x0000750000067ab9 */ /* 0x000fe20000000800 */
[----:B------:R-:W-:Y:S01]  /*1a5d0*/  MOV R8, UR4 ;  /* 0x0000000400087c02 */ /* 0x000fe20008000f00 */
[----:B------:R-:W-:Y:S01]  /*1a5e0*/  UIADD3 UR5, -UR40, URZ, URZ ;  /* 0x0000003f28057290 */ /* 0x000fe2000fffe13f */
[----:B------:R-:W-:Y:S01]  /*1a5f0*/  HFMA2.MMA R27, -RZ, RZ, 0, 2.384185791015625e-07 ;  /* 0x00000004ff1b7435 */ /* 0x000fe200000001ff */
[----:B------:R-:W-:Y:S01]  /*1a600*/  ULOP3.LUT UR6, URZ, UR6, URZ, 0x33, !UPT ;  /* 0x000000063f067292 */ /* 0x000fe2000f8e333f */
[----:B------:R-:W-:Y:S01]  /*1a610*/  IADD3 R8, -R8, -0x2, -R13 ;  /* 0xfffffffe08087810 */ /* 0x000fe20007ffe90d */
[----:B------:R-:W-:Y:S01]  /*1a620*/  IMAD R9, R2, c[0x0][0x1d8], R15 ;  /* 0x0000760002097a24 */ /* 0x000fe200078e020f */
[----:B------:R-:W-:Y:S01]  /*1a630*/  BSSY B2, `(.L_x_1467) ;  /* 0x000002e000027945 */ /* 0x000fe20003800000 */
[----:B------:R-:W-:Y:S01]  /*1a640*/  UISETP.LT.AND UP0, UPT, UR6, UR5, UPT ;  /* 0x000000050600728c */ /* 0x000fe2000bf01270 */
[----:B------:R-:W-:Y:S01]  /*1a650*/  MOV R31, R21 ;  /* 0x00000015001f7202 */ /* 0x000fe20000000f00 */
[----:B------:R-:W-:Y:S01]  /*1a660*/  IMAD R26, R9, 0x90, R0 ;  /* 0x00000090091a7824 */ /* 0x000fe200078e0200 */
[----:B------:R-:W-:Y:S01]  /*1a670*/  CS2R R10, SRZ ;  /* 0x00000000000a7805 */ /* 0x000fe2000001ff00 */
[----:B------:R-:W-:-:S02]  /*1a680*/  USEL UR5, UR6, UR5, !UP0 ;  /* 0x0000000506057287 */ /* 0x000fc4000c000000 */
[----:B------:R-:W-:-:S04]  /*1a690*/  IMAD.WIDE R26, R26, R27, c[0x0][0x238] ;  /* 0x00008e001a1a7625 */ /* 0x000fc800078e021b */
[----:B------:R-:W-:Y:S02]  /*1a6a0*/  IADD3 R22, R8, -UR5, RZ ;  /* 0x8000000508167c10 */ /* 0x000fe4000fffe0ff */
[----:B------:R-:W-:Y:S02]  /*1a6b0*/  CS2R R8, SRZ ;  /* 0x0000000000087805 */ /* 0x000fe4000001ff00 */
[----:B------:R-:W-:-:S13]  /*1a6c0*/  LOP3.LUT P1, RZ, R22, 0x4, RZ, 0xc0, !PT ;  /* 0x0000000416ff7812 */ /* 0x000fda000782c0ff */
[----:B------:R-:W-:Y:S05]  /*1a6d0*/  @P1 BRA `(.L_x_1468) ;  /* 0x0000023000001947 */ /* 0x000fea0003800000 */
[----:B------:R-:W-:Y:S01]  /*1a6e0*/  IMAD R10, R25, c[0x0][0x1d4], RZ ;  /* 0x00007500190a7a24 */ /* 0x000fe200078e02ff */
[----:B------:R-:W-:Y:S01]  /*1a6f0*/  SHF.R.S32.HI R8, RZ, 0x1f, R21 ;  /* 0x0000001fff087819 */ /* 0x000fe20000011415 */
[----:B------:R1:W2:Y:S03]  /*1a700*/  LDS R23, [R13.X4+0x840] ;  /* 0x000840000d177984 */ /* 0x0002a60000004800 */
[----:B------:R-:W-:-:S04]  /*1a710*/  IADD3 R9, P1, R10, R21, RZ ;  /* 0x000000150a097210 */ /* 0x000fc80007f3e0ff */
[----:B------:R-:W-:Y:S02]  /*1a720*/  LEA.HI.X.SX32 R10, R10, R8, 0x1, P1 ;  /* 0x000000080a0a7211 */ /* 0x000fe400008f0eff */
[----:B------:R-:W-:-:S04]  /*1a730*/  LEA R8, P1, R9, c[0x0][0x1a8], 0x2 ;  /* 0x00006a0009087a11 */ /* 0x000fc800078210ff */
[----:B------:R-:W-:-:S05]  /*1a740*/  LEA.HI.X R9, R9, c[0x0][0x1ac], R10, 0x2, P1 ;  /* 0x00006b0009097a11 */ /* 0x000fca00008f140a */
[----:B------:R-:W4:Y:S02]  /*1a750*/  LDG.E R8, [R8.64] ;  /* 0x0000002408087981 */ /* 0x000f24000c1e1900 */
[----:B----4-:R-:W-:-:S04]  /*1a760*/  IMAD R10, R8, c[0x0][0x1d8], RZ ;  /* 0x00007600080a7a24 */ /* 0x010fc800078e02ff */
[----:B------:R-:W-:-:S04]  /*1a770*/  IMAD R10, R10, c[0x0][0x1d4], R21 ;  /* 0x000075000a0a7a24 */ /* 0x000fc800078e0215 */
[----:B------:R-:W-:-:S05]  /*1a780*/  IMAD R10, R10, 0x90, RZ ;  /* 0x000000900a0a7824 */ /* 0x000fca00078e02ff */
[----:B------:R-:W-:-:S04]  /*1a790*/  IADD3 R11, P1, R19, R10, RZ ;  /* 0x0000000a130b7210 */ /* 0x000fc80007f3e0ff */
[----:B------:R-:W-:Y:S02]  /*1a7a0*/  LEA.HI.X.SX32 R24, R10, R20, 0x1, P1 ;  /* 0x000000140a187211 */ /* 0x000fe400008f0eff */
[----:B------:R-:W-:-:S04]  /*1a7b0*/  LEA R10, P1, R11, c[0x0][0x1a0], 0x2 ;  /* 0x000068000b0a7a11 */ /* 0x000fc800078210ff */
[----:B------:R-:W-:-:S05]  /*1a7c0*/  LEA.HI.X R11, R11, c[0x0][0x1a4], R24, 0x2, P1 ;  /* 0x000069000b0b7a11 */ /* 0x000fca00008f1418 */
[----:B------:R1:W5:Y:S01]  /*1a7d0*/  LDG.E.128 R32, [R10.64] ;  /* 0x000000240a207981 */ /* 0x000362000c1e1d00 */
[----:B------:R-:W-:-:S13]  /*1a7e0*/  ISETP.NE.AND P1, PT, RZ, c[0x0][0x1ec], PT ;  /* 0x00007b00ff007a0c */ /* 0x000fda0003f25270 */
[----:B------:R-:W-:Y:S05]  /*1a7f0*/  @P1 BRA `(.L_x_1469) ;  /* 0x000000c000001947 */ /* 0x000fea0003800000 */
[----:B-12---:R-:W-:Y:S01]  /*1a800*/  ISETP.NE.AND P4, PT, R248, RZ, PT ;  /* 0x000000fff800720c */ /* 0x006fe20003f85270 */
[----:B------:R-:W1:-:S12]  /*1a810*/  LDS.128 R8, [R18.X16+0x440] ;  /* 0x0004400012087984 */ /* 0x000e58000000cc00 */
[----:B------:R-:W2:Y:S01]  /*1a820*/  @P4 LDG.E.128 R36, [R26.64] ;  /* 0x000000241a244981 */ /* 0x000ea2000c1e1d00 */
[----:B-1---5:R-:W-:Y:S02]  /*1a830*/  FADD.FTZ R32, R32, R8 ;  /* 0x0000000820207221 */ /* 0x022fe40000010000 */
[----:B------:R-:W-:Y:S02]  /*1a840*/  FADD.FTZ R33, R33, R9 ;  /* 0x0000000921217221 */ /* 0x000fe40000010000 */
[----:B------:R-:W-:Y:S02]  /*1a850*/  FADD.FTZ R34, R34, R10 ;  /* 0x0000000a22227221 */ /* 0x000fe40000010000 */
[----:B------:R-:W-:Y:S02]  /*1a860*/  FADD.FTZ R35, R35, R11 ;  /* 0x0000000b23237221 */ /* 0x000fe40000010000 */
[----:B--2---:R-:W-:Y:S02]  /*1a870*/  @P4 FMUL.FTZ R32, R32, R36 ;  /* 0x0000002420204220 */ /* 0x004fe40000410000 */
[----:B------:R-:W-:-:S02]  /*1a880*/  @P4 FMUL.FTZ R33, R33, R37 ;  /* 0x0000002521214220 */ /* 0x000fc40000410000 */
[----:B------:R-:W-:Y:S02]  /*1a890*/  @P4 FMUL.FTZ R34, R34, R38 ;  /* 0x0000002622224220 */ /* 0x000fe40000410000 */
[----:B------:R-:W-:-:S05]  /*1a8a0*/  @P4 FMUL.FTZ R35, R35, R39 ;  /* 0x0000002723234220 */ /* 0x000fca0000410000 */
[----:B------:R1:W-:Y:S02]  /*1a8b0*/  STG.E.128 [R16.64], R32 ;  /* 0x0000002010007986 */ /* 0x0003e4000c101d24 */
.L_x_1469:
[----:B-12--5:R-:W-:Y:S01]  /*1a8c0*/  FFMA.FTZ R8, R23, R32, RZ ;  /* 0x0000002017087223 */ /* 0x026fe200000100ff */
[----:B------:R-:W-:Y:S01]  /*1a8d0*/  IADD3 R31, R21, 0x4, RZ ;  /* 0x00000004151f7810 */ /* 0x000fe20007ffe0ff */
[C---:B------:R-:W-:Y:S02]  /*1a8e0*/  FFMA.FTZ R9, R23.reuse, R33, RZ ;  /* 0x0000002117097223 */ /* 0x040fe400000100ff */
[C---:B------:R-:W-:Y:S02]  /*1a8f0*/  FFMA.FTZ R10, R23.reuse, R34, RZ ;  /* 0x00000022170a7223 */ /* 0x040fe400000100ff */
[----:B------:R-:W-:Y:S02]  /*1a900*/  FFMA.FTZ R11, R23, R35, RZ ;  /* 0x00000023170b7223 */ /* 0x000fe400000100ff */
.L_x_1468:
[----:B------:R-:W-:Y:S05]  /*1a910*/  BSYNC B2 ;  /* 0x0000000000027941 */ /* 0x000fea0003800000 */
.L_x_1467:
[----:B------:R-:W-:-:S13]  /*1a920*/  LOP3.LUT P1, RZ, R22, 0xfffffffc, RZ, 0xc0, !PT ;  /* 0xfffffffc16ff7812 */ /* 0x000fda000782c0ff */
[----:B------:R-:W-:Y:S05]  /*1a930*/  @!P1 BRA `(.L_x_1466) ;  /* 0x000004e000009947 */ /* 0x000fea0003800000 */
[----:B------:R-:W-:Y:S01]  /*1a940*/  IMAD R28, R25, c[0x0][0x1d4], RZ ;  /* 0x00007500191c7a24 */ /* 0x000fe200078e02ff */
[C---:B------:R-:W-:Y:S01]  /*1a950*/  LEA R22, R31.reuse, 0x10, 0x2 ;  /* 0x000000101f167811 */ /* 0x040fe200078e10ff */
[----:B------:R-:W-:Y:S01]  /*1a960*/  IMAD.MOV.U32 R29, RZ, RZ, c[0x0][0x1d8] ;  /* 0x00007600ff1d7624 */ /* 0x000fe200078e00ff */
[----:B------:R-:W-:Y:S01]  /*1a970*/  MOV R23, UR4 ;  /* 0x0000000400177c02 */ /* 0x000fe20008000f00 */
[----:B------:R-:W-:Y:S01]  /*1a980*/  IMAD R33, R31, 0x90, RZ ;  /* 0x000000901f217824 */ /* 0x000fe200078e02ff */
[----:B------:R-:W-:Y:S02]  /*1a990*/  SHF.R.S32.HI R24, RZ, 0x1f, R31 ;  /* 0x0000001fff187819 */ /* 0x000fe4000001141f */
[C---:B------:R-:W-:Y:S01]  /*1a9a0*/  IADD3 R25, P1, R28.reuse, R31, RZ ;  /* 0x0000001f1c197210 */ /* 0x040fe20007f3e0ff */
[----:B------:R-:W-:Y:S02]  /*1a9b0*/  IMAD R23, R23, -0x4, R22 ;  /* 0xfffffffc17177824 */ /* 0x000fe400078e0216 */
[----:B------:R-:W-:Y:S01]  /*1a9c0*/  IMAD R22, R29, c[0x0][0x1d4], RZ ;  /* 0x000075001d167a24 */ /* 0x000fe200078e02ff */
[----:B------:R-:W-:-:S02]  /*1a9d0*/  LEA.HI.X.SX32 R28, R28, R24, 0x1, P1 ;  /* 0x000000181c1c7211 */ /* 0x000fc400008f0eff */
[C---:B------:R-:W-:Y:S01]  /*1a9e0*/  LEA R24, P3, R25.reuse, c[0x0][0x1a8], 0x2 ;  /* 0x00006a0019187a11 */ /* 0x040fe200078610ff */
[----:B------:R-:W-:Y:S01]  /*1a9f0*/  IMAD R32, R22, 0x90, RZ ;  /* 0x0000009016207824 */ /* 0x000fe200078e02ff */
[----:B------:R-:W-:Y:S02]  /*1aa00*/  ISETP.NE.AND P1, PT, RZ, c[0x0][0x1ec], PT ;  /* 0x00007b00ff007a0c */ /* 0x000fe40003f25270 */
[----:B------:R-:W-:Y:S02]  /*1aa10*/  LEA.HI.X R25, R25, c[0x0][0x1ac], R28, 0x2, P3 ;  /* 0x00006b0019197a11 */ /* 0x000fe400018f141c */
[----:B------:R-:W-:Y:S02]  /*1aa20*/  IADD3 R34, R23, 0x840, RZ ;  /* 0x0000084017227810 */ /* 0x000fe40007ffe0ff */
.L_x_1472:
[----:B------:R-:W-:Y:S02]  /*1aa30*/  MOV R22, R24 ;  /* 0x0000001800167202 */ /* 0x000fe40000000f00 */
[----:B------:R-:W-:Y:S02]  /*1aa40*/  MOV R23, R25 ;  /* 0x0000001900177202 */ /* 0x000fe40000000f00 */
[----:B------:R-:W-:-:S03]  /*1aa50*/  ISETP.NE.AND P5, PT, R248, RZ, PT ;  /* 0x000000fff800720c */ /* 0x000fc60003fa5270 */
[----:B------:R-:W2:Y:S01]  /*1aa60*/  LDG.E R24, [R22.64] ;  /* 0x0000002416187981 */ /* 0x000ea2000c1e1900 */
[----:B------:R-:W-:-:S04]  /*1aa70*/  IADD3 R25, P4, R12, R33, RZ ;  /* 0x000000210c197210 */ /* 0x000fc80007f9e0ff */
[----:B------:R-:W-:Y:S02]  /*1aa80*/  LEA.HI.X.SX32 R36, R33, R14, 0x1, P4 ;  /* 0x0000000e21247211 */ /* 0x000fe400020f0eff */
[----:B-1----:R-:W-:-:S04]  /*1aa90*/  LEA R28, P4, R25, c[0x0][0x1a0], 0x2 ;  /* 0x00006800191c7a11 */ /* 0x002fc800078810ff */
[----:B------:R-:W-:Y:S01]  /*1aaa0*/  LEA.HI.X R29, R25, c[0x0][0x1a4], R36, 0x2, P4 ;  /* 0x00006900191d7a11 */ /* 0x000fe200020f1424 */
[----:B--2---:R-:W-:-:S05]  /*1aab0*/  IMAD R24, R32, R24, R33 ;  /* 0x0000001820187224 */ /* 0x004fca00078e0221 */
[----:B------:R-:W-:-:S04]  /*1aac0*/  IADD3 R35, P3, R19, R24, RZ ;  /* 0x0000001813237210 */ /* 0x000fc80007f7e0ff */
[----:B------:R-:W-:Y:S02]  /*1aad0*/  LEA.HI.X.SX32 R38, R24, R20, 0x1, P3 ;  /* 0x0000001418267211 */ /* 0x000fe400018f0eff */
[----:B------:R-:W-:-:S04]  /*1aae0*/  LEA R24, P3, R35, c[0x0][0x1a0], 0x2 ;  /* 0x0000680023187a11 */ /* 0x000fc800078610ff */
[----:B------:R-:W-:-:S05]  /*1aaf0*/  LEA.HI.X R25, R35, c[0x0][0x1a4], R38, 0x2, P3 ;  /* 0x0000690023197a11 */ /* 0x000fca00018f1426 */
[----:B------:R1:W5:Y:S01]  /*1ab00*/  LDG.E.128 R36, [R24.64] ;  /* 0x0000002418247981 */ /* 0x000362000c1e1d00 */
[----:B------:R-:W-:Y:S05]  /*1ab10*/  @P1 BRA `(.L_x_1470) ;  /* 0x000000b000001947 */ /* 0x000fea0003800000 */
[----:B------:R-:W2:Y:S04]  /*1ab20*/  @P5 LDG.E.128 R44, [R26.64] ;  /* 0x000000241a2c5981 */ /* 0x000ea8000c1e1d00 */
[----:B------:R-:W4:Y:S02]  /*1ab30*/  LDS.128 R40, [R18.X16+0x440] ;  /* 0x0004400012287984 */ /* 0x000f24000000cc00 */
[----:B----45:R-:W-:Y:S02]  /*1ab40*/  FADD.FTZ R36, R36, R40 ;  /* 0x0000002824247221 */ /* 0x030fe40000010000 */
[----:B------:R-:W-:Y:S02]  /*1ab50*/  FADD.FTZ R37, R37, R41 ;  /* 0x0000002925257221 */ /* 0x000fe40000010000 */
[----:B------:R-:W-:-:S02]  /*1ab60*/  FADD.FTZ R38, R38, R42 ;  /* 0x0000002a26267221 */ /* 0x000fc40000010000 */
[----:B------:R-:W-:Y:S02]  /*1ab70*/  FADD.FTZ R39, R39, R43 ;  /* 0x0000002b27277221 */ /* 0x000fe40000010000 */
[----:B--2---:R-:W-:Y:S02]  /*1ab80*/  @P5 FMUL.FTZ R36, R36, R44 ;  /* 0x0000002c24245220 */ /* 0x004fe40000410000 */
[----:B------:R-:W-:Y:S02]  /*1ab90*/  @P5 FMUL.FTZ R37, R37, R45 ;  /* 0x0000002d25255220 */ /* 0x000fe40000410000 */
[----:B------:R-:W-:Y:S02]  /*1aba0*/  @P5 FMUL.FTZ R38, R38, R46 ;  /* 0x0000002e26265220 */ /* 0x000fe40000410000 */
[----:B------:R-:W-:-:S05]  /*1abb0*/  @P5 FMUL.FTZ R39, R39, R47 ;  /* 0x0000002f27275220 */ /* 0x000fca0000410000 */
[----:B------:R2:W-:Y:S02]  /*1abc0*/  STG.E.128 [R28.64], R36 ;  /* 0x000000241c007986 */ /* 0x0005e4000c101d24 */
.L_x_1470:
[----:B-1----:R-:W4:Y:S04]  /*1abd0*/  LDG.E R24, [R22.64+0x10] ;  /* 0x0000102416187981 */ /* 0x002f28000c1e1900 */
[----:B------:R-:W1:Y:S01]  /*1abe0*/  LDS R35, [R34+-0x10] ;  /* 0xfffff00022237984 */ /* 0x000e620000000800 */
[----:B----4-:R-:W-:-:S05]  /*1abf0*/  IMAD R24, R32, R24, R33 ;  /* 0x0000001820187224 */ /* 0x010fca00078e0221 */
[----:B------:R-:W-:-:S04]  /*1ac00*/  IADD3 R24, R24, 0x240, RZ ;  /* 0x0000024018187810 */ /* 0x000fc80007ffe0ff */
[----:B------:R-:W-:-:S04]  /*1ac10*/  IADD3 R25, P3, R19, R24, RZ ;  /* 0x0000001813197210 */ /* 0x000fc80007f7e0ff */
[----:B------:R-:W-:Y:S02]  /*1ac20*/  LEA.HI.X.SX32 R40, R24, R20, 0x1, P3 ;  /* 0x0000001418287211 */ /* 0x000fe400018f0eff */
[----:B------:R-:W-:-:S04]  /*1ac30*/  LEA R24, P3, R25, c[0x0][0x1a0], 0x2 ;  /* 0x0000680019187a11 */ /* 0x000fc800078610ff */
[----:B------:R-:W-:-:S05]  /*1ac40*/  LEA.HI.X R25, R25, c[0x0][0x1a4], R40, 0x2, P3 ;  /* 0x0000690019197a11 */ /* 0x000fca00018f1428 */
[----:B------:R4:W5:Y:S02]  /*1ac50*/  LDG.E.128 R40, [R24.64] ;  /* 0x0000002418287981 */ /* 0x000964000c1e1d00 */
[C---:B-12--5:R-:W-:Y:S02]  /*1ac60*/  FFMA.FTZ R36, R35.reuse, R36, R8 ;  /* 0x0000002423247223 */ /* 0x066fe40000010008 */
[C---:B------:R-:W-:Y:S02]  /*1ac70*/  FFMA.FTZ R44, R35.reuse, R37, R9 ;  /* 0x00000025232c7223 */ /* 0x040fe40000010009 */
[C---:B------:R-:W-:Y:S02]  /*1ac80*/  FFMA.FTZ R38, R35.reuse, R38, R10 ;  /* 0x0000002623267223 */ /* 0x040fe4000001000a */
[----:B------:R-:W-:Y:S01]  /*1ac90*/  FFMA.FTZ R46, R35, R39, R11 ;  /* 0x00000027232e7223 */ /* 0x000fe2000001000b */
[----:B------:R-:W-:Y:S05]  /*1aca0*/  @P1 BRA `(.L_x_1471) ;  /* 0x000000b000001947 */ /* 0x000fea0003800000 */
[----:B------:R-:W2:Y:S04]  /*1acb0*/  @P5 LDG.E.128 R8, [R26.64] ;  /* 0x000000241a085981 */ /* 0x000ea8000c1e1d00 */
[----:B------:R-:W1:Y:S02]  /*1acc0*/  LDS.128 R48, [R18.X16+0x440] ;  /* 0x0004400012307984 */ /* 0x000e64000000cc00 */
[----:B-1----:R-:W-:-:S02]  /*1acd0*/  FADD.FTZ R40, R48, R40 ;  /* 0x0000002830287221 */ /* 0x002fc40000010000 */
[----:B------:R-:W-:Y:S02]  /*1ace0*/  FADD.FTZ R41, R49, R41 ;  /* 0x0000002931297221 */ /* 0x000fe40000010000 */
[----:B------:R-:W-:Y:S02]  /*1acf0*/  FADD.FTZ R42, R50, R42 ;  /* 0x0000002a322a7221 */ /* 0x000fe40000010000 */
[----:B------:R-:W-:Y:S02]  /*1ad00*/  FADD.FTZ R43, R51, R43 ;  /* 0x0000002b332b7221 */ /* 0x000fe40000010000 */
[----:B--2---:R-:W-:Y:S02]  /*1ad10*/  @P5 FMUL.FTZ R40, R40, R8 ;  /* 0x0000000828285220 */ /* 0x004fe40000410000 */
[----:B------:R-:W-:Y:S02]  /*1ad20*/  @P5 FMUL.FTZ R41, R41, R9 ;  /* 0x0000000929295220 */ /* 0x000fe40000410000 */
[----:B------:R-:W-:-:S02]  /*1ad30*/  @P5 FMUL.FTZ R42, R42, R10 ;  /* 0x0000000a2a2a5220 */ /* 0x000fc40000410000 */
[----:B------:R-:W-:-:S05]  /*1ad40*/  @P5 FMUL.FTZ R43, R43, R11 ;  /* 0x0000000b2b2b5220 */ /* 0x000fca0000410000 */
[----:B------:R1:W-:Y:S02]  /*1ad50*/  STG.E.128 [R28.64+0x900], R40 ;  /* 0x000900281c007986 */ /* 0x0003e4000c101d24 */
.L_x_1471:
[----:B------:R2:W5:Y:S01]  /*1ad60*/  LDS R11, [R34] ;  /* 0x00000000220b7984 */ /* 0x0005620000000800 */
[----:B----4-:R-:W-:Y:S02]  /*1ad70*/  IADD3 R24, P3, R22, 0x20, RZ ;  /* 0x0000002016187810 */ /* 0x010fe40007f7e0ff */
[----:B------:R-:W-:Y:S02]  /*1ad80*/  IADD3 R31, R31, 0x8, RZ ;  /* 0x000000081f1f7810 */ /* 0x000fe40007ffe0ff */
[----:B------:R-:W-:Y:S02]  /*1ad90*/  IADD3.X R25, RZ, R23, RZ, P3, !PT ;  /* 0x00000017ff197210 */ /* 0x000fe40001ffe4ff */
[----:B------:R-:W-:Y:S02]  /*1ada0*/  ISETP.GE.AND P3, PT, R31, R30, PT ;  /* 0x0000001e1f00720c */ /* 0x000fe40003f66270 */
[----:B------:R-:W-:Y:S02]  /*1adb0*/  IADD3 R33, R33, 0x480, RZ ;  /* 0x0000048021217810 */ /* 0x000fe40007ffe0ff */
[----:B--2---:R-:W-:Y:S01]  /*1adc0*/  IADD3 R34, R34, 0x20, RZ ;  /* 0x0000002022227810 */ /* 0x004fe20007ffe0ff */
[----:B-----5:R-:W-:-:S02]  /*1add0*/  FFMA.FTZ R8, R11, R40, R36 ;  /* 0x000000280b087223 */ /* 0x020fc40000010024 */
[C---:B------:R-:W-:Y:S02]  /*1ade0*/  FFMA.FTZ R9, R11.reuse, R41, R44 ;  /* 0x000000290b097223 */ /* 0x040fe4000001002c */
[C---:B------:R-:W-:Y:S02]  /*1adf0*/  FFMA.FTZ R10, R11.reuse, R42, R38 ;  /* 0x0000002a0b0a7223 */ /* 0x040fe40000010026 */
[----:B------:R-:W-:Y:S02]  /*1ae00*/  FFMA.FTZ R11, R11, R43, R46 ;  /* 0x0000002b0b0b7223 */ /* 0x000fe4000001002e */
[----:B------:R-:W-:Y:S05]  /*1ae10*/  @!P3 BRA `(.L_x_1472) ;  /* 0xfffffc100000b947 */ /* 0x000fea000383ffff */
.L_x_1466:
[----:B------:R-:W-:Y:S05]  /*1ae20*/  BSYNC B1 ;  /* 0x0000000000017941 */ /* 0x000fea0003800000 */
.L_x_1465:
[----:B------:R-:W-:-:S13]  /*1ae30*/  ISETP.GE.AND P1, PT, R21, UR39, PT ;  /* 0x0000002715007c0c */ /* 0x000fda000bf26270 */
[----:B------:R-:W-:Y:S05]  /*1ae40*/  @P1 BRA `(.L_x_1464) ;  /* 0x00000d9000001947 */ /* 0x000fea0003800000 */
[----:B------:R-:W-:Y:S01]  /*1ae50*/  MOV R22, UR40 ;  /* 0x0000002800167c02 */ /* 0x000fe20008000f00 */
[----:B------:R-:W-:Y:S01]  /*1ae60*/  IMAD R23, R2, c[0x0][0x1d8], R15 ;  /* 0x0000760002177a24 */ /* 0x000fe200078e020f */
[----:B------:R-:W-:Y:S02]  /*1ae70*/  BSSY B1, `(.L_x_1473) ;  /* 0x0000047000017945 */ /* 0x000fe40003800000 */
[----:B------:R-:W-:Y:S01]  /*1ae80*/  IADD3 R22, -R13, -0x2, R22 ;  /* 0xfffffffe0d167810 */ /* 0x000fe20007ffe116 */
[----:B------:R-:W-:-:S03]  /*1ae90*/  IMAD R23, R23, 0x90, R0 ;  /* 0x0000009017177824 */ /* 0x000fc600078e0200 */
[----:B-1----:R-:W-:Y:S01]  /*1aea0*/  IADD3 R28, R22, -UR4, RZ ;  /* 0x80000004161c7c10 */ /* 0x002fe2000fffe0ff */
[----:B------:R-:W-:-:S03]  /*1aeb0*/  HFMA2.MMA R22, -RZ, RZ, 0, 2.384185791015625e-07 ;  /* 0x00000004ff167435 */ /* 0x000fc600000001ff */
[----:B------:R-:W-:-:S07]  /*1aec0*/  LOP3.LUT P1, RZ, R28, 0x4, RZ, 0xc0, !PT ;  /* 0x000000041cff7812 */ /* 0x000fce000782c0ff */
[----:B------:R-:W-:-:S06]  /*1aed0*/  IMAD.WIDE R22, R23, R22, c[0x0][0x238] ;  /* 0x00008e0017167625 */ /* 0x000fcc00078e0216 */
        /* <DEDUP_REMOVED lines=14> */
[----:B------:R-:W-:Y:S01]  /*1afc0*/  IMAD R31, R24, R27, RZ ;  /* 0x0000001b181f7224 */ /* 0x000fe200078e02ff */
[----:B------:R-:W-:-:S05]  /*1afd0*/  MOV R24, RZ ;  /* 0x000000ff00187202 */ /* 0x000fca0000000f00 */
[----:B------:R-:W-:Y:S01]  /*1afe0*/  IMAD.HI.U32 R24, R25, R31, R24 ;  /* 0x0000001f19187227 */ /* 0x000fe200078e0018 */
[----:B------:R-:W-:-:S05]  /*1aff0*/  MOV R25, R30 ;  /* 0x0000001e00197202 */ /* 0x000fca0000000f00 */
[----:B------:R-:W-:-:S05]  /*1b000*/  IMAD.HI.U32 R24, R24, R25, RZ ;  /* 0x0000001918187227 */ /* 0x000fca00078e00ff */
[----:B------:R-:W-:-:S05]  /*1b010*/  IADD3 R24, -R24, RZ, RZ ;  /* 0x000000ff18187210 */ /* 0x000fca0007ffe1ff */
[----:B------:R-:W-:-:S05]  /*1b020*/  IMAD R24, R27, R24, R25 ;  /* 0x000000181b187224 */ /* 0x000fca00078e0219 */
[----:B------:R-:W-:-:S13]  /*1b030*/  ISETP.GT.U32.AND P1, PT, R27, R24, PT ;  /* 0x000000181b00720c */ /* 0x000fda0003f24070 */
[----:B------:R-:W-:-:S04]  /*1b040*/  @!P1 IADD3 R24, R24, -R27, RZ ;  /* 0x8000001b18189210 */ /* 0x000fc80007ffe0ff */
[----:B------:R-:W-:-:S13]  /*1b050*/  ISETP.GT.U32.AND P1, PT, R27, R24, PT ;  /* 0x000000181b00720c */ /* 0x000fda0003f24070 */
[----:B------:R-:W-:Y:S01]  /*1b060*/  @!P1 IADD3 R24, R24, -R27, RZ ;  /* 0x8000001b18189210 */ /* 0x000fe20007ffe0ff */
[----:B-1----:R-:W-:-:S04]  /*1b070*/  IMAD R27, R35, c[0x0][0x1d4], RZ ;  /* 0x00007500231b7a24 */ /* 0x002fc800078e02ff */
[----:B------:R-:W-:-:S05]  /*1b080*/  IMAD.MOV.U32 R26, RZ, RZ, R24 ;  /* 0x000000ffff1a7224 */ /* 0x000fca00078e0018 */
[----:B------:R-:W-:Y:S02]  /*1b090*/  @!P3 IADD3 R26, -R26, RZ, RZ ;  /* 0x000000ff1a1ab210 */ /* 0x000fe40007ffe1ff */
        /* <DEDUP_REMOVED lines=14> */
[----:B------:R1:W2:Y:S04]  /*1b180*/  LDS R29, [R13.X4+0x840] ;  /* 0x000840000d1d7984 */ /* 0x0002a80000004800 */
[----:B------:R1:W5:Y:S01]  /*1b190*/  LDG.E.128 R32, [R26.64] ;  /* 0x000000241a207981 */ /* 0x000362000c1e1d00 */
[----:B------:R-:W-:-:S13]  /*1b1a0*/  ISETP.NE.AND P1, PT, RZ, c[0x0][0x1ec], PT ;  /* 0x00007b00ff007a0c */ /* 0x000fda0003f25270 */
[----:B------:R-:W-:Y:S05]  /*1b1b0*/  @P1 BRA `(.L_x_1477) ;  /* 0x000000c000001947 */ /* 0x000fea0003800000 */
[----:B-1----:R-:W-:Y:S01]  /*1b1c0*/  ISETP.NE.AND P5, PT, R248, RZ, PT ;  /* 0x000000fff800720c */ /* 0x002fe20003fa5270 */
[----:B------:R-:W1:-:S12]  /*1b1d0*/  LDS.128 R36, [R18.X16+0x440] ;  /* 0x0004400012247984 */ /* 0x000e58000000cc00 */
[----:B------:R-:W4:Y:S01]  /*1b1e0*/  @P5 LDG.E.128 R24, [R22.64] ;  /* 0x0000002416185981 */ /* 0x000f22000c1e1d00 */
[----:B-1---5:R-:W-:Y:S02]  /*1b1f0*/  FADD.FTZ R32, R36, R32 ;  /* 0x0000002024207221 */ /* 0x022fe40000010000 */
[----:B------:R-:W-:Y:S02]  /*1b200*/  FADD.FTZ R33, R37, R33 ;  /* 0x0000002125217221 */ /* 0x000fe40000010000 */
[----:B------:R-:W-:Y:S02]  /*1b210*/  FADD.FTZ R34, R38, R34 ;  /* 0x0000002226227221 */ /* 0x000fe40000010000 */
[----:B------:R-:W-:Y:S02]  /*1b220*/  FADD.FTZ R35, R39, R35 ;  /* 0x0000002327237221 */ /* 0x000fe40000010000 */
[----:B----4-:R-:W-:Y:S02]  /*1b230*/  @P5 FMUL.FTZ R32, R32, R24 ;  /* 0x0000001820205220 */ /* 0x010fe40000410000 */
[----:B------:R-:W-:-:S02]  /*1b240*/  @P5 FMUL.FTZ R33, R33, R25 ;  /* 0x0000001921215220 */ /* 0x000fc40000410000 */
[----:B------:R-:W-:Y:S02]  /*1b250*/  @P5 FMUL.FTZ R34, R34, R26 ;  /* 0x0000001a22225220 */ /* 0x000fe40000410000 */
[----:B------:R-:W-:-:S05]  /*1b260*/  @P5 FMUL.FTZ R35, R35, R27 ;  /* 0x0000001b23235220 */ /* 0x000fca0000410000 */
[----:B------:R1:W-:Y:S02]  /*1b270*/  STG.E.128 [R16.64], R32 ;  /* 0x0000002010007986 */ /* 0x0003e4000c101d24 */
.L_x_1477:
[C---:B-12--5:R-:W-:Y:S02]  /*1b280*/  FFMA.FTZ R8, R29.reuse, R32, R8 ;  /* 0x000000201d087223 */ /* 0x066fe40000010008 */
[C---:B------:R-:W-:Y:S02]  /*1b290*/  FFMA.FTZ R9, R29.reuse, R33, R9 ;  /* 0x000000211d097223 */ /* 0x040fe40000010009 */
[C---:B------:R-:W-:Y:S02]  /*1b2a0*/  FFMA.FTZ R10, R29.reuse, R34, R10 ;  /* 0x000000221d0a7223 */ /* 0x040fe4000001000a */
[----:B------:R-:W-:Y:S02]  /*1b2b0*/  FFMA.FTZ R11, R29, R35, R11 ;  /* 0x000000231d0b7223 */ /* 0x000fe4000001000b */
.L_x_1476:
[----:B------:R-:W-:Y:S05]  /*1b2c0*/  BSYNC B2 ;  /* 0x0000000000027941 */ /* 0x000fea0003800000 */
.L_x_1475:
[----:B------:R-:W-:Y:S02]  /*1b2d0*/  IADD3 R21, R21, 0x4, RZ ;  /* 0x0000000415157810 */ /* 0x000fe40007ffe0ff */
.L_x_1474:
[----:B------:R-:W-:Y:S05]  /*1b2e0*/  BSYNC B1 ;  /* 0x0000000000017941 */ /* 0x000fea0003800000 */
.L_x_1473:
[----:B------:R-:W-:-:S13]  /*1b2f0*/  LOP3.LUT P1, RZ, R28, 0xfffffffc, RZ, 0xc0, !PT ;  /* 0xfffffffc1cff7812 */ /* 0x000fda000782c0ff */
[----:B------:R-:W-:Y:S05]  /*1b300*/  @!P1 BRA `(.L_x_1464) ;  /* 0x000008d000009947 */ /* 0x000fea0003800000 */
[----:B------:R-:W-:Y:S01]  /*1b310*/  HFMA2.MMA R28, -RZ, RZ, 0, 8.58306884765625e-06 ;  /* 0x00000090ff1c7435 */ /* 0x000fe200000001ff */
[----:B------:R-:W-:Y:S01]  /*1b320*/  USHF.L.U32 UR5, UR4, 0x2, URZ ;  /* 0x0000000204057899 */ /* 0x000fe2000800063f */
[----:B------:R-:W-:-:S05]  /*1b330*/  MOV R29, RZ ;  /* 0x000000ff001d7202 */ /* 0x000fca0000000f00 */
[----:B------:R-:W-:-:S03]  /*1b340*/  LEA R44, R21, -UR5, 0x2 ;  /* 0x80000005152c7c11 */ /* 0x000fc6000f8e10ff */
[----:B------:R-:W-:-:S05]  /*1b350*/  IMAD R28, R21, R28, 0x240 ;  /* 0x00000240151c7424 */ /* 0x000fca00078e021c */
.L_x_1484:
[----:B------:R-:W-:Y:S01]  /*1b360*/  IADD3 R17, R28, -0x240, RZ ;  /* 0xfffffdc01c117810 */ /* 0x000fe20007ffe0ff */
[----:B------:R-:W-:Y:S01]  /*1b370*/  BSSY B1, `(.L_x_1478) ;  /* 0x0000042000017945 */ /* 0x000fe20003800000 */
[----:B------:R-:W-:Y:S02]  /*1b380*/  IADD3 R31, R44, R29, RZ ;  /* 0x0000001d2c1f7210 */ /* 0x000fe40007ffe0ff */
        /* <DEDUP_REMOVED lines=15> */
[----:B--2---:R-:W-:-:S05]  /*1b480*/  IADD3 R16, RZ, -R17, RZ ;  /* 0x80000011ff107210 */ /* 0x004fca0007ffe0ff */
[----:B------:R-:W-:Y:S02]  /*1b490*/  IMAD R33, R16, R25, RZ ;  /* 0x0000001910217224 */ /* 0x000fe400078e02ff */
[----:B------:R-:W-:-:S04]  /*1b4a0*/  IMAD.MOV.U32 R16, RZ, RZ, RZ ;  /* 0x000000ffff107224 */ /* 0x000fc800078e00ff */
        /* <DEDUP_REMOVED lines=9> */
[----:B-1----:R-:W-:-:S03]  /*1b540*/  IMAD R25, R34, c[0x0][0x1d4], RZ ;  /* 0x0000750022197a24 */ /* 0x002fc600078e02ff */
[----:B------:R-:W-:-:S05]  /*1b550*/  MOV R24, R16 ;  /* 0x0000001000187202 */ /* 0x000fca0000000f00 */
        /* <DEDUP_REMOVED lines=15> */
[----:B------:R1:W2:Y:S04]  /*1b650*/  LDS R30, [R31+0x840] ;  /* 0x000840001f1e7984 */ /* 0x0002a80000000800 */
        /* <DEDUP_REMOVED lines=15> */
.L_x_1480:
[C---:B-12--5:R-:W-:Y:S02]  /*1b750*/  FFMA.FTZ R8, R30.reuse, R32, R8 ;  /* 0x000000201e087223 */ /* 0x066fe40000010008 */
[C---:B------:R-:W-:Y:S02]  /*1b760*/  FFMA.FTZ R9, R30.reuse, R33, R9 ;  /* 0x000000211e097223 */ /* 0x040fe40000010009 */
[C---:B------:R-:W-:Y:S02]  /*1b770*/  FFMA.FTZ R10, R30.reuse, R34, R10 ;  /* 0x000000221e0a7223 */ /* 0x040fe4000001000a */
[----:B------:R-:W-:Y:S02]  /*1b780*/  FFMA.FTZ R11, R30, R35, R11 ;  /* 0x000000231e0b7223 */ /* 0x000fe4000001000b */
.L_x_1479:
[----:B------:R-:W-:Y:S05]  /*1b790*/  BSYNC B1 ;  /* 0x0000000000017941 */ /* 0x000fea0003800000 */
.L_x_1478:
        /* <DEDUP_REMOVED lines=14> */
[----:B------:R-:W-:Y:S01]  /*1b880*/  IMAD R33, R16, R25, RZ ;  /* 0x0000001910217224 */ /* 0x000fe200078e02ff */
[----:B------:R-:W-:-:S10]  /*1b890*/  HFMA2.MMA R16, -RZ, RZ, 0, 0 ;  /* 0x00000000ff107435 */ /* 0x000fd400000001ff */
        /* <DEDUP_REMOVED lines=8> */
[----:B------:R-:W-:Y:S02]  /*1b920*/  @!P1 IMAD.IADD R16, R16, 0x1, -R25 ;  /* 0x0000000110109824 */ /* 0x000fe400078e0a19 */
[----:B-1----:R-:W-:-:S03]  /*1b930*/  IMAD R25, R35, c[0x0][0x1d4], RZ ;  /* 0x0000750023197a24 */ /* 0x002fc600078e02ff */
[----:B------:R-:W-:-:S04]  /*1b940*/  MOV R24, R16 ;  /* 0x0000001000187202 */ /* 0x000fc80000000f00 */
        /* <DEDUP_REMOVED lines=30> */
[----:B------:R1:W-:Y:S02]  /*1bb30*/  STG.E.128 [R26.64+0x900], R32 ;  /* 0x000900201a007986 */ /* 0x0003e4000c101d24 */
.L_x_1483:
[C---:B-12--5:R-:W-:Y:S02]  /*1bb40*/  FFMA.FTZ R8, R30.reuse, R32, R8 ;  /* 0x000000201e087223 */ /* 0x066fe40000010008 */
[C---:B------:R-:W-:Y:S02]  /*1bb50*/  FFMA.FTZ R9, R30.reuse, R33, R9 ;  /* 0x000000211e097223 */ /* 0x040fe40000010009 */
[C---:B------:R-:W-:Y:S02]  /*1bb60*/  FFMA.FTZ R10, R30.reuse, R34, R10 ;  /* 0x000000221e0a7223 */ /* 0x040fe4000001000a */
[----:B------:R-:W-:Y:S02]  /*1bb70*/  FFMA.FTZ R11, R30, R35, R11 ;  /* 0x000000231e0b7223 */ /* 0x000fe4000001000b */
.L_x_1482:
[----:B------:R-:W-:Y:S05]  /*1bb80*/  BSYNC B1 ;  /* 0x0000000000017941 */ /* 0x000fea0003800000 */
.L_x_1481:
[----:B------:R-:W-:Y:S02]  /*1bb90*/  IADD3 R21, R21, 0x8, RZ ;  /* 0x0000000815157810 */ /* 0x000fe40007ffe0ff */
[----:B------:R-:W-:Y:S02]  /*1bba0*/  IADD3 R29, R29, 0x20, RZ ;  /* 0x000000201d1d7810 */ /* 0x000fe40007ffe0ff */
[----:B------:R-:W-:-:S02]  /*1bbb0*/  ISETP.GE.AND P1, PT, R21, UR39, PT ;  /* 0x0000002715007c0c */ /* 0x000fc4000bf26270 */
[----:B------:R-:W-:-:S11]  /*1bbc0*/  IADD3 R28, R28, 0x480, RZ ;  /* 0x000004801c1c7810 */ /* 0x000fd60007ffe0ff */
[----:B------:R-:W-:Y:S05]  /*1bbd0*/  @!P1 BRA `(.L_x_1484) ;  /* 0xfffff78000009947 */ /* 0x000fea000383ffff */
.L_x_1464:
[----:B------:R-:W-:Y:S05]  /*1bbe0*/  BSYNC B0 ;  /* 0x0000000000007941 */ /* 0x000fea0003800000 */
.L_x_1463:
[----:B------:R-:W-:Y:S01]  /*1bbf0*/  ISETP.GT.OR P0, PT, R18, 0x23, P0 ;  /* 0x000000231200780c */ /* 0x000fe20000704670 */
[----:B------:R-:W-:-:S12]  /*1bc00*/  BSSY B0, `(.L_x_1485) ;  /* 0x0000028000007945 */ /* 0x000fd80003800000 */
[----:B------:R-:W-:Y:S05]  /*1bc10*/  @P0 BRA `(.L_x_1486) ;  /* 0x0000026000000947 */ /* 0x000fea0003800000 */
[----:B------:R-:W-:Y:S01]  /*1bc20*/  HFMA2.MMA R17, -RZ, RZ, 0, 8.58306884765625e-06 ;  /* 0x00000090ff117435 */ /* 0x000fe200000001ff */
[----:B------:R-:W-:-:S09]  /*1bc30*/  MOV R16, UR40 ;  /* 0x0000002800107c02 */ /* 0x000fd20008000f00 */
[----:B------:R-:W-:-:S05]  /*1bc40*/  IMAD R17, R17, R16, -0x90 ;  /* 0xffffff7011117424 */ /* 0x000fca00078e0210 */
[----:B0-----:R-:W-:-:S04]  /*1bc50*/  IADD3 R18, P0, R12, R17, RZ ;  /* 0x000000110c127210 */ /* 0x001fc80007f1e0ff */
[----:B------:R-:W-:Y:S02]  /*1bc60*/  LEA.HI.X.SX32 R17, R17, R14, 0x1, P0 ;  /* 0x0000000e11117211 */ /* 0x000fe400000f0eff */
[----:B------:R-:W-:-:S04]  /*1bc70*/  LEA R16, P0, R18, c[0x0][0x1a0], 0x2 ;  /* 0x0000680012107a11 */ /* 0x000fc800078010ff */
[----:B------:R-:W-:-:S05]  /*1bc80*/  LEA.HI.X R17, R18, c[0x0][0x1a4], R17, 0x2, P0 ;  /* 0x0000690012117a11 */ /* 0x000fca00000f1411 */
[----:B------:R0:W5:Y:S01]  /*1bc90*/  LDG.E.128 R20, [R16.64] ;  /* 0x0000002410147981 */ /* 0x000162000c1e1d00 */
[----:B------:R-:W-:Y:S01]  /*1bca0*/  UIADD3 UR5, UR39, -UR4, URZ ;  /* 0x8000000427057290 */ /* 0x000fe2000fffe03f */
[----:B------:R-:W-:-:S05]  /*1bcb0*/  ISETP.NE.AND P0, PT, RZ, c[0x0][0x1ec], PT ;  /* 0x00007b00ff007a0c */ /* 0x000fca0003f05270 */
[----:B------:R-:W-:-:S06]  /*1bcc0*/  MOV R24, UR5 ;  /* 0x0000000500187c02 */ /* 0x000fcc0008000f00 */
[----:B------:R-:W2:Y:S02]  /*1bcd0*/  LDS R24, [R24.X4+0x840] ;  /* 0x0008400018187984 */ /* 0x000ea40000004800 */
[----:B------:R-:W-:Y:S05]  /*1bce0*/  @P0 BRA `(.L_x_1487) ;  /* 0x0000015000000947 */ /* 0x000fea0003800000 */
[----:B0-----:R-:W-:-:S13]  /*1bcf0*/  ISETP.NE.AND P1, PT, R248, RZ, PT ;  /* 0x000000fff800720c */ /* 0x001fda0003f25270 */
[----:B------:R-:W-:Y:S02]  /*1bd00*/  @P1 IMAD R15, R2, c[0x0][0x1d8], R15 ;  /* 0x00007600020f1a24 */ /* 0x000fe400078e020f */
[----:B------:R-:W-:Y:S02]  /*1bd10*/  @P1 IMAD.MOV.U32 R16, RZ, RZ, 0x4 ;  /* 0x00000004ff101424 */ /* 0x000fe400078e00ff */
[----:B------:R-:W-:-:S04]  /*1bd20*/  @P1 IMAD R15, R15, 0x90, R0 ;  /* 0x000000900f0f1824 */ /* 0x000fc800078e0200 */
[----:B------:R-:W-:-:S06]  /*1bd30*/  @P1 IMAD.WIDE R16, R15, R16, c[0x0][0x238] ;  /* 0x00008e000f101625 */ /* 0x000fcc00078e0210 */
[----:B------:R-:W4:Y:S01]  /*1bd40*/  @P1 LDG.E.128 R16, [R16.64] ;  /* 0x0000002410101981 */ /* 0x000f22000c1e1d00 */
[----:B------:R-:W-:Y:S01]  /*1bd50*/  UIMAD UR5, UR38, 0x90, URZ ;  /* 0x00000090260578a4 */ /* 0x000fe2000f8e023f */
[----:B-----5:R-:W-:Y:S02]  /*1bd60*/  FADD.FTZ R20, R20, R4 ;  /* 0x0000000414147221 */ /* 0x020fe40000010000 */
[----:B------:R-:W-:Y:S02]  /*1bd70*/  FADD.FTZ R21, R21, R5 ;  /* 0x0000000515157221 */ /* 0x000fe40000010000 */
[----:B------:R-:W-:Y:S01]  /*1bd80*/  FADD.FTZ R22, R22, R6 ;  /* 0x0000000616167221 */ /* 0x000fe20000010000 */
[----:B------:R-:W-:Y:S01]  /*1bd90*/  IADD3 R12, P0, R12, UR5, RZ ;  /* 0x000000050c0c7c10 */ /* 0x000fe2000ff1e0ff */
[----:B------:R-:W-:Y:S01]  /*1bda0*/  FADD.FTZ R23, R23, R7 ;  /* 0x0000000717177221 */ /* 0x000fe20000010000 */
[----:B------:R-:W-:-:S04]  /*1bdb0*/  MOV R15, UR5 ;  /* 0x00000005000f7c02 */ /* 0x000fc80008000f00 */
[----:B------:R-:W-:Y:S02]  /*1bdc0*/  LEA.HI.X.SX32 R15, R15, R14, 0x1, P0 ;  /* 0x0000000e0f0f7211 */ /* 0x000fe400000f0eff */
[----:B------:R-:W-:-:S04]  /*1bdd0*/  LEA R4, P0, R12, c[0x0][0x1a0], 0x2 ;  /* 0x000068000c047a11 */ /* 0x000fc800078010ff */
[----:B------:R-:W-:Y:S01]  /*1bde0*/  LEA.HI.X R5, R12, c[0x0][0x1a4], R15, 0x2, P0 ;  /* 0x000069000c057a11 */ /* 0x000fe200000f140f */
[----:B----4-:R-:W-:Y:S02]  /*1bdf0*/  @P1 FMUL.FTZ R20, R20, R16 ;  /* 0x0000001014141220 */ /* 0x010fe40000410000 */
[----:B------:R-:W-:Y:S02]  /*1be00*/  @P1 FMUL.FTZ R21, R21, R17 ;  /* 0x0000001115151220 */ /* 0x000fe40000410000 */
[----:B------:R-:W-:Y:S02]  /*1be10*/  @P1 FMUL.FTZ R22, R22, R18 ;  /* 0x0000001216161220 */ /* 0x000fe40000410000 */
[----:B------:R-:W-:-:S05]  /*1be20*/  @P1 FMUL.FTZ R23, R23, R19 ;  /* 0x0000001317171220 */ /* 0x000fca0000410000 */
[----:B------:R0:W-:Y:S02]  /*1be30*/  STG.E.128 [R4.64], R20 ;  /* 0x0000001404007986 */ /* 0x0001e4000c101d24 */
.L_x_1487:
[C---:B0-2--5:R-:W-:Y:S02]  /*1be40*/  FFMA.FTZ R8, R24.reuse, R20, R8 ;  /* 0x0000001418087223 */ /* 0x065fe40000010008 */
[C---:B------:R-:W-:Y:S02]  /*1be50*/  FFMA.FTZ R9, R24.reuse, R21, R9 ;  /* 0x0000001518097223 */ /* 0x040fe40000010009 */
[C---:B------:R-:W-:Y:S02]  /*1be60*/  FFMA.FTZ R10, R24.reuse, R22, R10 ;  /* 0x00000016180a7223 */ /* 0x040fe4000001000a */
[----:B------:R-:W-:Y:S02]  /*1be70*/  FFMA.FTZ R11, R24, R23, R11 ;  /* 0x00000017180b7223 */ /* 0x000fe4000001000b */
.L_x_1486:
[----:B------:R-:W-:Y:S05]  /*1be80*/  BSYNC B0 ;  /* 0x0000000000007941 */ /* 0x000fea0003800000 */
.L_x_1485:
[----:B------:R-:W2:Y:S04]  /*1be90*/  S2R R12, SR_TID.X ;  /* 0x00000000000c7919 */ /* 0x000ea80000002100 */
[----:B------:R-:W-:Y:S01]  /*1bea0*/  BAR.SYNC.DEFER_BLOCKING 0x0 ;  /* 0x0000000000007b1d */ /* 0x000fe20000010000 */
[----:B--2---:R-:W-:-:S04]  /*1beb0*/  IADD3 R2, R12, 0x3f, RZ ;  /* 0x0000003f0c027810 */ /* 0x004fc80007ffe0ff */
[----:B------:R-:W-:Y:S01]  /*1bec0*/  ISETP.GT.U32.OR P0, PT, R2, 0x7e, P2 ;  /* 0x0000007e0200780c */ /* 0x000fe20001704470 */
[----:B------:R-:W-:-:S12]  /*1bed0*/  @P2 BRA `(.L_x_1488) ;  /* 0x0000018000002947 */ /* 0x000fd80003800000 */
[C---:B------:R-:W-:Y:S01]  /*1bee0*/  LOP3.LUT R2, R12.reuse, 0xffffff80, RZ, 0xc0, !PT ;  /* 0xffffff800c027812 */ /* 0x040fe200078ec0ff */
[----:B------:R-:W-:Y:S01]  /*1bef0*/  IMAD R13, R13, 0x90, R0 ;  /* 0x000000900d0d7824 */ /* 0x000fe200078e0200 */
[----:B------:R-:W-:Y:S01]  /*1bf00*/  WARPSYNC 0xffffffff ;  /* 0xffffffff00007948 */ /* 0x000fe20003800000 */
[----:B------:R-:W-:Y:S02]  /*1bf10*/  ISETP.GT.AND P2, PT, R12, 0x7f, PT ;  /* 0x0000007f0c00780c */ /* 0x000fe40003f44270 */
[----:B------:R-:W-:Y:S02]  /*1bf20*/  ISETP.NE.AND P1, PT, R2, 0x80, PT ;  /* 0x000000800200780c */ /* 0x000fe40003f25270 */
[C---:B------:R-:W-:Y:S02]  /*1bf30*/  LOP3.LUT R2, R12.reuse, 0xffffffc0, RZ, 0xc0, !PT ;  /* 0xffffffc00c027812 */ /* 0x040fe400078ec0ff */
[----:B------:R-:W-:-:S09]  /*1bf40*/  ISETP.GT.AND P3, PT, R12, 0x3f, PT ;  /* 0x0000003f0c00780c */ /* 0x000fd20003f64270 */
[----:B------:R-:W-:Y:S04]  /*1bf50*/  @!P1 STS.128 [R13.X4+0x3c0], R8 ;  /* 0x0003c0080d009388 */ /* 0x000fe80000004c00 */
[----:B------:R-:W-:Y:S01]  /*1bf60*/  BAR.SYNC.DEFER_BLOCKING 0x0 ;  /* 0x0000000000007b1d */ /* 0x000fe20000010000 */
[----:B------:R-:W-:-:S05]  /*1bf70*/  ISETP.NE.AND P1, PT, R2, 0x40, PT ;  /* 0x000000400200780c */ /* 0x000fca0003f25270 */
[----:B0-----:R-:W0:Y:S02]  /*1bf80*/  @!P2 LDS.128 R4, [R13.X4+0x840] ;  /* 0x000840000d04a984 */ /* 0x001e240000004c00 */
[----:B0-----:R-:W-:Y:S02]  /*1bf90*/  @!P2 FADD.FTZ R8, R8, R4 ;  /* 0x000000040808a221 */ /* 0x001fe40000010000 */
[----:B------:R-:W-:Y:S02]  /*1bfa0*/  @!P2 FADD.FTZ R9, R9, R5 ;  /* 0x000000050909a221 */ /* 0x000fe40000010000 */
[----:B------:R-:W-:Y:S02]  /*1bfb0*/  @!P2 FADD.FTZ R10, R10, R6 ;  /* 0x000000060a0aa221 */ /* 0x000fe40000010000 */
[----:B------:R-:W-:Y:S01]  /*1bfc0*/  @!P2 FADD.FTZ R11, R11, R7 ;  /* 0x000000070b0ba221 */ /* 0x000fe20000010000 */
[----:B------:R-:W-:Y:S06]  /*1bfd0*/  BAR.SYNC.DEFER_BLOCKING 0x0 ;  /* 0x0000000000007b1d */ /* 0x000fec0000010000 */
[----:B------:R-:W-:Y:S04]  /*1bfe0*/  @!P1 STS.128 [R13.X4+0x600], R8 ;  /* 0x000600080d009388 */ /* 0x000fe80000004c00 */
[----:B------:R-:W-:Y:S06]  /*1bff0*/  BAR.SYNC.DEFER_BLOCKING 0x0 ;  /* 0x0000000000007b1d */ /* 0x000fec0000010000 */
[----:B------:R-:W0:Y:S02]  /*1c000*/  @!P3 LDS.128 R4, [R13.X4+0x840] ;  /* 0x000840000d04b984 */ /* 0x000e240000004c00 */
[----:B0-----:R-:W-:-:S02]  /*1c010*/  @!P3 FADD.FTZ R8, R8, R4 ;  /* 0x000000040808b221 */ /* 0x001fc40000010000 */
[----:B------:R-:W-:Y:S02]  /*1c020*/  @!P3 FADD.FTZ R9, R9, R5 ;  /* 0x000000050909b221 */ /* 0x000fe40000010000 */
[----:B------:R-:W-:Y:S02]  /*1c030*/  @!P3 FADD.FTZ R10, R10, R6 ;  /* 0x000000060a0ab221 */ /* 0x000fe40000010000 */
[----:B------:R-:W-:Y:S01]  /*1c040*/  @!P3 FADD.FTZ R11, R11, R7 ;  /* 0x000000070b0bb221 */ /* 0x000fe20000010000 */
[----:B------:R-:W-:Y:S06]  /*1c050*/  BAR.SYNC.DEFER_BLOCKING 0x0 ;  /* 0x0000000000007b1d */ /* 0x000fec0000010000 */
.L_x_1488:
[----:B------:R-:W-:Y:S05]  /*1c060*/  @P0 EXIT ;  /* 0x000000000000094d */ /* 0x000fea0003800000 */
[----:B------:R-:W-:-:S04]  /*1c070*/  MOV R2, c[0x0][0x258] ;  /* 0x0000960000027a02 */ /* 0x000fc80000000f00 */
[----:B------:R-:W-:-:S13]  /*1c080*/  ISETP.NE.AND P0, PT, R2, 0x2, PT ;  /* 0x000000020200780c */ /* 0x000fda0003f05270 */
[----:B0-----:R-:W-:Y:S01]  /*1c090*/  @P0 MOV R5, 0x4 ;  /* 0x0000000400050802 */ /* 0x001fe20000000f00 */
[----:B------:R-:W-:-:S04]  /*1c0a0*/  @P0 IMAD R4, R3, 0x90, R0 ;  /* 0x0000009003040824 */ /* 0x000fc800078e0200 */
[----:B------:R-:W-:-:S05]  /*1c0b0*/  @P0 IMAD.WIDE R4, R4, R5, c[0x0][0x160] ;  /* 0x0000580004040625 */ /* 0x000fca00078e0205 */
[----:B------:R0:W-:Y:S01]  /*1c0c0*/  @P0 STG.E.128 [R4.64], R8 ;  /* 0x0000000804000986 */ /* 0x0001e2000c101d24 */
[----:B------:R-:W-:Y:S05]  /*1c0d0*/  @P0 EXIT ;  /* 0x000000000000094d */ /* 0x000fea0003800000 */
[----:B0-----:R-:W-:Y:S02]  /*1c0e0*/  MOV R4, c[0x0][0x250] ;  /* 0x0000940000047a02 */ /* 0x001fe40000000f00 */
[----:B------:R-:W-:-:S05]  /*1c0f0*/  MOV R5, c[0x0][0x254] ;  /* 0x0000950000057a02 */ /* 0x000fca0000000f00 */
[----:B------:R-:W2:Y:S01]  /*1c100*/  LDG.E R4, [R4.64] ;  /* 0x0000002404047981 */ /* 0x000ea2000c1e1900 */
[----:B------:R-:W-:Y:S02]  /*1c110*/  IMAD R3, R3, 0x90, R0 ;  /* 0x0000009003037824 */ /* 0x000fe400078e0200 */
[C---:B--2---:R-:W-:Y:S02]  /*1c120*/  FMUL.FTZ R8, R4.reuse, R8 ;  /* 0x0000000804087220 */ /* 0x044fe40000410000 */
[C---:B------:R-:W-:Y:S02]  /*1c130*/  FMUL.FTZ R9, R4.reuse, R9 ;  /* 0x0000000904097220 */ /* 0x040fe40000410000 */
[C---:B------:R-:W-:Y:S02]  /*1c140*/  FMUL.FTZ R10, R4.reuse, R10 ;  /* 0x0000000a040a7220 */ /* 0x040fe40000410000 */
[----:B------:R-:W0:Y:S01]  /*1c150*/  F2I.S8.NTZ R8, R8 ;  /* 0x0000000800087305 */ /* 0x000e220000202100 */
[----:B------:R-:W-:-:S07]  /*1c160*/  FMUL.FTZ R11, R4, R11 ;  /* 0x0000000b040b7220 */ /* 0x000fce0000410000 */
[----:B------:R-:W2:Y:S08]  /*1c170*/  F2I.S8.NTZ R9, R9 ;  /* 0x0000000900097305 */ /* 0x000eb00000202100 */
[----:B------:R-:W4:Y:S01]  /*1c180*/  F2I.S8.NTZ R10, R10 ;  /* 0x0000000a000a7305 */ /* 0x000f220000202100 */
[----:B0-----:R-:W-:-:S04]  /*1c190*/  PRMT R2, R8, 0x8880, RZ ;  /* 0x0000888008027816 */ /* 0x001fc800000000ff */
[----:B------:R-:W-:-:S03]  /*1c1a0*/  PRMT R2, R2, 0x7710, RZ ;  /* 0x0000771002027816 */ /* 0x000fc600000000ff */
[----:B------:R-:W0:Y:S01]  /*1c1b0*/  F2I.S8.NTZ R11, R11 ;  /* 0x0000000b000b7305 */ /* 0x000e220000202100 */
[----:B--2---:R-:W-:Y:S02]  /*1c1c0*/  PRMT R6, R9, 0x8880, RZ ;  /* 0x0000888009067816 */ /* 0x004fe400000000ff */
[----:B------:R-:W-:Y:S02]  /*1c1d0*/  LOP3.LUT R5, R2, 0xff, RZ, 0xc0, !PT ;  /* 0x000000ff02057812 */ /* 0x000fe400078ec0ff */
[----:B------:R-:W-:Y:S02]  /*1c1e0*/  PRMT R4, R6, 0x7710, RZ ;  /* 0x0000771006047816 */ /* 0x000fe400000000ff */
[----:B----4-:R-:W-:Y:S02]  /*1c1f0*/  PRMT R2, R10, 0x8880, RZ ;  /* 0x000088800a027816 */ /* 0x010fe400000000ff */
[----:B------:R-:W-:Y:S02]  /*1c200*/  PRMT R5, R4, 0x7604, R5 ;  /* 0x0000760404057816 */ /* 0x000fe40000000005 */
[----:B------:R-:W-:-:S02]  /*1c210*/  PRMT R0, R2, 0x7710, RZ ;  /* 0x0000771002007816 */ /* 0x000fc400000000ff */
[----:B------:R-:W-:Y:S02]  /*1c220*/  IADD3 R2, P0, R3, c[0x0][0x160], RZ ;  /* 0x0000580003027a10 */ /* 0x000fe40007f1e0ff */
[----:B0-----:R-:W-:Y:S02]  /*1c230*/  PRMT R4, R11, 0x8880, RZ ;  /* 0x000088800b047816 */ /* 0x001fe400000000ff */
[----:B------:R-:W-:Y:S02]  /*1c240*/  PRMT R5, R0, 0x7054, R5 ;  /* 0x0000705400057816 */ /* 0x000fe40000000005 */
[----:B------:R-:W-:Y:S02]  /*1c250*/  PRMT R4, R4, 0x7710, RZ ;  /* 0x0000771004047816 */ /* 0x000fe400000000ff */
[----:B------:R-:W-:Y:S02]  /*1c260*/  LEA.HI.X.SX32 R3, R3, c[0x0][0x164], 0x1, P0 ;  /* 0x0000590003037a11 */ /* 0x000fe400000f0eff */
[----:B------:R-:W-:-:S05]  /*1c270*/  PRMT R5, R4, 0x654, R5 ;  /* 0x0000065404057816 */ /* 0x000fca0000000005 */
[----:B------:R-:W-:Y:S01]  /*1c280*/  STG.E [R2.64], R5 ;  /* 0x0000000502007986 */ /* 0x000fe2000c101924 */
[----:B------:R-:W-:Y:S05]  /*1c290*/  EXIT ;  /* 0x000000000000794d */ /* 0x000fea0003800000 */
.L_x_1489:
        /* <DEDUP_REMOVED lines=14> */
.L_x_4332:


//--------------------- .text._ZN4mmha33masked_multihead_attention_kernelIfLi144ELi256ELi2ELi64ELi128ELb1ELb1EEEv26Multihead_attention_paramsIT_XT5_EE --------------------------
	.section	.text._ZN4mmha33masked_multihead_attention_kernelIfLi144ELi256ELi2ELi64ELi128ELb1ELb1EEEv26Multihead_attention_paramsIT_XT5_EE,"ax",@progbits
	.sectioninfo	@"SHI_REGISTERS=255"
	.align	128
        .global         _ZN4mmha33masked_multihead_attention_kernelIfLi144ELi256ELi2ELi64ELi128ELb1ELb1EEEv26Multihead_attention_paramsIT_XT5_EE
        .type           _ZN4mmha33masked_multihead_attention_kernelIfLi144ELi256ELi2ELi64ELi128ELb1ELb1EEEv26Multihead_attention_paramsIT_XT5_EE,@function
        .size           _ZN4mmha33masked_multihead_attention_kernelIfLi144ELi256ELi2ELi64ELi128ELb1ELb1EEEv26Multihead_attention_paramsIT_XT5_EE,(.L_x_4312 - _ZN4mmha33masked_multihead_attention_kernelIfLi144ELi256ELi2ELi64ELi128ELb1ELb1EEEv26Multihead_attention_paramsIT_XT5_EE)
        .other          _ZN4mmha33masked_multihead_attention_kernelIfLi144ELi256ELi2ELi64ELi128ELb1ELb1EEEv26Multihead_attention_paramsIT_XT5_EE,@"STO_CUDA_ENTRY STV_DEFAULT"
_ZN4mmha33masked_multihead_attention_kernelIfLi144ELi256ELi2ELi64ELi128ELb1ELb1EEEv26Multihead_attention_paramsIT_XT5_EE:
.text._ZN4mmha33masked_multihead_attention_kernelIfLi144ELi256ELi2ELi64ELi128ELb1ELb1EEEv26Multihead_attention_paramsIT_XT5_EE:
        /* <DEDUP_REMOVED lines=12> */
.L_x_1490:
        /* <DEDUP_REMOVED lines=8> */
[----:B-1----:R-:W-:-:S04]  /*0140*/  IMAD.MOV R4, RZ, RZ, -R3 ;  /* 0x000000ffff047224 */ /* 0x002fc800078e0a03 */
[----:B------:R-:W-:-:S05]  /*0150*/  IMAD R7, R4, R5, RZ ;  /* 0x0000000504077224 */ /* 0x000fca00078e02ff */
[----:B------:R-:W-:-:S06]  /*0160*/  IMAD.HI.U32 R3, R3, R7, R2 ;  /* 0x0000000703037227 */ /* 0x000fcc00078e0002 */
[----:B------:R-:W-:-:S04]  /*0170*/  IMAD.HI.U32 R4, R3, R6, RZ ;  /* 0x0000000603047227 */ /* 0x000fc800078e00ff */
[----:B------:R-:W-:Y:S01]  /*0180*/  IMAD.MOV R0, RZ, RZ, -R4 ;  /* 0x000000ffff007224 */ /* 0x000fe200078e0a04 */
[----:B------:R-:W-:Y:S01]  /*0190*/  ISETP.NE.U32.AND P0, PT, RZ, c[0x0][0x240], PT ;  /* 0x00009000ff007a0c */ /* 0x000fe20003f05070 */
[----:B------:R-:W-:-:S04]  /*01a0*/  IMAD.WIDE R2, R19, R14, c[0x0][0x278] ;  /* 0x00009e0013027625 */ /* 0x000fc800078e020e */
[C---:B------:R-:W-:Y:S01]  /*01b0*/  IMAD R0, R5.reuse, R0, R6 ;  /* 0x0000000005007224 */ /* 0x040fe200078e0206 */
[----:B------:R-:W-:Y:S01]  /*01c0*/  ISETP.NE.AND.EX P0, PT, RZ, c[0x0][0x244], PT, P0 ;  /* 0x00009100ff007a0c */ /* 0x000fe20003f05300 */
[----:B------:R-:W2:Y:S03]  /*01d0*/  LDG.E R3, [R2.64] ;  /* 0x0000002402037981 */ /* 0x000ea6000c1e1900 */
        /* <DEDUP_REMOVED lines=8> */
[----:B------:R-:W-:-:S05]  /*0260*/  @P1 IADD3 R4, R4, 0x1, RZ ;  /* 0x0000000104041810 */ /* 0x000fca0007ffe0ff */
[----:B------:R-:W-:-:S04]  /*0270*/  IMAD.MOV.U32 R18, RZ, RZ, R4 ;  /* 0x000000ffff127224 */ /* 0x000fc800078e0004 */
[----:B------:R-:W-:Y:S01]  /*0280*/  @!P3 IMAD.MOV R18, RZ, RZ, -R18 ;  /* 0x000000ffff12b224 */ /* 0x000fe200078e0a12 */
[----:B------:R-:W-:Y:S02]  /*0290*/  @!P2 LOP3.LUT R18, RZ, c[0x0][0x1d0], RZ, 0x33, !PT ;  /* 0x00007400ff12aa12 */ /* 0x000fe400078e33ff */
[----:B------:R-:W-:-:S03]  /*02a0*/  MOV R16, RZ ;  /* 0x000000ff00107202 */ /* 0x000fc60000000f00 */
        /* <DEDUP_REMOVED lines=11> */
[C---:B0-----:R-:W-:Y:S01]  /*0360*/  ISETP.LT.AND P2, PT, R40.reuse, 0x40, P4 ;  /* 0x000000402800780c */ /* 0x041fe20002741270 */
[----:B------:R-:W-:Y:S02]  /*0370*/  IMAD.SHL.U32 R42, R40, 0x4, RZ ;  /* 0x00000004282a7824 */ /* 0x000fe400078e00ff */
[----:B-1----:R-:W-:-:S04]  /*0380*/  IMAD R8, R19, c[0x0][0x1d8], R252 ;  /* 0x0000760013087a24 */ /* 0x002fc800078e02fc */
[----:B------:R-:W-:Y:S01]  /*0390*/  IMAD R114, R8, 0x90, RZ ;  /* 0x0000009008727824 */ /* 0x000fe200078e02ff */
[----:B------:R-:W-:-:S04]  /*03a0*/  IABS R15, c[0x0][0x1d4] ;  /* 0x00007500000f7a13 */ /* 0x000fc80000000000 */
[----:B------:R-:W0:Y:S01]  /*03b0*/  R2UR UR8, R15 ;  /* 0x000000000f0873c2 */ /* 0x000e2200000e0000 */
[----:B------:R-:W-:-:S07]  /*03c0*/  ISETP.GT.AND P5, PT, R40, 0x23, PT ;  /* 0x000000232800780c */ /* 0x000fce0003fa4270 */
[----:B--2---:R3:W1:Y:S02]  /*03d0*/  R2UR UR38, R3 ;  /* 0x00000000032673c2 */ /* 0x00466400000e0000 */
[----:B---3--:R-:W-:-:S04]  /*03e0*/  @P2 IMAD R3, R16, c[0x0][0x1d8], R252 ;  /* 0x0000760010032a24 */ /* 0x008fc800078e02fc */
[----:B------:R-:W-:-:S04]  /*03f0*/  @P2 IMAD R3, R3, 0x90, R42 ;  /* 0x0000009003032824 */ /* 0x000fc800078e022a */
[----:B------:R-:W-:-:S05]  /*0400*/  @P2 IMAD.WIDE R8, R3, R14, c[0x0][0x230] ;  /* 0x00008c0003082625 */ /* 0x000fca00078e020e */
[----:B------:R2:W5:Y:S01]  /*0410*/  @P2 LDG.E.128 R36, [R8.64] ;  /* 0x0000002408242981 */ /* 0x000562000c1e1d00 */
[----:B0-----:R-:W0:Y:S08]  /*0420*/  I2F.RP R3, UR8 ;  /* 0x0000000800037d06 */ /* 0x001e300008209400 */
[----:B0-----:R-:W0:Y:S01]  /*0430*/  MUFU.RCP R3, R3 ;  /* 0x0000000300037308 */ /* 0x001e220000001000 */
[----:B-1----:R-:W-:Y:S01]  /*0440*/  UIADD3 UR39, UR38, -0x1, URZ ;  /* 0xffffffff26277890 */ /* 0x002fe2000fffe03f */
[----:B0-----:R-:W-:-:S06]  /*0450*/  IADD3 R12, R3, 0xffffffe, RZ ;  /* 0x0ffffffe030c7810 */ /* 0x001fcc0007ffe0ff */
[----:B------:R-:W0:Y:S01]  /*0460*/  F2I.FTZ.U32.TRUNC.NTZ R12, R12 ;  /* 0x0000000c000c7305 */ /* 0x000e22000021f000 */
[----:B------:R-:W-:Y:S01]  /*0470*/  MOV R4, UR39 ;  /* 0x0000002700047c02 */ /* 0x000fe20008000f00 */
[----:B------:R-:W-:-:S04]  /*0480*/  IMAD.IADD R17, R114, 0x1, R42 ;  /* 0x0000000172117824 */ /* 0x000fc800078e022a */
[----:B------:R-:W-:Y:S01]  /*0490*/  @!P5 IMAD.SHL.U32 R4, R4, 0x4, RZ ;  /* 0x000000040404d824 */ /* 0x000fe200078e00ff */
[----:B------:R-:W-:-:S03]  /*04a0*/  CS2R R24, SRZ ;  /* 0x0000000000187805 */ /* 0x000fc6000001ff00 */
[----:B------:R-:W-:Y:S01]  /*04b0*/  @!P5 IMAD R4, R17, c[0x0][0x1d4], R4 ;  /* 0x000075001104da24 */ /* 0x000fe200078e0204 */
[----:B------:R-:W-:-:S03]  /*04c0*/  CS2R R26, SRZ ;  /* 0x00000000001a7805 */ /* 0x000fc6000001ff00 */
[----:B------:R-:W-:Y:S01]  /*04d0*/  @!P5 IMAD.WIDE R4, R4, R14, c[0x0][0x198] ;  /* 0x000066000404d625 */ /* 0x000fe200078e020e */
[----:B0-----:R-:W0:Y:S04]  /*04e0*/  R2UR UR5, R12 ;  /* 0x000000000c0573c2 */ /* 0x001e2800000e0000 */
[----:B------:R1:W5:Y:S02]  /*04f0*/  @!P5 LDG.E.128 R24, [R4.64] ;  /* 0x000000240418d981 */ /* 0x000364000c1e1d00 */
[----:B-1----:R-:W-:-:S04]  /*0500*/  IABS R4, UR39 ;  /* 0x0000002700047c13 */ /* 0x002fc80008000000 */
[----:B------:R-:W1:Y:S01]  /*0510*/  R2UR UR7, R4 ;  /* 0x00000000040773c2 */ /* 0x000e6200000e0000 */
[----:B------:R-:W-:Y:S02]  /*0520*/  UMOV UR4, URZ ;  /* 0x0000003f00047c82 */ /* 0x000fe40008000000 */
[----:B0-----:R-:W-:-:S04]  /*0530*/  UIADD3 UR6, URZ, -UR5, URZ ;  /* 0x800000053f067290 */ /* 0x001fc8000fffe03f */
[----:B------:R-:W-:-:S04]  /*0540*/  UIMAD UR6, UR6, UR8, URZ ;  /* 0x00000008060672a4 */ /* 0x000fc8000f8e023f */
[----:B------:R-:W-:-:S04]  /*0550*/  UIMAD.WIDE.U32 UR4, UR5, UR6, UR4 ;  /* 0x00000006050472a5 */ /* 0x000fc8000f8e0004 */
[----:B-1----:R-:W-:-:S04]  /*0560*/  UIMAD.WIDE.U32 UR4, UR5, UR7, URZ ;  /* 0x00000007050472a5 */ /* 0x002fc8000f8e003f */
        /* <DEDUP_REMOVED lines=12> */
[----:B------:R-:W-:Y:S01]  /*0630*/  IADD3 R13, R0, R42, RZ ;  /* 0x0000002a000d7210 */ /* 0x000fe20007ffe0ff */
[----:B------:R-:W-:-:S03]  /*0640*/  UISETP.GE.AND UP0, UPT, UR39, URZ, UPT ;  /* 0x0000003f2700728c */ /* 0x000fc6000bf06270 */
[----:B------:R-:W-:Y:S02]  /*0650*/  @!UP1 UIADD3 UR4, UR4, -UR8, URZ ;  /* 0x8000000804049290 */ /* 0x000fe4000fffe03f */
[----:B------:R-:W-:Y:S01]  /*0660*/  UISETP.NE.AND UP1, UPT, URZ, UR5, UPT ;  /* 0x000000053f00728c */ /* 0x000fe2000bf25270 */
[----:B------:R-:W-:Y:S01]  /*0670*/  CS2R R20, SRZ ;  /* 0x0000000000147805 */ /* 0x000fe2000001ff00 */
[----:B------:R-:W-:Y:S01]  /*0680*/  CS2R R22, SRZ ;  /* 0x0000000000167805 */ /* 0x000fe2000001ff00 */
[----:B------:R-:W-:Y:S02]  /*0690*/  @!P0 IMAD.WIDE R6, R13, R14, c[0x0][0x170] ;  /* 0x00005c000d068625 */ /* 0x000fe400078e020e */
[----:B------:R-:W-:Y:S02]  /*06a0*/  UMOV UR40, UR4 ;  /* 0x0000000400287c82 */ /* 0x000fe40008000000 */
[----:B------:R-:W-:Y:S01]  /*06b0*/  IMAD R3, R19, c[0x0][0x1c8], R0 ;  /* 0x0000720013037a24 */ /* 0x000fe200078e0200 */
[----:B------:R2:W5:Y:S01]  /*06c0*/  @!P0 LDG.E.128 R20, [R6.64] ;  /* 0x0000002406148981 */ /* 0x000562000c1e1d00 */
[----:B------:R-:W-:Y:S01]  /*06d0*/  ISETP.NE.AND P0, PT, RZ, c[0x0][0x1c8], PT ;  /* 0x00007200ff007a0c */ /* 0x000fe20003f05270 */
[----:B------:R-:W-:Y:S01]  /*06e0*/  @!UP0 UIADD3 UR40, -UR40, URZ, URZ ;  /* 0x0000003f28288290 */ /* 0x000fe2000fffe13f */
[----:B------:R-:W-:Y:S01]  /*06f0*/  BSSY B0, `(.L_x_1491) ;  /* 0x000001f000007945 */ /* 0x000fe20003800000 */
[----:B------:R-:W-:Y:S01]  /*0700*/  @!UP1 ULOP3.LUT UR40, URZ, UR5, URZ, 0x33, !UPT ;  /* 0x000000053f289292 */ /* 0x000fe2000f8e333f */
[----:B------:R-:W-:Y:S01]  /*0710*/  P2R R2, PR, RZ, 0x10 ;  /* 0x00000010ff027803 */ /* 0x000fe20000000000 */
[----:B------:R-:W-:Y:S01]  /*0720*/  CS2R R32, SRZ ;  /* 0x0000000000207805 */ /* 0x000fe2000001ff00 */
[----:B------:R-:W-:Y:S01]  /*0730*/  ISETP.NE.AND P4, PT, RZ, c[0x0][0x1ec], PT ;  /* 0x00007b00ff007a0c */ /* 0x000fe20003f85270 */
[----:B------:R-:W-:Y:S01]  /*0740*/  CS2R R34, SRZ ;  /* 0x0000000000227805 */ /* 0x000fe2000001ff00 */
[----:B------:R-:W-:Y:S01]  /*0750*/  SEL R3, R114, R3, !P0 ;  /* 0x0000000372037207 */ /* 0x000fe20004000000 */
[----:B------:R-:W-:Y:S05]  /*0760*/  @P5 BRA `(.L_x_1492) ;  /* 0x0000017000005947 */ /* 0x000fea0003800000 */
[----:B--2---:R-:W-:Y:S02]  /*0770*/  IMAD.MOV.U32 R0, RZ, RZ, c[0x0][0x258] ;  /* 0x00009600ff007624 */ /* 0x004fe400078e00ff */
[----:B------:R-:W-:-:S03]  /*0780*/  IMAD.IADD R3, R3, 0x1, R42 ;  /* 0x0000000103037824 */ /* 0x000fc600078e022a */
[----:B------:R-:W-:-:S13]  /*0790*/  ISETP.NE.AND P0, PT, R0, 0x2, PT ;  /* 0x000000020000780c */ /* 0x000fda0003f05270 */
[----:B------:R-:W-:-:S04]  /*07a0*/  @!P0 IADD3 R8, P1, R3, c[0x0][0x168], RZ ;  /* 0x00005a0003088a10 */ /* 0x000fc80007f3e0ff */
[----:B------:R-:W-:-:S05]  /*07b0*/  @!P0 LEA.HI.X.SX32 R9, R3, c[0x0][0x16c], 0x1, P1 ;  /* 0x00005b0003098a11 */ /* 0x000fca00008f0eff */
[----:B------:R-:W2:Y:S01]  /*07c0*/  @!P0 LDG.E R8, [R8.64] ;  /* 0x0000002408088981 */ /* 0x000ea2000c1e1900 */
[----:B------:R-:W-:Y:S01]  /*07d0*/  @!P0 MOV R4, c[0x0][0x248] ;  /* 0x0000920000048a02 */ /* 0x000fe20000000f00 */
[----:B------:R-:W-:Y:S02]  /*07e0*/  @!P0 IMAD.MOV.U32 R5, RZ, RZ, c[0x0][0x24c] ;  /* 0x00009300ff058624 */ /* 0x000fe400078e00ff */
[----:B------:R-:W-:-:S03]  /*07f0*/  @P0 IMAD.WIDE R6, R3, R14, c[0x0][0x168] ;  /* 0x00005a0003060625 */ /* 0x000fc600078e020e */
[----:B------:R-:W3:Y:S04]  /*0800*/  @!P0 LDG.E R4, [R4.64] ;  /* 0x0000002404048981 */ /* 0x000ee8000c1e1900 */
[----:B------:R0:W5:Y:S01]  /*0810*/  @P0 LDG.E.128 R32, [R6.64] ;  /* 0x0000002406200981 */ /* 0x000162000c1e1d00 */
[----:B--2---:R-:W-:Y:S01]  /*0820*/  @!P0 PRMT R0, R8, 0x9910, RZ ;  /* 0x0000991008008816 */ /* 0x004fe200000000ff */
[----:B------:R-:W3:Y:S01]  /*0830*/  @!P0 I2F.S8 R11, R8 ;  /* 0x00000008000b8306 */ /* 0x000ee20000001400 */
[--C-:B------:R-:W-:Y:S02]  /*0840*/  @!P0 SHF.R.U32.HI R3, RZ, 0x10, R8.reuse ;  /* 0x00000010ff038819 */ /* 0x100fe40000011608 */
[----:B------:R-:W-:Y:S02]  /*0850*/  @!P0 SHF.R.U32.HI R10, RZ, 0x18, R8 ;  /* 0x00000018ff0a8819 */ /* 0x000fe40000011608 */
[----:B------:R-:W-:-:S03]  /*0860*/  @!P0 SHF.R.S32.HI R0, RZ, 0x8, R0 ;  /* 0x00000008ff008819 */ /* 0x000fc60000011400 */
[----:B------:R-:W1:Y:S08]  /*0870*/  @!P0 I2F.S8 R3, R3 ;  /* 0x0000000300038306 */ /* 0x000e700000001400 */
[----:B------:R-:W2:Y:S01]  /*0880*/  @!P0 I2F.S8 R10, R10 ;  /* 0x0000000a000a8306 */ /* 0x000ea20000001400 */
[----:B---3--:R-:W-:-:S07]  /*0890*/  @!P0 FMUL.FTZ R32, R11, R4 ;  /* 0x000000040b208220 */ /* 0x008fce0000410000 */
[----:B------:R-:W3:Y:S01]  /*08a0*/  @!P0 I2F.S16 R0, R0 ;  /* 0x0000000000008306 */ /* 0x000ee20000101400 */
[-C--:B-1----:R-:W-:Y:S02]  /*08b0*/  @!P0 FMUL.FTZ R34, R3, R4.reuse ;  /* 0x0000000403228220 */ /* 0x082fe40000410000 */
[-C--:B--2---:R-:W-:Y:S02]  /*08c0*/  @!P0 FMUL.FTZ R35, R10, R4.reuse ;  /* 0x000000040a238220 */ /* 0x084fe40000410000 */
[----:B---3--:R-:W-:-:S03]  /*08d0*/  @!P0 FMUL.FTZ R33, R0, R4 ;  /* 0x0000000400218220 */ /* 0x008fc60000410000 */
.L_x_1492:
[----:B0-2---:R-:W-:Y:S05]  /*08e0*/  BSYNC B0 ;  /* 0x0000000000007941 */ /* 0x005fea0003800000 */
.L_x_1491:
        /* <DEDUP_REMOVED lines=11> */
.L_x_1494:
[----:B------:R-:W-:Y:S05]  /*09a0*/  BSYNC B0 ;  /* 0x0000000000007941 */ /* 0x000fea0003800000 */
.L_x_1493:
        /* <DEDUP_REMOVED lines=32> */
[----:B0-----:R-:W-:Y:S01]  /*0bb0*/  IMAD.MOV.U32 R4, RZ, RZ, RZ ;  /* 0x000000ffff047224 */ /* 0x001fe200078e00ff */
[----:B-1----:R-:W-:-:S05]  /*0bc0*/  IADD3 R6, RZ, -R5, RZ ;  /* 0x80000005ff067210 */ /* 0x002fca0007ffe0ff */
[----:B------:R-:W-:Y:S02]  /*0bd0*/  IMAD R7, R6, R3, RZ ;  /* 0x0000000306077224 */ /* 0x000fe400078e02ff */
[----:B------:R-:W-:Y:S02]  /*0be0*/  IMAD.MOV.U32 R6, RZ, RZ, R8 ;  /* 0x000000ffff067224 */ /* 0x000fe400078e0008 */
        /* <DEDUP_REMOVED lines=10> */
[----:B------:R-:W-:-:S03]  /*0c90*/  ISETP.NE.AND P2, PT, R22, RZ, PT ;  /* 0x000000ff1600720c */ /* 0x000fc60003f45270 */
[----:B------:R-:W-:-:S05]  /*0ca0*/  IMAD.MOV.U32 R23, RZ, RZ, R5 ;  /* 0x000000ffff177224 */ /* 0x000fca00078e0005 */
[----:B------:R-:W-:Y:S02]  /*0cb0*/  @!P1 IADD3 R23, -R23, RZ, RZ ;  /* 0x000000ff17179210 */ /* 0x000fe40007ffe1ff */
[----:B------:R-:W-:Y:S02]  /*0cc0*/  ISETP.LT.AND P1, PT, R42, c[0x0][0x1e0], !P0 ;  /* 0x000078002a007a0c */ /* 0x000fe40004721270 */
[----:B------:R-:W-:Y:S02]  /*0cd0*/  LOP3.LUT P0, RZ, R22, 0x3, RZ, 0xc0, !PT ;  /* 0x0000000316ff7812 */ /* 0x000fe4000780c0ff */
[----:B------:R-:W-:Y:S02]  /*0ce0*/  @!P2 LOP3.LUT R23, RZ, R22, RZ, 0x33, !PT ;  /* 0x00000016ff17a212 */ /* 0x000fe400078e33ff */
[----:B------:R-:W-:-:S03]  /*0cf0*/  P2R R37, PR, RZ, 0x2 ;  /* 0x00000002ff257803 */ /* 0x000fc60000000000 */
[----:B------:R-:W-:-:S04]  /*0d00*/  IMAD.MOV R3, RZ, RZ, -R23 ;  /* 0x000000ffff037224 */ /* 0x000fc800078e0a17 */
[----:B------:R-:W-:Y:S02]  /*0d10*/  IMAD R36, R22, R3, R42 ;  /* 0x0000000316247224 */ /* 0x000fe400078e022a */
[----:B------:R-:W-:Y:S05]  /*0d20*/  @!P0 BRA `(.L_x_1497) ;  /* 0x0000013000008947 */ /* 0x000fea0003800000 */
[----:B------:R-:W-:Y:S01]  /*0d30*/  MOV R0, 0x0 ;  /* 0x0000000000007802 */ /* 0x000fe20000000f00 */
[----:B------:R-:W-:Y:S01]  /*0d40*/  HFMA2.MMA R8, -RZ, RZ, 0, 8.0049037933349609375e-05 ;  /* 0x0000053fff087435 */ /* 0x000fe200000001ff */
[----:B------:R-:W-:Y:S01]  /*0d50*/  IMAD.MOV.U32 R4, RZ, RZ, c[0x4][0xc8] ;  /* 0x01003200ff047624 */ /* 0x000fe200078e00ff */
[----:B------:R-:W-:Y:S01]  /*0d60*/  MOV R5, c[0x4][0xcc] ;  /* 0x0100330000057a02 */ /* 0x000fe20000000f00 */
[----:B------:R0:W1:Y:S01]  /*0d70*/  LDC.64 R14, c[0x4][R0] ;  /* 0x01000000000e7b82 */ /* 0x0000620000000a00 */
[----:B------:R-:W-:Y:S01]  /*0d80*/  IMAD.MOV.U32 R6, RZ, RZ, c[0x4][0xd0] ;  /* 0x01003400ff067624 */ /* 0x000fe200078e00ff */
[----:B------:R-:W-:Y:S01]  /*0d90*/  MOV R12, 0x1 ;  /* 0x00000001000c7802 */ /* 0x000fe20000000f00 */
[----:B------:R-:W-:Y:S02]  /*0da0*/  IMAD.MOV.U32 R7, RZ, RZ, c[0x4][0xd4] ;  /* 0x01003500ff077624 */ /* 0x000fe400078e00ff */
[----:B------:R-:W-:-:S02]  /*0db0*/  IMAD.MOV.U32 R10, RZ, RZ, c[0x4][0x88] ;  /* 0x01002200ff0a7624 */ /* 0x000fc400078e00ff */
[----:B------:R-:W-:Y:S02]  /*0dc0*/  IMAD.MOV.U32 R11, RZ, RZ, c[0x4][0x8c] ;  /* 0x01002300ff0b7624 */ /* 0x000fe400078e00ff */
[----:B------:R-:W-:Y:S02]  /*0dd0*/  IMAD.MOV.U32 R13, RZ, RZ, RZ ;  /* 0x000000ffff0d7224 */ /* 0x000fe400078e00ff */
[----:B0-----:R-:W-:Y:S01]  /*0de0*/  LEPC R18 ;  /* 0x000000000012734e */ /* 0x001fe20000000000 */
[----:B------:R-:W-:Y:S02]  /*0df0*/  MOV R3, 0xe60 ;  /* 0x00000e6000037802 */ /* 0x000fe40000000f00 */
[----:B------:R-:W-:Y:S02]  /*0e00*/  MOV R20, 0xde0 ;  /* 0x00000de000147802 */ /* 0x000fe40000000f00 */
[----:B------:R-:W-:Y:S02]  /*0e10*/  MOV R21, 0x0 ;  /* 0x0000000000157802 */ /* 0x000fe40000000f00 */
[----:B------:R-:W-:Y:S02]  /*0e20*/  MOV R0, 0x0 ;  /* 0x0000000000007802 */ /* 0x000fe40000000f00 */
[----:B------:R-:W-:-:S04]  /*0e30*/  IADD3 R20, P0, P1, -R20, R3, R18 ;  /* 0x0000000314147210 */ /* 0x000fc8000791e112 */
[----:B------:R-:W-:-:S04]  /*0e40*/  IADD3.X R21, ~R0, R21, R19, P0, P1 ;  /* 0x0000001500157210 */ /* 0x000fc800007e2513 */
[----:B-1----:R-:W-:Y:S05]  /*0e50*/  CALL.ABS.NOINC R14 ;  /* 0x000000000e007343 */ /* 0x002fea0003c00000 */
.L_x_1497:
[----:B------:R-:W-:Y:S01]  /*0e60*/  ISETP.NE.AND P6, PT, R37, RZ, PT ;  /* 0x000000ff2500720c */ /* 0x000fe20003fc5270 */
[----:B------:R-:W-:Y:S02]  /*0e70*/  IMAD R0, R22, R23, R36 ;  /* 0x0000001716007224 */ /* 0x000fe400078e0224 */
[----:B------:R-:W-:-:S03]  /*0e80*/  IMAD.MOV.U32 R5, RZ, RZ, c[0x0][0x1e0] ;  /* 0x00007800ff057624 */ /* 0x000fc600078e00ff */
[----:B------:R-:W-:-:S04]  /*0e90*/  LEA R14, R0, 0x820, 0x2 ;  /* 0x00000820000e7811 */ /* 0x000fc800078e10ff */
[----:B------:R-:W-:-:S03]  /*0ea0*/  LEA R15, R5, R14, 0x2 ;  /* 0x0000000e050f7211 */ /* 0x000fc600078e10ff */
[----:B------:R-:W-:Y:S05]  /*0eb0*/  @!P6 BRA `(.L_x_1498) ;  /* 0x000000300000e947 */ /* 0x000fea0003800000 */
[----:B------:R-:W-:Y:S01]  /*0ec0*/  ISETP.NE.AND P5, PT, RZ, c[0x0][0x1ec], PT ;  /* 0x00007b00ff007a0c */ /* 0x000fe20003fa5270 */
[----:B------:R0:W-:-:S12]  /*0ed0*/  STS.128 [R14], R32 ;  /* 0x000000200e007388 */ /* 0x0001d80000000c00 */
[----:B------:R0:W-:Y:S02]  /*0ee0*/  @!P5 STS.128 [R15], R24 ;  /* 0x000000180f00d388 */ /* 0x0001e40000000c00 */
.L_x_1498:
        /* <DEDUP_REMOVED lines=20> */
[----:B0-----:R-:W-:-:S05]  /*1030*/  LEA.HI R0, R0, R0, RZ, 0x1 ;  /* 0x0000000000007211 */ /* 0x001fca00078f08ff */
[----:B------:R-:W-:-:S05]  /*1040*/  IMAD.SHL.U32 R0, R0, 0x2, RZ ;  /* 0x0000000200007824 */ /* 0x000fca00078e00ff */
        /* <DEDUP_REMOVED lines=32> */
.L_x_1502:
[C---:B------:R-:W-:Y:S01]  /*1250*/  IMAD R21, R5.reuse, 0x4, R19 ;  /* 0x0000000405157824 */ /* 0x040fe200078e0213 */
[----:B0-----:R-:W-:Y:S01]  /*1260*/  LEA.HI R0, R0, R0, RZ, 0x1 ;  /* 0x0000000000007211 */ /* 0x001fe200078f08ff */
[----:B------:R-:W-:Y:S01]  /*1270*/  IMAD R18, R5, 0x4, R22 ;  /* 0x0000000405127824 */ /* 0x000fe200078e0216 */
[----:B------:R-:W-:Y:S02]  /*1280*/  BSSY B2, `(.L_x_1504) ;  /* 0x0000030000027945 */ /* 0x000fe40003800000 */
[----:B------:R0:W4:Y:S01]  /*1290*/  LDS R24, [R21] ;  /* 0x0000000015187984 */ /* 0x0001220000000800 */
[----:B------:R-:W-:-:S03]  /*12a0*/  SHF.L.U32 R0, R0, 0x1, RZ ;  /* 0x0000000100007819 */ /* 0x000fc600000006ff */
[----:B------:R0:W3:Y:S01]  /*12b0*/  LDS R26, [R21+0x4] ;  /* 0x00000400151a7984 */ /* 0x0000e20000000800 */
[----:B------:R-:W-:-:S03]  /*12c0*/  LOP3.LUT R7, R0, 0xfffffffc, RZ, 0xc0, !PT ;  /* 0xfffffffc00077812 */ /* 0x000fc600078ec0ff */
[----:B------:R0:W2:Y:S01]  /*12d0*/  LDS R25, [R18] ;  /* 0x0000000012197984 */ /* 0x0000a20000000800 */
[----:B------:R-:W-:-:S03]  /*12e0*/  ISETP.GE.AND P0, PT, R7, c[0x0][0x1e0], PT ;  /* 0x0000780007007a0c */ /* 0x000fc60003f06270 */
[----:B------:R0:W1:Y:S10]  /*12f0*/  LDS R27, [R18+0x4] ;  /* 0x00000400121b7984 */ /* 0x0000740000000800 */
[----:B------:R-:W-:Y:S05]  /*1300*/  @P0 BRA `(.L_x_1505) ;  /* 0x0000027000000947 */ /* 0x000fea0003800000 */
[----:B0-----:R-:W0:Y:S01]  /*1310*/  I2F R6, c[0x0][0x1e0] ;  /* 0x0000780000067b06 */ /* 0x001e220000201400 */
[----:B------:R-:W-:-:S02]  /*1320*/  IADD3 R4, R7, 0x2, RZ ;  /* 0x0000000207047810 */ /* 0x000fc40007ffe0ff */
        /* <DEDUP_REMOVED lines=27> */
[----:B------:R-:W-:Y:S01]  /*14e0*/  FMUL.FTZ R4, R24, R4 ;  /* 0x0000000418047220 */ /* 0x000fe20000410000 */
[----:B------:R-:W-:Y:S01]  /*14f0*/  MOV R34, R8 ;  /* 0x0000000800227202 */ /* 0x000fe20000000f00 */
[----:B------:R-:W-:Y:S02]  /*1500*/  FFMA.FTZ R26, R26, R6, -R11 ;  /* 0x000000061a1a7223 */ /* 0x000fe4000001080b */
[-C--:B0-----:R-:W-:Y:S02]  /*1510*/  FFMA.FTZ R3, R32, R0.reuse, -R3 ;  /* 0x0000000020037223 */ /* 0x081fe40000010803 */
[----:B------:R-:W-:Y:S02]  /*1520*/  FFMA.FTZ R24, R24, R0, -R7 ;  /* 0x0000000018187223 */ /* 0x000fe40000010807 */
[----:B------:R-:W-:-:S02]  /*1530*/  FFMA.FTZ R35, R35, R6, R9 ;  /* 0x0000000623237223 */ /* 0x000fc40000010009 */
[----:B------:R-:W-:Y:S02]  /*1540*/  FFMA.FTZ R27, R27, R6, R10 ;  /* 0x000000061b1b7223 */ /* 0x000fe4000001000a */
[-C--:B------:R-:W-:Y:S02]  /*1550*/  FFMA.FTZ R33, R33, R0.reuse, R5 ;  /* 0x0000000021217223 */ /* 0x080fe40000010005 */
[----:B------:R-:W-:Y:S02]  /*1560*/  FFMA.FTZ R25, R25, R0, R4 ;  /* 0x0000000019197223 */ /* 0x000fe40000010004 */
[----:B------:R-:W-:Y:S02]  /*1570*/  IMAD.MOV.U32 R32, RZ, RZ, R3 ;  /* 0x000000ffff207224 */ /* 0x000fe400078e0003 */
.L_x_1505:
[----:B0-----:R-:W-:Y:S05]  /*1580*/  BSYNC B2 ;  /* 0x0000000000027941 */ /* 0x001fea0003800000 */
.L_x_1504:
[----:B----4-:R0:W-:Y:S04]  /*1590*/  STS [R21], R24 ;  /* 0x0000001815007388 */ /* 0x0101e80000000800 */
[----:B---3--:R0:W-:Y:S04]  /*15a0*/  STS [R21+0x4], R26 ;  /* 0x0000041a15007388 */ /* 0x0081e80000000800 */
[----:B--2---:R0:W-:Y:S04]  /*15b0*/  STS [R18], R25 ;  /* 0x0000001912007388 */ /* 0x0041e80000000800 */
[----:B-1----:R0:W-:Y:S02]  /*15c0*/  STS [R18+0x4], R27 ;  /* 0x0000041b12007388 */ /* 0x0021e40000000800 */
.L_x_1503:
[----:B------:R-:W-:Y:S05]  /*15d0*/  BSYNC B1 ;  /* 0x0000000000017941 */ /* 0x000fea0003800000 */
.L_x_1501:
[----:B-1----:R1:W-:Y:S04]  /*15e0*/  STS [R19], R32 ;  /* 0x0000002013007388 */ /* 0x0023e80000000800 */
[----:B--2---:R1:W-:Y:S04]  /*15f0*/  STS [R19+0x4], R34 ;  /* 0x0000042213007388 */ /* 0x0043e80000000800 */
[----:B---3--:R1:W-:Y:S04]  /*1600*/  STS [R22], R33 ;  /* 0x0000002116007388 */ /* 0x0083e80000000800 */
[----:B----4-:R1:W-:Y:S02]  /*1610*/  STS [R22+0x4], R35 ;  /* 0x0000042316007388 */ /* 0x0103e40000000800 */
.L_x_1500:
[----:B------:R-:W-:Y:S05]  /*1620*/  BSYNC B0 ;  /* 0x0000000000007941 */ /* 0x000fea0003800000 */
.L_x_1499:
[----:B------:R-:W-:Y:S06]  /*1630*/  BAR.SYNC.DEFER_BLOCKING 0x0 ;  /* 0x0000000000007b1d */ /* 0x000fec0000010000 */
[----:B------:R-:W-:Y:S01]  /*1640*/  BSSY B0, `(.L_x_1506) ;  /* 0x0000005000007945 */ /* 0x000fe20003800000 */
[----:B------:R-:W-:Y:S05]  /*1650*/  @!P6 BRA `(.L_x_1507) ;  /* 0x000000300000e947 */ /* 0x000fea0003800000 */
[----:B------:R-:W-:Y:S01]  /*1660*/  ISETP.NE.AND P0, PT, RZ, c[0x0][0x1ec], PT ;  /* 0x00007b00ff007a0c */ /* 0x000fe20003f05270 */
[----:B01----:R0:W1:-:S12]  /*1670*/  LDS.128 R32, [R14] ;  /* 0x000000000e207984 */ /* 0x0030580000000c00 */
[----:B------:R0:W2:Y:S02]  /*1680*/  @!P0 LDS.128 R24, [R15] ;  /* 0x000000000f188984 */ /* 0x0000a40000000c00 */
.L_x_1507:
[----:B------:R-:W-:Y:S05]  /*1690*/  BSYNC B0 ;  /* 0x0000000000007941 */ /* 0x000fea0003800000 */
.L_x_1506:
[----:B------:R-:W-:Y:S06]  /*16a0*/  BAR.SYNC.DEFER_BLOCKING 0x0 ;  /* 0x0000000000007b1d */ /* 0x000fec0000010000 */
[----:B------:R-:W-:Y:S05]  /*16b0*/  BRA `(.L_x_1496) ;  /* 0x000004c000007947 */ /* 0x000fea0003800000 */
.L_x_1495:
[----:B------:R-:W-:Y:S01]  /*16c0*/  ISETP.NE.AND P0, PT, RZ, c[0x0][0x1ec], PT ;  /* 0x00007b00ff007a0c */ /* 0x000fe20003f05270 */
[----:B------:R-:W-:Y:S01]  /*16d0*/  BSSY B0, `(.L_x_1496) ;  /* 0x000004a000007945 */ /* 0x000fe20003800000 */
[----:B------:R-:W-:-:S11]  /*16e0*/  IADD3 R7, -R41, c[0x0][0x1ec], RZ ;  /* 0x00007b0029077a10 */ /* 0x000fd60007ffe1ff */
        /* <DEDUP_REMOVED lines=32> */
.L_x_1508:
        /* <DEDUP_REMOVED lines=28> */
[-C--:B------:R-:W-:Y:S02]  /*1ab0*/  FFMA.FTZ R35, R35, R10.reuse, R13 ;  /* 0x0000000a23237223 */ /* 0x080fe4000001000d */
        /* <DEDUP_REMOVED lines=10> */
[----:B------:R-:W-:Y:S02]  /*1b60*/  IMAD.MOV.U32 R34, RZ, RZ, R12 ;  /* 0x000000ffff227224 */ /* 0x000fe400078e000c */
.L_x_1509:
[----:B------:R-:W-:Y:S05]  /*1b70*/  BSYNC B0 ;  /* 0x0000000000007941 */ /* 0x000fea0003800000 */
.L_x_1496:
[----:B------:R-:W-:Y:S01]  /*1b80*/  ISETP.GT.AND P0, PT, R40, 0x3f, PT ;  /* 0x0000003f2800780c */ /* 0x000fe20003f04270 */
[----:B------:R-:W-:Y:S01]  /*1b90*/  BSSY B0, `(.L_x_1510) ;  /* 0x0000012000007945 */ /* 0x000fe20003800000 */
[----:B------:R-:W-:-:S11]  /*1ba0*/  IMAD.MOV.U32 R0, RZ, RZ, RZ ;  /* 0x000000ffff007224 */ /* 0x000fd600078e00ff */
[----:B------:R-:W-:Y:S05]  /*1bb0*/  @P0 BRA `(.L_x_1511) ;  /* 0x000000f000000947 */ /* 0x000fea0003800000 */
[----:B------:R-:W-:Y:S01]  /*1bc0*/  ISETP.GT.AND P1, PT, R40, 0x23, PT ;  /* 0x000000232800780c */ /* 0x000fe20003f24270 */
[----:B------:R-:W-:Y:S01]  /*1bd0*/  IMAD.U32 R0, RZ, RZ, UR40 ;  /* 0x00000028ff007e24 */ /* 0x000fe2000f8e00ff */
[----:B-1----:R1:W-:Y:S02]  /*1be0*/  STS.128 [R40.X16+0x20], R32 ;  /* 0x0000202028007388 */ /* 0x0023e4000000cc00 */
[----:B------:R-:W-:Y:S02]  /*1bf0*/  ISETP.NE.OR P0, PT, RZ, c[0x0][0x1ec], P1 ;  /* 0x00007b00ff007a0c */ /* 0x000fe40000f05670 */
[----:B------:R-:W-:-:S11]  /*1c00*/  ISETP.NE.AND P1, PT, RZ, c[0x0][0x1ec], PT ;  /* 0x00007b00ff007a0c */ /* 0x000fd60003f25270 */
[----:B------:R-:W-:Y:S01]  /*1c10*/  @!P0 SHF.L.U32 R0, R0, 0x2, RZ ;  /* 0x0000000200008819 */ /* 0x000fe200000006ff */
[----:B------:R-:W-:Y:S01]  /*1c20*/  @!P0 IMAD.MOV.U32 R5, RZ, RZ, 0x4 ;  /* 0x00000004ff058424 */ /* 0x000fe200078e00ff */
[----:B------:R1:W-:Y:S03]  /*1c30*/  @!P1 STS.128 [R40.X16+0x420], R28 ;  /* 0x0004201c28009388 */ /* 0x0003e6000000cc00 */
[----:B------:R-:W-:-:S04]  /*1c40*/  @!P0 IMAD R0, R17, c[0x0][0x1d4], R0 ;  /* 0x0000750011008a24 */ /* 0x000fc800078e0200 */
[----:B------:R-:W-:-:S04]  /*1c50*/  @!P0 IMAD.WIDE R4, R0, R5, c[0x0][0x198] ;  /* 0x0000660000048625 */ /* 0x000fc800078e0205 */
[----:B--2---:R-:W-:Y:S01]  /*1c60*/  FMUL.FTZ R0, R32, R24 ;  /* 0x0000001820007220 */ /* 0x004fe20000410000 */
[----:B------:R1:W-:Y:S03]  /*1c70*/  @!P0 STG.E.128 [R4.64], R24 ;  /* 0x0000001804008986 */ /* 0x0003e6000c101d24 */
[----:B------:R-:W-:-:S04]  /*1c80*/  FFMA.FTZ R3, R33, R25, R0 ;  /* 0x0000001921037223 */ /* 0x000fc80000010000 */
[----:B------:R-:W-:-:S04]  /*1c90*/  FFMA.FTZ R0, R34, R26, R3 ;  /* 0x0000001a22007223 */ /* 0x000fc80000010003 */
[----:B------:R-:W-:Y:S02]  /*1ca0*/  FFMA.FTZ R0, R35, R27, R0 ;  /* 0x0000001b23007223 */ /* 0x000fe40000010000 */
.L_x_1511:
[----:B------:R-:W-:Y:S05]  /*1cb0*/  BSYNC B0 ;  /* 0x0000000000007941 */ /* 0x000fea0003800000 */
.L_x_1510:
[----:B------:R-:W3:Y:S01]  /*1cc0*/  SHFL.BFLY PT, R3, R0, 0x10, 0x1f ;  /* 0x0e001f0000037f89 */ /* 0x000ee200000e0000 */
[----:B------:R-:W-:Y:S01]  /*1cd0*/  LOP3.LUT P0, R8, R40, 0x1f, RZ, 0xc0, !PT ;  /* 0x0000001f28087812 */ /* 0x000fe2000780c0ff */
[----:B------:R-:W-:Y:S01]  /*1ce0*/  BSSY B0, `(.L_x_1512) ;  /* 0x000002a000007945 */ /* 0x000fe20003800000 */
[----:B------:R-:W-:Y:S02]  /*1cf0*/  MOV R17, 0xff7fffff ;  /* 0xff7fffff00117802 */ /* 0x000fe40000000f00 */
[----:B------:R-:W-:Y:S01]  /*1d00*/  ISETP.GT.U32.AND P1, PT, R8, 0x1, PT ;  /* 0x000000010800780c */ /* 0x000fe20003f24070 */
[----:B---3--:R-:W-:-:S08]  /*1d10*/  FADD.FTZ R3, R3, R0 ;  /* 0x0000000003037221 */ /* 0x008fd00000010000 */
[----:B------:R-:W-:Y:S01]  /*1d20*/  @!P0 SHF.R.U32.HI R0, RZ, 0x3, R40 ;  /* 0x00000003ff008819 */ /* 0x000fe20000011628 */
[----:B-1----:R-:W1:Y:S03]  /*1d30*/  SHFL.BFLY PT, R4, R3, 0x8, 0x1f ;  /* 0x0d001f0003047f89 */ /* 0x002e6600000e0000 */
[----:B------:R-:W-:Y:S01]  /*1d40*/  @!P0 LOP3.LUT R0, R0, 0x1ffffffc, RZ, 0xc0, !PT ;  /* 0x1ffffffc00008812 */ /* 0x000fe200078ec0ff */
[----:B-1----:R-:W-:Y:S02]  /*1d50*/  FADD.FTZ R4, R3, R4 ;  /* 0x0000000403047221 */ /* 0x002fe40000010000 */
[----:B------:R-:W-:-:S03]  /*1d60*/  IMAD.U32 R3, RZ, RZ, UR38 ;  /* 0x00000026ff037e24 */ /* 0x000fc6000f8e00ff */
[----:B------:R-:W1:Y:S02]  /*1d70*/  SHFL.BFLY PT, R5, R4, 0x4, 0x1f ;  /* 0x0c801f0004057f89 */ /* 0x000e6400000e0000 */
        /* <DEDUP_REMOVED lines=9> */
[----:B------:R-:W-:Y:S04]  /*1e10*/  @!P0 STS [R0+0x8], R7 ;  /* 0x0000080700008388 */ /* 0x000fe80000000800 */
[----:B------:R-:W-:Y:S01]  /*1e20*/  BAR.SYNC.DEFER_BLOCKING 0x0 ;  /* 0x0000000000007b1d */ /* 0x000fe20000010000 */
[----:B------:R-:W-:-:S05]  /*1e30*/  ISETP.NE.AND P0, PT, R40, RZ, PT ;  /* 0x000000ff2800720c */ /* 0x000fca0003f05270 */
[----:B------:R-:W1:Y:S04]  /*1e40*/  @!P1 LDS R7, [R8.X4+0x8] ;  /* 0x0000080008079984 */ /* 0x000e680000004800 */
[----:B-1----:R-:W1:Y:S02]  /*1e50*/  SHFL.BFLY PT, R4, R7, 0x1, 0x1f ;  /* 0x0c201f0007047f89 */ /* 0x002e6400000e0000 */
[----:B-1----:R-:W-:-:S06]  /*1e60*/  FADD.FTZ R4, R4, R7 ;  /* 0x0000000704047221 */ /* 0x002fcc0000010000 */
[----:B------:R-:W1:Y:S01]  /*1e70*/  SHFL.IDX PT, R4, R4, RZ, 0x1f ;  /* 0x00001fff04047589 */ /* 0x000e6200000e0000 */
[----:B------:R-:W-:Y:S05]  /*1e80*/  @P0 BRA `(.L_x_1513) ;  /* 0x000000f000000947 */ /* 0x000fea0003800000 */
[----:B------:R-:W-:Y:S01]  /*1e90*/  ISETP.NE.U32.AND P0, PT, RZ, c[0x0][0x218], PT ;  /* 0x00008600ff007a0c */ /* 0x000fe20003f05070 */
[----:B------:R-:W-:Y:S02]  /*1ea0*/  IMAD.U32 R6, RZ, RZ, UR6 ;  /* 0x00000006ff067e24 */ /* 0x000fe4000f8e00ff */
[----:B------:R-:W-:Y:S01]  /*1eb0*/  IMAD.U32 R3, RZ, RZ, UR38 ;  /* 0x00000026ff037e24 */ /* 0x000fe2000f8e00ff */
[----:B------:R-:W-:Y:S01]  /*1ec0*/  ISETP.NE.AND.EX P0, PT, RZ, c[0x0][0x21c], PT, P0 ;  /* 0x00008700ff007a0c */ /* 0x000fe20003f05300 */
[----:B-1----:R-:W-:-:S03]  /*1ed0*/  FMUL.FTZ R17, R4, c[0x0][0x1f0] ;  /* 0x00007c0004117a20 */ /* 0x002fc60000410000 */
[----:B------:R-:W-:-:S09]  /*1ee0*/  IADD3 R6, -R6, -0x1, R3 ;  /* 0xffffffff06067810 */ /* 0x000fd20007ffe103 */
[----:B------:R-:W-:Y:S05]  /*1ef0*/  @!P0 BRA `(.L_x_1514) ;  /* 0x0000007000008947 */ /* 0x000fea0003800000 */
[----:B------:R-:W-:Y:S01]  /*1f00*/  IADD3 R3, -R41, UR39, RZ ;  /* 0x0000002729037c10 */ /* 0x000fe2000fffe1ff */
[----:B------:R-:W-:-:S04]  /*1f10*/  HFMA2.MMA R5, -RZ, RZ, 0, 2.384185791015625e-07 ;  /* 0x00000004ff057435 */ /* 0x000fc800000001ff */
[----:B------:R-:W-:-:S04]  /*1f20*/  IMAD R0, R252, c[0x0][0x220], R3 ;  /* 0x00008800fc007a24 */ /* 0x000fc800078e0203 */
[----:B------:R-:W-:-:S04]  /*1f30*/  IMAD R0, R0, c[0x0][0x220], R3 ;  /* 0x0000880000007a24 */ /* 0x000fc800078e0203 */
[----:B------:R-:W-:-:S06]  /*1f40*/  IMAD.WIDE R4, R0, R5, c[0x0][0x218] ;  /* 0x0000860000047625 */ /* 0x000fcc00078e0205 */
[----:B------:R-:W3:Y:S02]  /*1f50*/  LDG.E R4, [R4.64] ;  /* 0x0000002404047981 */ /* 0x000ee4000c1e1900 */
[----:B---3--:R-:W-:-:S05]  /*1f60*/  FADD.FTZ R17, R17, R4 ;  /* 0x0000000411117221 */ /* 0x008fca0000010000 */
.L_x_1514:
[----:B------:R1:W-:Y:S02]  /*1f70*/  STS [R6.X4+0x820], R17 ;  /* 0x0008201106007388 */ /* 0x0003e40000004800 */
.L_x_1513:
[----:B------:R-:W-:Y:S05]  /*1f80*/  BSYNC B0 ;  /* 0x0000000000007941 */ /* 0x000fea0003800000 */
.L_x_1512:
[----:B------:R-:W-:Y:S01]  /*1f90*/  BAR.SYNC.DEFER_BLOCKING 0x0 ;  /* 0x0000000000007b1d */ /* 0x000fe20000010000 */
[----:B------:R-:W-:Y:S01]  /*1fa0*/  LEA.HI R5, R40, R40, RZ, 0x1 ;  /* 0x0000002828057211 */ /* 0x000fe200078f08ff */
[----:B------:R-:W-:Y:S01]  /*1fb0*/  UIADD3 UR4, UR39, 0xf, -UR6 ;  /* 0x0000000f27047890 */ /* 0x000fe2000fffe806 */
[----:B------:R-:W-:Y:S02]  /*1fc0*/  ISETP.NE.AND P1, PT, RZ, c[0x0][0x1ec], PT ;  /* 0x00007b00ff007a0c */ /* 0x000fe40003f25270 */
[C---:B------:R-:W-:Y:S01]  /*1fd0*/  LOP3.LUT R0, R5.reuse, 0xfffffffe, RZ, 0xc0, !PT ;  /* 0xfffffffe05007812 */ /* 0x040fe200078ec0ff */
[----:B------:R-:W-:Y:S01]  /*1fe0*/  USHF.R.S32.HI UR5, URZ, 0x1f, UR4 ;  /* 0x0000001f3f057899 */ /* 0x000fe20008011404 */
[----:B------:R-:W-:-:S03]  /*1ff0*/  LEA.HI.SX32 R5, R5, UR6, 0x1f ;  /* 0x0000000605057c11 */ /* 0x000fc6000f8ffaff */
[----:B------:R-:W-:Y:S01]  /*2000*/  IMAD.IADD R0, R40, 0x1, -R0 ;  /* 0x0000000128007824 */ /* 0x000fe200078e0a00 */
[----:B------:R-:W-:-:S04]  /*2010*/  ULEA.HI UR5, UR5, UR4, URZ, 0x4 ;  /* 0x0000000405057291 */ /* 0x000fc8000f8f203f */
[----:B------:R-:W-:-:S04]  /*2020*/  ULOP3.LUT UR5, UR5, 0xfffffff0, URZ, 0xc0, !UPT ;  /* 0xfffffff005057892 */ /* 0x000fc8000f8ec03f */
[----:B------:R-:W-:Y:S01]  /*2030*/  UIADD3 UR5, UR5, UR6, URZ ;  /* 0x0000000605057290 */ /* 0x000fe2000fffe03f */
[----:B-1----:R-:W1:Y:S05]  /*2040*/  LDS.64 R6, [R0.X8+0x20] ;  /* 0x0000200000067984 */ /* 0x002e6a0000008a00 */
[----:B------:R-:W-:Y:S01]  /*2050*/  ISETP.GE.AND P0, PT, R5, UR5, PT ;  /* 0x0000000505007c0c */ /* 0x000fe2000bf06270 */
[----:B------:R-:W3:Y:S04]  /*2060*/  LDS.64 R10, [R0.X8+0x30] ;  /* 0x00003000000a7984 */ /* 0x000ee80000008a00 */
[----:B------:R-:W4:Y:S04]  /*2070*/  LDS.64 R8, [R0.X8+0x40] ;  /* 0x0000400000087984 */ /* 0x000f280000008a00 */
[----:B-1----:R-:W-:Y:S04]  /*2080*/  STL.64 [R1+0x248], R6 ;  /* 0x0002480601007387 */ /* 0x002fe80000100a00 */
[----:B------:R-:W1:Y:S04]  /*2090*/  LDS.64 R6, [R0.X8+0x50] ;  /* 0x0000500000067984 */ /* 0x000e680000008a00 */
[----:B---3--:R-:W-:Y:S04]  /*20a0*/  STL.64 [R1+0x240], R10 ;  /* 0x0002400a01007387 */ /* 0x008fe80000100a00 */
[----:B------:R-:W3:Y:S04]  /*20b0*/  LDS.64 R10, [R0.X8+0x60] ;  /* 0x00006000000a7984 */ /* 0x000ee80000008a00 */
[----:B----4-:R-:W-:Y:S04]  /*20c0*/  STL.64 [R1+0x238], R8 ;  /* 0x0002380801007387 */ /* 0x010fe80000100a00 */
        /* <DEDUP_REMOVED lines=117> */
[----:B---3--:R3:W-:Y:S04]  /*2820*/  STL.64 [R1+0x60], R10 ;  /* 0x0000600a01007387 */ /* 0x0087e80000100a00 */
[----:B----4-:R3:W-:Y:S04]  /*2830*/  STL.64 [R1+0x58], R8 ;  /* 0x0000580801007387 */ /* 0x0107e80000100a00 */
[----:B-1----:R3:W-:Y:S01]  /*2840*/  STL.64 [R1+0x50], R6 ;  /* 0x0000500601007387 */ /* 0x0027e20000100a00 */
[----:B------:R-:W-:Y:S05]  /*2850*/  @P1 BRA `(.L_x_1515) ;  /* 0x000004a000001947 */ /* 0x000fea0003800000 */
[----:B---3--:R-:W1:Y:S04]  /*2860*/  LDS.64 R6, [R0.X8+0x420] ;  /* 0x0004200000067984 */ /* 0x008e680000008a00 */
[----:B------:R-:W3:Y:S04]  /*2870*/  LDS.64 R10, [R0.X8+0x430] ;  /* 0x00043000000a7984 */ /* 0x000ee80000008a00 */
[----:B------:R-:W4:Y:S04]  /*2880*/  LDS.64 R8, [R0.X8+0x440] ;  /* 0x0004400000087984 */ /* 0x000f280000008a00 */
[----:B------:R-:W-:Y:S04]  /*2890*/  LDS.64 R250, [R0.X8+0x4c0] ;  /* 0x0004c00000fa7984 */ /* 0x000fe80000008a00 */
[----:B------:R-:W-:Y:S04]  /*28a0*/  LDS.64 R248, [R0.X8+0x4d0] ;  /* 0x0004d00000f87984 */ /* 0x000fe80000008a00 */
[----:B------:R-:W-:Y:S04]  /*28b0*/  LDS.64 R246, [R0.X8+0x4e0] ;  /* 0x0004e00000f67984 */ /* 0x000fe80000008a00 */
[----:B------:R-:W-:Y:S04]  /*28c0*/  LDS.64 R244, [R0.X8+0x4f0] ;  /* 0x0004f00000f47984 */ /* 0x000fe80000008a00 */
[----:B------:R-:W-:Y:S04]  /*28d0*/  LDS.64 R12, [R0.X8+0x500] ;  /* 0x00050000000c7984 */ /* 0x000fe80000008a00 */
[----:B0-----:R-:W-:Y:S04]  /*28e0*/  LDS.64 R14, [R0.X8+0x510] ;  /* 0x00051000000e7984 */ /* 0x001fe80000008a00 */
[----:B------:R-:W-:Y:S04]  /*28f0*/  LDS.64 R18, [R0.X8+0x520] ;  /* 0x0005200000127984 */ /* 0x000fe80000008a00 */
[----:B-1----:R-:W-:Y:S04]  /*2900*/  STL.64 [R1+0x48], R6 ;  /* 0x0000480601007387 */ /* 0x002fe80000100a00 */
[----:B------:R-:W0:Y:S04]  /*2910*/  LDS.64 R6, [R0.X8+0x450] ;  /* 0x0004500000067984 */ /* 0x000e280000008a00 */
[----:B---3--:R-:W-:Y:S04]  /*2920*/  STL.64 [R1+0x40], R10 ;  /* 0x0000400a01007387 */ /* 0x008fe80000100a00 */
[----:B------:R-:W1:Y:S04]  /*2930*/  LDS.64 R10, [R0.X8+0x460] ;  /* 0x00046000000a7984 */ /* 0x000e680000008a00 */
[----:B----4-:R-:W-:Y:S04]  /*2940*/  STL.64 [R1+0x38], R8 ;  /* 0x0000380801007387 */ /* 0x010fe80000100a00 */
[----:B------:R-:W3:Y:S04]  /*2950*/  LDS.64 R8, [R0.X8+0x470] ;  /* 0x0004700000087984 */ /* 0x000ee80000008a00 */
[----:B------:R-:W-:Y:S04]  /*2960*/  LDS.64 R20, [R0.X8+0x530] ;  /* 0x0005300000147984 */ /* 0x000fe80000008a00 */
[----:B------:R-:W-:Y:S04]  /*2970*/  LDS.64 R22, [R0.X8+0x540] ;  /* 0x0005400000167984 */ /* 0x000fe80000008a00 */
[----:B--2---:R-:W-:Y:S04]  /*2980*/  LDS.64 R24, [R0.X8+0x550] ;  /* 0x0005500000187984 */ /* 0x004fe80000008a00 */
[----:B------:R-:W-:Y:S04]  /*2990*/  LDS.64 R26, [R0.X8+0x560] ;  /* 0x00056000001a7984 */ /* 0x000fe80000008a00 */
[----:B------:R-:W-:Y:S04]  /*29a0*/  LDS.64 R28, [R0.X8+0x570] ;  /* 0x00057000001c7984 */ /* 0x000fe80000008a00 */
[----:B0-----:R-:W-:Y:S04]  /*29b0*/  STL.64 [R1+0x30], R6 ;  /* 0x0000300601007387 */ /* 0x001fe80000100a00 */
[----:B------:R-:W0:Y:S04]  /*29c0*/  LDS.64 R6, [R0.X8+0x480] ;  /* 0x0004800000067984 */ /* 0x000e280000008a00 */
[----:B-1----:R-:W-:Y:S04]  /*29d0*/  STL.64 [R1+0x28], R10 ;  /* 0x0000280a01007387 */ /* 0x002fe80000100a00 */
[----:B------:R-:W1:Y:S04]  /*29e0*/  LDS.64 R10, [R0.X8+0x490] ;  /* 0x00049000000a7984 */ /* 0x000e680000008a00 */
[----:B---3--:R-:W-:Y:S04]  /*29f0*/  STL.64 [R1+0x20], R8 ;  /* 0x0000200801007387 */ /* 0x008fe80000100a00 */
[----:B------:R-:W2:Y:S04]  /*2a00*/  LDS.64 R8, [R0.X8+0x4a0] ;  /* 0x0004a00000087984 */ /* 0x000ea80000008a00 */
[----:B------:R-:W-:Y:S04]  /*2a10*/  LDS.64 R30, [R0.X8+0x580] ;  /* 0x00058000001e7984 */ /* 0x000fe80000008a00 */
[----:B------:R-:W-:Y:S04]  /*2a20*/  LDS.64 R32, [R0.X8+0x590] ;  /* 0x0005900000207984 */ /* 0x000fe80000008a00 */
[----:B------:R-:W-:Y:S04]  /*2a30*/  LDS.64 R34, [R0.X8+0x5a0] ;  /* 0x0005a00000227984 */ /* 0x000fe80000008a00 */
[----:B------:R-:W-:Y:S04]  /*2a40*/  LDS.64 R36, [R0.X8+0x5b0] ;  /* 0x0005b00000247984 */ /* 0x000fe80000008a00 */
[----:B------:R-:W-:Y:S04]  /*2a50*/  LDS.64 R38, [R0.X8+0x5c0] ;  /* 0x0005c00000267984 */ /* 0x000fe80000008a00 */
[----:B0-----:R-:W-:Y:S04]  /*2a60*/  STL.64 [R1+0x18], R6 ;  /* 0x0000180601007387 */ /* 0x001fe80000100a00 */
[----:B------:R-:W0:Y:S04]  /*2a70*/  LDS.64 R6, [R0.X8+0x4b0] ;  /* 0x0004b00000067984 */ /* 0x000e280000008a00 */
[----:B------:R3:W4:Y:S04]  /*2a80*/  LDS.64 R40, [R0.X8+0x5d0] ;  /* 0x0005d00000287984 */ /* 0x0007280000008a00 */
        /* <DEDUP_REMOVED lines=29> */
[----:B------:R3:W3:Y:S04]  /*2c60*/  LDS.64 R100, [R0.X8+0x7b0] ;  /* 0x0007b00000647984 */ /* 0x0006e80000008a00 */
[----:B------:R0:W3:Y:S04]  /*2c70*/  LDS.64 R102, [R0.X8+0x7c0] ;  /* 0x0007c00000667984 */ /* 0x0000e80000008a00 */
[----:B------:R0:W3:Y:S04]  /*2c80*/  LDS.64 R104, [R0.X8+0x7d0] ;  /* 0x0007d00000687984 */ /* 0x0000e80000008a00 */
[----:B------:R0:W3:Y:S04]  /*2c90*/  LDS.64 R106, [R0.X8+0x7e0] ;  /* 0x0007e000006a7984 */ /* 0x0000e80000008a00 */
[----:B------:R0:W3:Y:S04]  /*2ca0*/  LDS.64 R108, [R0.X8+0x7f0] ;  /* 0x0007f000006c7984 */ /* 0x0000e80000008a00 */
[----:B------:R0:W3:Y:S04]  /*2cb0*/  LDS.64 R110, [R0.X8+0x800] ;  /* 0x00080000006e7984 */ /* 0x0000e80000008a00 */
[----:B------:R0:W3:Y:S04]  /*2cc0*/  LDS.64 R112, [R0.X8+0x810] ;  /* 0x0008100000707984 */ /* 0x0000e80000008a00 */
[----:B-1----:R1:W-:Y:S04]  /*2cd0*/  STL.64 [R1+0x10], R10 ;  /* 0x0000100a01007387 */ /* 0x0023e80000100a00 */
[----:B--2---:R1:W-:Y:S04]  /*2ce0*/  STL.64 [R1+0x8], R8 ;  /* 0x0000080801007387 */ /* 0x0043e80000100a00 */
[----:B0-----:R1:W-:Y:S02]  /*2cf0*/  STL.64 [R1], R6 ;  /* 0x0000000601007387 */ /* 0x0013e40000100a00 */
.L_x_1515:
[----:B----4-:R-:W-:Y:S01]  /*2d00*/  BSSY B0, `(.L_x_1516) ;  /* 0x0000b79000007945 */ /* 0x010fe20003800000 */
[----:B---3--:R-:W-:Y:S01]  /*2d10*/  IMAD.SHL.U32 R0, R0, 0x2, RZ ;  /* 0x0000000200007824 */ /* 0x008fe200078e00ff */
[----:B------:R-:W-:Y:S05]  /*2d20*/  @P0 BRA `(.L_x_1517) ;  /* 0x0000b76000000947 */ /* 0x000fea0003800000 */
[----:B------:R-:W-:Y:S02]  /*2d30*/  IMAD R4, R115, 0x90, RZ ;  /* 0x0000009073047824 */ /* 0x000fe400078e02ff */
[----:B------:R-:W-:-:S02]  /*2d40*/  IMAD R3, R114, c[0x0][0x1d4], R0 ;  /* 0x0000750072037a24 */ /* 0x000fc400078e0200 */
[----:B------:R-:W-:-:S03]  /*2d50*/  IMAD R4, R4, c[0x0][0x1d4], R0 ;  /* 0x0000750004047a24 */ /* 0x000fc600078e0200 */
[----:B-1----:R-:W-:Y:S02]  /*2d60*/  SHF.R.S32.HI R7, RZ, 0x1f, R3 ;  /* 0x0000001fff077819 */ /* 0x002fe40000011403 */
[----:B------:R-:W-:Y:S02]  /*2d70*/  SHF.R.S32.HI R6, RZ, 0x1f, R4 ;  /* 0x0000001fff067819 */ /* 0x000fe40000011404 */
.L_x_1777:
[----:B------:R-:W-:Y:S01]  /*2d80*/  IABS R114, c[0x0][0x1d4] ;  /* 0x0000750000727a13 */ /* 0x000fe20000000000 */
[----:B------:R-:W-:Y:S01]  /*2d90*/  IMAD.MOV.U32 R8, RZ, RZ, RZ ;  /* 0x000000ffff087224 */ /* 0x000fe200078e00ff */
[----:B------:R-:W1:Y:S02]  /*2da0*/  S2R R115, SR_CTAID.Y ;  /* 0x0000000000737919 */ /* 0x000e640000002600 */
[----:B------:R-:W3:Y:S08]  /*2db0*/  I2F.RP R7, R114 ;  /* 0x0000007200077306 */ /* 0x000ef00000209400 */
[----:B---3--:R-:W3:Y:S02]  /*2dc0*/  MUFU.RCP R7, R7 ;  /* 0x0000000700077308 */ /* 0x008ee40000001000 */
[----:B---3--:R-:W-:-:S06]  /*2dd0*/  IADD3 R7, R7, 0xffffffe, RZ ;  /* 0x0ffffffe07077810 */ /* 0x008fcc0007ffe0ff */
[----:B------:R-:W3:Y:S02]  /*2de0*/  F2I.FTZ.U32.TRUNC.NTZ R9, R7 ;  /* 0x0000000700097305 */ /* 0x000ee4000021f000 */
[----:B---3--:R-:W-:-:S05]  /*2df0*/  IADD3 R7, RZ, -R9, RZ ;  /* 0x80000009ff077210 */ /* 0x008fca0007ffe0ff */
[----:B------:R-:W-:-:S04]  /*2e00*/  IMAD R7, R7, R114, RZ ;  /* 0x0000007207077224 */ /* 0x000fc800078e02ff */
[----:B------:R-:W-:Y:S01]  /*2e10*/  IMAD.HI.U32 R8, R9, R7, R8 ;  /* 0x0000000709087227 */ /* 0x000fe200078e0008 */
[----:B------:R-:W-:-:S05]  /*2e20*/  IABS R7, R5 ;  /* 0x0000000500077213 */ /* 0x000fca0000000000 */
[----:B------:R-:W-:-:S04]  /*2e30*/  IMAD.HI.U32 R8, R8, R7, RZ ;  /* 0x0000000708087227 */ /* 0x000fc800078e00ff */
[----:B------:R-:W-:-:S04]  /*2e40*/  IMAD.MOV R8, RZ, RZ, -R8 ;  /* 0x000000ffff087224 */ /* 0x000fc800078e0a08 */
[----:B------:R-:W-:-:S05]  /*2e50*/  IMAD R7, R114, R8, R7 ;  /* 0x0000000872077224 */ /* 0x000fca00078e0207 */
[----:B------:R-:W-:-:S13]  /*2e60*/  ISETP.GT.U32.AND P0, PT, R114, R7, PT ;  /* 0x000000077200720c */ /* 0x000fda0003f04070 */
[----:B------:R-:W-:Y:S02]  /*2e70*/  @!P0 IADD3 R7, R7, -R114, RZ ;  /* 0x8000007207078210 */ /* 0x000fe40007ffe0ff */
[----:B------:R-:W-:Y:S02]  /*2e80*/  ISETP.NE.U32.AND P0, PT, RZ, c[0x0][0x200], PT ;  /* 0x00008000ff007a0c */ /* 0x000fe40003f05070 */
[----:B------:R-:W-:Y:S02]  /*2e90*/  ISETP.GT.U32.AND P1, PT, R114, R7, PT ;  /* 0x000000077200720c */ /* 0x000fe40003f24070 */
[----:B------:R-:W-:-:S11]  /*2ea0*/  ISETP.NE.AND.EX P0, PT, RZ, c[0x0][0x204], PT, P0 ;  /* 0x00008100ff007a0c */ /* 0x000fd60003f05300 */
[----:B------:R-:W-:Y:S02]  /*2eb0*/  @!P1 IMAD.IADD R7, R7, 0x1, -R114 ;  /* 0x0000000107079824 */ /* 0x000fe400078e0a72 */
[----:B-1----:R-:W-:Y:S01]  /*2ec0*/  IMAD R114, R115, c[0x0][0x1d4], RZ ;  /* 0x0000750073727a24 */ /* 0x002fe200078e02ff */
[----:B------:R-:W-:-:S04]  /*2ed0*/  @P0 SHF.R.S32.HI R9, RZ, 0x1f, R5 ;  /* 0x0000001fff090819 */ /* 0x000fc80000011405 */
[--C-:B------:R-:W-:Y:S02]  /*2ee0*/  @P0 SHF.R.S32.HI R115, RZ, 0x1f, R114.reuse ;  /* 0x0000001fff730819 */ /* 0x100fe40000011472 */
[----:B------:R-:W-:-:S04]  /*2ef0*/  @P0 IADD3 R8, P1, P2, R5, c[0x0][0x200], R114 ;  /* 0x0000800005080a10 */ /* 0x000fc80007a3e072 */
[----:B------:R-:W-:-:S05]  /*2f00*/  @P0 IADD3.X R9, R9, c[0x0][0x204], R115, P1, P2 ;  /* 0x0000810009090a10 */ /* 0x000fca0000fe4473 */
[----:B------:R1:W3:Y:S01]  /*2f10*/  @P0 LDG.E.U8 R8, [R8.64] ;  /* 0x0000002408080981 */ /* 0x0002e2000c1e1100 */
[----:B------:R-:W-:Y:S01]  /*2f20*/  ISETP.GE.AND P1, PT, R5, RZ, PT ;  /* 0x000000ff0500720c */ /* 0x000fe20003f26270 */
[----:B------:R-:W-:Y:S01]  /*2f30*/  BSSY B1, `(.L_x_1518) ;  /* 0x0000034000017945 */ /* 0x000fe20003800000 */
[----:B------:R-:W-:Y:S02]  /*2f40*/  ISETP.NE.AND P2, PT, RZ, c[0x0][0x1d4], PT ;  /* 0x00007500ff007a0c */ /* 0x000fe40003f45270 */
[----:B------:R-:W-:-:S09]  /*2f50*/  MOV R242, c[0x0][0x1d4] ;  /* 0x0000750000f27a02 */ /* 0x000fd20000000f00 */
[----:B------:R-:W-:Y:S02]  /*2f60*/  @!P1 IMAD.MOV R7, RZ, RZ, -R7 ;  /* 0x000000ffff079224 */ /* 0x000fe400078e0a07 */
[----:B------:R-:W-:-:S04]  /*2f70*/  @!P2 LOP3.LUT R7, RZ, c[0x0][0x1d4], RZ, 0x33, !PT ;  /* 0x00007500ff07aa12 */ /* 0x000fc800078e33ff */
[----:B-1----:R-:W-:Y:S02]  /*2f80*/  SHF.R.S32.HI R9, RZ, 0x1f, R7 ;  /* 0x0000001fff097819 */ /* 0x002fe40000011407 */
[----:B---3--:R-:W-:Y:S02]  /*2f90*/  ISETP.NE.AND P0, PT, R8, RZ, P0 ;  /* 0x000000ff0800720c */ /* 0x008fe40000705270 */
[----:B------:R-:W-:-:S04]  /*2fa0*/  IADD3 R8, P1, R7, R114, RZ ;  /* 0x0000007207087210 */ /* 0x000fc80007f3e0ff */
[----:B------:R-:W-:Y:S02]  /*2fb0*/  LEA.HI.X.SX32 R9, R114, R9, 0x1, P1 ;  /* 0x0000000972097211 */ /* 0x000fe400008f0eff */
[----:B------:R-:W-:-:S04]  /*2fc0*/  LEA R114, P1, R8, c[0x0][0x1a8], 0x2 ;  /* 0x00006a0008727a11 */ /* 0x000fc800078210ff */
[----:B------:R-:W-:Y:S01]  /*2fd0*/  LEA.HI.X R115, R8, c[0x0][0x1ac], R9, 0x2, P1 ;  /* 0x00006b0008737a11 */ /* 0x000fe200008f1409 */
[----:B------:R-:W-:Y:S01]  /*2fe0*/  IMAD R8, R242, 0x90, RZ ;  /* 0x00000090f2087824 */ /* 0x000fe200078e02ff */
[----:B------:R-:W-:-:S13]  /*2ff0*/  ISETP.GE.AND P1, PT, R5, UR39, PT ;  /* 0x0000002705007c0c */ /* 0x000fda000bf26270 */
[----:B------:R-:W-:Y:S05]  /*3000*/  @P1 BRA `(.L_x_1519) ;  /* 0x0000026000001947 */ /* 0x000fea0003800000 */
[----:B------:R-:W-:Y:S01]  /*3010*/  IMAD.SHL.U32 R9, R7, 0x4, RZ ;  /* 0x0000000407097824 */ /* 0x000fe200078e00ff */
[----:B------:R-:W-:Y:S01]  /*3020*/  BSSY B2, `(.L_x_1520) ;  /* 0x000000e000027945 */ /* 0x000fe20003800000 */
[----:B------:R-:W-:Y:S01]  /*3030*/  ISETP.NE.AND P4, PT, RZ, c[0x0][0x1ec], PT ;  /* 0x00007b00ff007a0c */ /* 0x000fe20003f85270 */
[----:B------:R-:W-:Y:S02]  /*3040*/  CS2R R10, SRZ ;  /* 0x00000000000a7805 */ /* 0x000fe4000001ff00 */
[----:B------:R-:W-:-:S13]  /*3050*/  ISETP.GE.AND P2, PT, R9, R8, PT ;  /* 0x000000080900720c */ /* 0x000fda0003f46270 */
[----:B------:R-:W-:Y:S05]  /*3060*/  @P2 BRA `(.L_x_1521) ;  /* 0x0000009000002947 */ /* 0x000fea0003800000 */
[----:B------:R-:W3:Y:S02]  /*3070*/  LDG.E R10, [R114.64] ;  /* 0x00000024720a7981 */ /* 0x000ee4000c1e1900 */
[----:B---3--:R-:W-:-:S04]  /*3080*/  IMAD R10, R10, c[0x0][0x1d8], RZ ;  /* 0x000076000a0a7a24 */ /* 0x008fc800078e02ff */
[----:B------:R-:W-:-:S04]  /*3090*/  IMAD R10, R10, 0x90, RZ ;  /* 0x000000900a0a7824 */ /* 0x000fc800078e02ff */
[----:B------:R-:W-:-:S05]  /*30a0*/  IMAD R242, R10, c[0x0][0x1d4], R9 ;  /* 0x000075000af27a24 */ /* 0x000fca00078e0209 */
[----:B------:R-:W-:-:S04]  /*30b0*/  IADD3 R11, P3, R4, R242, RZ ;  /* 0x000000f2040b7210 */ /* 0x000fc80007f7e0ff */
[----:B------:R-:W-:Y:S02]  /*30c0*/  LEA.HI.X.SX32 R242, R242, R6, 0x1, P3 ;  /* 0x00000006f2f27211 */ /* 0x000fe400018f0eff */
[----:B------:R-:W-:-:S04]  /*30d0*/  LEA R10, P3, R11, c[0x0][0x198], 0x2 ;  /* 0x000066000b0a7a11 */ /* 0x000fc800078610ff */
[----:B------:R-:W-:-:S06]  /*30e0*/  LEA.HI.X R11, R11, c[0x0][0x19c], R242, 0x2, P3 ;  /* 0x000067000b0b7a11 */ /* 0x000fcc00018f14f2 */
[----:B------:R-:W5:Y:S03]  /*30f0*/  LDG.E.64 R10, [R10.64] ;  /* 0x000000240a0a7981 */ /* 0x000f66000c1e1b00 */
.L_x_1521:
[----:B------:R-:W-:Y:S05]  /*3100*/  BSYNC B2 ;  /* 0x0000000000027941 */ /* 0x000fea0003800000 */
.L_x_1520:
[----:B------:R-:W-:Y:S05]  /*3110*/  @P4 BRA `(.L_x_1519) ;  /* 0x0000015000004947 */ /* 0x000fea0003800000 */
[----:B------:R-:W-:Y:S01]  /*3120*/  ISETP.NE.AND P3, PT, R2, RZ, PT ;  /* 0x000000ff0200720c */ /* 0x000fe20003f65270 */
[----:B------:R-:W3:-:S12]  /*3130*/  LDL R8, [R1+0x4c] ;  /* 0x00004c0001087983 */ /* 0x000ed80000100800 */
[----:B------:R-:W-:Y:S02]  /*3140*/  @P3 IMAD R242, R16, c[0x0][0x1d8], R252 ;  /* 0x0000760010f23a24 */ /* 0x000fe400078e02fc */
[----:B------:R-:W-:Y:S01]  /*3150*/  @P3 IMAD.MOV.U32 R243, RZ, RZ, 0x4 ;  /* 0x00000004fff33424 */ /* 0x000fe200078e00ff */
[----:B------:R-:W4:Y:S01]  /*3160*/  LDL R252, [R1+0x48] ;  /* 0x0000480001fc7983 */ /* 0x000f220000100800 */
[----:B------:R-:W-:-:S04]  /*3170*/  @P3 IMAD R242, R242, 0x90, R0 ;  /* 0x00000090f2f23824 */ /* 0x000fc800078e0200 */
[----:B------:R-:W-:-:S06]  /*3180*/  @P3 IMAD.WIDE R242, R242, R243, c[0x0][0x230] ;  /* 0x00008c00f2f23625 */ /* 0x000fcc00078e02f3 */
[----:B--2---:R-:W2:Y:S01]  /*3190*/  @P3 LDG.E.64 R242, [R242.64] ;  /* 0x00000024f2f23981 */ /* 0x004ea2000c1e1b00 */
[----:B---3-5:R-:W-:Y:S01]  /*31a0*/  FADD.FTZ R11, R8, R11 ;  /* 0x0000000b080b7221 */ /* 0x028fe20000010000 */
[----:B------:R-:W-:-:S05]  /*31b0*/  MOV R8, c[0x0][0x1d4] ;  /* 0x0000750000087a02 */ /* 0x000fca0000000f00 */
[----:B------:R-:W-:Y:S02]  /*31c0*/  IMAD R8, R8, 0x90, RZ ;  /* 0x0000009008087824 */ /* 0x000fe400078e02ff */
[----:B----4-:R-:W-:Y:S02]  /*31d0*/  FADD.FTZ R10, R252, R10 ;  /* 0x0000000afc0a7221 */ /* 0x010fe40000010000 */
[----:B------:R-:W1:Y:S02]  /*31e0*/  S2R R252, SR_CTAID.X ;  /* 0x0000000000fc7919 */ /* 0x000e640000002500 */
[----:B--2---:R-:W-:Y:S01]  /*31f0*/  @P3 FMUL.FTZ R10, R10, R242 ;  /* 0x000000f20a0a3220 */ /* 0x004fe20000410000 */
[----:B------:R-:W-:Y:S01]  /*3200*/  SHF.R.S32.HI R242, RZ, 0x1f, R3 ;  /* 0x0000001ffff27819 */ /* 0x000fe20000011403 */
[----:B------:R-:W-:Y:S01]  /*3210*/  @P3 FMUL.FTZ R11, R11, R243 ;  /* 0x000000f30b0b3220 */ /* 0x000fe20000410000 */
[----:B------:R-:W-:-:S04]  /*3220*/  @!P2 IADD3 R243, P3, R3, R9, RZ ;  /* 0x0000000903f3a210 */ /* 0x000fc80007f7e0ff */
[----:B------:R-:W-:Y:S02]  /*3230*/  @!P2 LEA.HI.X.SX32 R9, R9, R242, 0x1, P3 ;  /* 0x000000f20909a211 */ /* 0x000fe400018f0eff */
[----:B------:R-:W-:-:S04]  /*3240*/  @!P2 LEA R242, P3, R243, c[0x0][0x198], 0x2 ;  /* 0x00006600f3f2aa11 */ /* 0x000fc800078610ff */
[----:B------:R-:W-:-:S05]  /*3250*/  @!P2 LEA.HI.X R243, R243, c[0x0][0x19c], R9, 0x2, P3 ;  /* 0x00006700f3f3aa11 */ /* 0x000fca00018f1409 */
[----:B------:R2:W-:Y:S04]  /*3260*/  @!P2 STG.E.64 [R242.64], R10 ;  /* 0x0000000af200a986 */ /* 0x0005e8000c101b24 */
.L_x_1519:
[----:B-1----:R-:W-:Y:S05]  /*3270*/  BSYNC B1 ;  /* 0x0000000000017941 */ /* 0x002fea0003800000 */
.L_x_1518:
[----:B------:R-:W-:Y:S01]  /*3280*/  BSSY B1, `(.L_x_1522) ;  /* 0x000002a000017945 */ /* 0x000fe20003800000 */
[----:B------:R-:W-:Y:S05]  /*3290*/  @P1 BRA `(.L_x_1523) ;  /* 0x0000028000001947 */ /* 0x000fea0003800000 */
[----:B------:R-:W-:Y:S01]  /*32a0*/  IADD3 R9, R7, c[0x0][0x1d4], RZ ;  /* 0x0000750007097a10 */ /* 0x000fe20007ffe0ff */
[----:B------:R-:W-:Y:S01]  /*32b0*/  BSSY B2, `(.L_x_1524) ;  /* 0x000000f000027945 */ /* 0x000fe20003800000 */
[----:B------:R-:W-:Y:S01]  /*32c0*/  ISETP.NE.AND P4, PT, RZ, c[0x0][0x1ec], PT ;  /* 0x00007b00ff007a0c */ /* 0x000fe20003f85270 */
[----:B------:R-:W-:Y:S02]  /*32d0*/  CS2R R116, SRZ ;  /* 0x0000000000747805 */ /* 0x000fe4000001ff00 */
[----:B------:R-:W-:-:S05]  /*32e0*/  IMAD.SHL.U32 R9, R9, 0x4, RZ ;  /* 0x0000000409097824 */ /* 0x000fca00078e00ff */
[----:B------:R-:W-:-:S13]  /*32f0*/  ISETP.GE.AND P2, PT, R9, R8, PT ;  /* 0x000000080900720c */ /* 0x000fda0003f46270 */
[----:B------:R-:W-:Y:S05]  /*3300*/  @P2 BRA `(.L_x_1525) ;  /* 0x0000009000002947 */ /* 0x000fea0003800000 */
[----:B------:R-:W3:Y:S02]  /*3310*/  LDG.E R116, [R114.64] ;  /* 0x0000002472747981 */ /* 0x000ee4000c1e1900 */
[----:B---3--:R-:W-:-:S04]  /*3320*/  IMAD R116, R116, c[0x0][0x1d8], RZ ;  /* 0x0000760074747a24 */ /* 0x008fc800078e02ff */
[----:B------:R-:W-:-:S04]  /*3330*/  IMAD R116, R116, 0x90, RZ ;  /* 0x0000009074747824 */ /* 0x000fc800078e02ff */
[----:B--2---:R-:W-:-:S05]  /*3340*/  IMAD R242, R116, c[0x0][0x1d4], R9 ;  /* 0x0000750074f27a24 */ /* 0x004fca00078e0209 */
[----:B------:R-:W-:-:S04]  /*3350*/  IADD3 R117, P3, R4, R242, RZ ;  /* 0x000000f204757210 */ /* 0x000fc80007f7e0ff */
[----:B------:R-:W-:Y:S02]  /*3360*/  LEA.HI.X.SX32 R242, R242, R6, 0x1, P3 ;  /* 0x00000006f2f27211 */ /* 0x000fe400018f0eff */
[----:B------:R-:W-:-:S04]  /*3370*/  LEA R116, P3, R117, c[0x0][0x198], 0x2 ;  /* 0x0000660075747a11 */ /* 0x000fc800078610ff */
[----:B------:R-:W-:-:S06]  /*3380*/  LEA.HI.X R117, R117, c[0x0][0x19c], R242, 0x2, P3 ;  /* 0x0000670075757a11 */ /* 0x000fcc00018f14f2 */
[----:B------:R-:W5:Y:S03]  /*3390*/  LDG.E.64 R116, [R116.64] ;  /* 0x0000002474747981 */ /* 0x000f66000c1e1b00 */
.L_x_1525:
[----:B------:R-:W-:Y:S05]  /*33a0*/  BSYNC B2 ;  /* 0x0000000000027941 */ /* 0x000fea0003800000 */
.L_x_1524:
[----:B------:R-:W-:Y:S05]  /*33b0*/  @P4 BRA `(.L_x_1523) ;  /* 0x0000016000004947 */ /* 0x000fea0003800000 */
[----:B------:R-:W-:Y:S01]  /*33c0*/  ISETP.NE.AND P3, PT, R2, RZ, PT ;  /* 0x000000ff0200720c */ /* 0x000fe20003f65270 */
[----:B------:R-:W3:-:S12]  /*33d0*/  LDL R8, [R1+0x44] ;  /* 0x0000440001087983 */ /* 0x000ed80000100800 */
[----:B--2---:R-:W-:Y:S02]  /*33e0*/  @P3 IMAD R242, R16, c[0x0][0x1d8], R252 ;  /* 0x0000760010f23a24 */ /* 0x004fe400078e02fc */
[----:B------:R-:W-:Y:S01]  /*33f0*/  @P3 IMAD.MOV.U32 R243, RZ, RZ, 0x4 ;  /* 0x00000004fff33424 */ /* 0x000fe200078e00ff */
[----:B------:R-:W2:Y:S01]  /*3400*/  LDL R252, [R1+0x40] ;  /* 0x0000400001fc7983 */ /* 0x000ea20000100800 */
[----:B------:R-:W-:-:S05]  /*3410*/  @P3 IMAD R242, R242, 0x90, R0 ;  /* 0x00000090f2f23824 */ /* 0x000fca00078e0200 */
[----:B------:R-:W-:-:S05]  /*3420*/  @P3 IADD3 R242, R242, 0x4, RZ ;  /* 0x00000004f2f23810 */ /* 0x000fca0007ffe0ff */
[----:B------:R-:W-:-:S06]  /*3430*/  @P3 IMAD.WIDE R242, R242, R243, c[0x0][0x230] ;  /* 0x00008c00f2f23625 */ /* 0x000fcc00078e02f3 */
[----:B------:R-:W4:Y:S01]  /*3440*/  @P3 LDG.E.64 R242, [R242.64] ;  /* 0x00000024f2f23981 */ /* 0x000f22000c1e1b00 */
[----:B---3-5:R-:W-:Y:S01]  /*3450*/  FADD.FTZ R117, R8, R117 ;  /* 0x0000007508757221 */ /* 0x028fe20000010000 */
[----:B------:R-:W-:-:S05]  /*3460*/  MOV R8, c[0x0][0x1d4] ;  /* 0x0000750000087a02 */ /* 0x000fca0000000f00 */
[----:B------:R-:W-:Y:S02]  /*3470*/  IMAD R8, R8, 0x90, RZ ;  /* 0x0000009008087824 */ /* 0x000fe400078e02ff */
[----:B--2---:R-:W-:Y:S02]  /*3480*/  FADD.FTZ R116, R252, R116 ;  /* 0x00000074fc747221 */ /* 0x004fe40000010000 */
[----:B------:R-:W1:Y:S02]  /*3490*/  S2R R252, SR_CTAID.X ;  /* 0x0000000000fc7919 */ /* 0x000e640000002500 */
[----:B----4-:R-:W-:Y:S01]  /*34a0*/  @P3 FMUL.FTZ R116, R116, R242 ;  /* 0x000000f274743220 */ /* 0x010fe20000410000 */
[----:B------:R-:W-:Y:S01]  /*34b0*/  SHF.R.S32.HI R242, RZ, 0x1f, R3 ;  /* 0x0000001ffff27819 */ /* 0x000fe20000011403 */
[----:B------:R-:W-:Y:S01]  /*34c0*/  @P3 FMUL.FTZ R117, R117, R243 ;  /* 0x000000f375753220 */ /* 0x000fe20000410000 */
[----:B------:R-:W-:-:S04]  /*34d0*/  @!P2 IADD3 R243, P3, R3, R9, RZ ;  /* 0x0000000903f3a210 */ /* 0x000fc80007f7e0ff */
[----:B------:R-:W-:Y:S02]  /*34e0*/  @!P2 LEA.HI.X.SX32 R9, R9, R242, 0x1, P3 ;  /* 0x000000f20909a211 */ /* 0x000fe400018f0eff */
[----:B------:R-:W-:-:S04]  /*34f0*/  @!P2 LEA R242, P3, R243, c[0x0][0x198], 0x2 ;  /* 0x00006600f3f2aa11 */ /* 0x000fc800078610ff */
[----:B------:R-:W-:-:S05]  /*3500*/  @!P2 LEA.HI.X R243, R243, c[0x0][0x19c], R9, 0x2, P3 ;  /* 0x00006700f3f3aa11 */ /* 0x000fca00018f1409 */
[----:B------:R2:W-:Y:S04]  /*3510*/  @!P2 STG.E.64 [R242.64], R116 ;  /* 0x00000074f200a986 */ /* 0x0005e8000c101b24 */
.L_x_1523:
[----:B-1----:R-:W-:Y:S05]  /*3520*/  BSYNC B1 ;  /* 0x0000000000017941 */ /* 0x002fea0003800000 */
.L_x_1522:
[----:B------:R-:W-:Y:S01]  /*3530*/  BSSY B1, `(.L_x_1526) ;  /* 0x000002b000017945 */ /* 0x000fe20003800000 */
[----:B------:R-:W-:Y:S05]  /*3540*/  @P1 BRA `(.L_x_1527) ;  /* 0x0000029000001947 */ /* 0x000fea0003800000 */
[----:B------:R-:W-:Y:S01]  /*3550*/  IMAD.MOV.U32 R9, RZ, RZ, c[0x0][0x1d4] ;  /* 0x00007500ff097624 */ /* 0x000fe200078e00ff */
[----:B------:R-:W-:Y:S01]  /*3560*/  BSSY B2, `(.L_x_1528) ;  /* 0x0000010000027945 */ /* 0x000fe20003800000 */
[----:B------:R-:W-:Y:S01]  /*3570*/  ISETP.NE.AND P4, PT, RZ, c[0x0][0x1ec], PT ;  /* 0x00007b00ff007a0c */ /* 0x000fe20003f85270 */
[----:B------:R-:W-:Y:S01]  /*3580*/  CS2R R118, SRZ ;  /* 0x0000000000767805 */ /* 0x000fe2000001ff00 */
[----:B------:R-:W-:-:S05]  /*3590*/  IMAD R9, R9, 0x2, R7 ;  /* 0x0000000209097824 */ /* 0x000fca00078e0207 */
[----:B------:R-:W-:-:S04]  /*35a0*/  SHF.L.U32 R9, R9, 0x2, RZ ;  /* 0x0000000209097819 */ /* 0x000fc800000006ff */
        /* <DEDUP_REMOVED lines=11> */
.L_x_1529:
[----:B------:R-:W-:Y:S05]  /*3660*/  BSYNC B2 ;  /* 0x0000000000027941 */ /* 0x000fea0003800000 */
.L_x_1528:
        /* <DEDUP_REMOVED lines=10> */
[----:B---3-5:R-:W-:Y:S02]  /*3710*/  FADD.FTZ R119, R8, R119 ;  /* 0x0000007708777221 */ /* 0x028fe40000010000 */
[----:B------:R-:W-:-:S04]  /*3720*/  IMAD.MOV.U32 R8, RZ, RZ, c[0x0][0x1d4] ;  /* 0x00007500ff087624 */ /* 0x000fc800078e00ff */
        /* <DEDUP_REMOVED lines=11> */
.L_x_1527:
[----:B-1----:R-:W-:Y:S05]  /*37e0*/  BSYNC B1 ;  /* 0x0000000000017941 */ /* 0x002fea0003800000 */
.L_x_1526:
[----:B------:R-:W-:Y:S01]  /*37f0*/  BSSY B1, `(.L_x_1530) ;  /* 0x000002b000017945 */ /* 0x000fe20003800000 */
[----:B------:R-:W-:Y:S05]  /*3800*/  @P1 BRA `(.L_x_1531) ;  /* 0x0000029000001947 */ /* 0x000fea0003800000 */
[----:B------:R-:W-:Y:S01]  /*3810*/  MOV R9, c[0x0][0x1d4] ;  /* 0x0000750000097a02 */ /* 0x000fe20000000f00 */
[----:B------:R-:W-:Y:S01]  /*3820*/  BSSY B2, `(.L_x_1532) ;  /* 0x0000010000027945 */ /* 0x000fe20003800000 */
[----:B------:R-:W-:Y:S01]  /*3830*/  ISETP.NE.AND P4, PT, RZ, c[0x0][0x1ec], PT ;  /* 0x00007b00ff007a0c */ /* 0x000fe20003f85270 */
[----:B------:R-:W-:Y:S02]  /*3840*/  CS2R R120, SRZ ;  /* 0x0000000000787805 */ /* 0x000fe4000001ff00 */
[----:B------:R-:W-:-:S04]  /*3850*/  IMAD R9, R9, 0x3, R7 ;  /* 0x0000000309097824 */ /* 0x000fc800078e0207 */
        /* <DEDUP_REMOVED lines=12> */
.L_x_1533:
[----:B------:R-:W-:Y:S05]  /*3920*/  BSYNC B2 ;  /* 0x0000000000027941 */ /* 0x000fea0003800000 */
.L_x_1532:
        /* <DEDUP_REMOVED lines=23> */
.L_x_1531:
[----:B-1----:R-:W-:Y:S05]  /*3aa0*/  BSYNC B1 ;  /* 0x0000000000017941 */ /* 0x002fea0003800000 */
.L_x_1530:
        /* <DEDUP_REMOVED lines=19> */
.L_x_1537:
[----:B------:R-:W-:Y:S05]  /*3be0*/  BSYNC B2 ;  /* 0x0000000000027941 */ /* 0x000fea0003800000 */
.L_x_1536:
        /* <DEDUP_REMOVED lines=23> */
.L_x_1535:
[----:B-1----:R-:W-:Y:S05]  /*3d60*/  BSYNC B1 ;  /* 0x0000000000017941 */ /* 0x002fea0003800000 */
.L_x_1534:
        /* <DEDUP_REMOVED lines=19> */
.L_x_1541:
[----:B------:R-:W-:Y:S05]  /*3ea0*/  BSYNC B2 ;  /* 0x0000000000027941 */ /* 0x000fea0003800000 */
.L_x_1540:
        /* <DEDUP_REMOVED lines=23> */
.L_x_1539:
[----:B-1----:R-:W-:Y:S05]  /*4020*/  BSYNC B1 ;  /* 0x0000000000017941 */ /* 0x002fea0003800000 */
.L_x_1538:
[----:B------:R-:W-:Y:S01]  /*4030*/  BSSY B1, `(.L_x_1542) ;  /* 0x000002b000017945 */ /* 0x000fe20003800000 */
[----:B------:R-:W-:Y:S05]  /*4040*/  @P1 BRA `(.L_x_1543) ;  /* 0x0000029000001947 */ /* 0x000fea0003800000 */
[----:B------:R-:W-:Y:S01]  /*4050*/  IMAD.MOV.U32 R9, RZ, RZ, c[0x0][0x1d4] ;  /* 0x00007500ff097624 */ /* 0x000fe200078e00ff */
[----:B------:R-:W-:Y:S01]  /*4060*/  BSSY B2, `(.L_x_1544) ;  /* 0x0000010000027945 */ /* 0x000fe20003800000 */
[----:B------:R-:W-:Y:S01]  /*4070*/  ISETP.NE.AND P4, PT, RZ, c[0x0][0x1ec], PT ;  /* 0x00007b00ff007a0c */ /* 0x000fe20003f85270 */
[----:B------:R-:W-:Y:S01]  /*4080*/  CS2R R126, SRZ ;  /* 0x00000000007e7805 */ /* 0x000fe2000001ff00 */
        /* <DEDUP_REMOVED lines=13> */
.L_x_1545:
[----:B------:R-:W-:Y:S05]  /*4160*/  BSYNC B2 ;  /* 0x0000000000027941 */ /* 0x000fea0003800000 */
.L_x_1544:
[----:B------:R-:W-:Y:S05]  /*4170*/  @P4 BRA `(.L_x_1543) ;  /* 0x0000016000004947 */ /* 0x000fea0003800000 */
[----:B------:R-:W-:Y:S01]  /*4180*/  ISETP.NE.AND P3, PT, R2, RZ, PT ;  /* 0x000000ff0200720c */ /* 0x000fe20003f65270 */
[----:B------:R-:W3:-:S12]  /*4190*/  LDL R8, [R1+0x1c] ;  /* 0x00001c0001087983 */ /* 0x000ed80000100800 */
[----:B--2---:R-:W-:Y:S01]  /*41a0*/  @P3 IMAD R242, R16, c[0x0][0x1d8], R252 ;  /* 0x0000760010f23a24 */ /* 0x004fe200078e02fc */
[----:B------:R-:W-:Y:S01]  /*41b0*/  @P3 MOV R243, 0x4 ;  /* 0x0000000400f33802 */ /* 0x000fe20000000f00 */
[----:B------:R-:W2:Y:S02]  /*41c0*/  LDL R252, [R1+0x18] ;  /* 0x0000180001fc7983 */ /* 0x000ea40000100800 */
        /* <DEDUP_REMOVED lines=17> */
.L_x_1543:
[----:B-1----:R-:W-:Y:S05]  /*42e0*/  BSYNC B1 ;  /* 0x0000000000017941 */ /* 0x002fea0003800000 */
.L_x_1542:
        /* <DEDUP_REMOVED lines=19> */
.L_x_1549:
[----:B------:R-:W-:Y:S05]  /*4420*/  BSYNC B2 ;  /* 0x0000000000027941 */ /* 0x000fea0003800000 */
.L_x_1548:
        /* <DEDUP_REMOVED lines=23> */
.L_x_1547:
[----:B-1----:R-:W-:Y:S05]  /*45a0*/  BSYNC B1 ;  /* 0x0000000000017941 */ /* 0x002fea0003800000 */
.L_x_1546:
        /* <DEDUP_REMOVED lines=19> */
.L_x_1553:
[----:B------:R-:W-:Y:S05]  /*46e0*/  BSYNC B2 ;  /* 0x0000000000027941 */ /* 0x000fea0003800000 */
.L_x_1552:
        /* <DEDUP_REMOVED lines=23> */
.L_x_1551:
[----:B-1----:R-:W-:Y:S05]  /*4860*/  BSYNC B1 ;  /* 0x0000000000017941 */ /* 0x002fea0003800000 */
.L_x_1550:
        /* <DEDUP_REMOVED lines=19> */
.L_x_1557:
[----:B------:R-:W-:Y:S05]  /*49a0*/  BSYNC B2 ;  /* 0x0000000000027941 */ /* 0x000fea0003800000 */
.L_x_1556:
[----:B------:R-:W-:Y:S05]  /*49b0*/  @P4 BRA `(.L_x_1555) ;  /* 0x0000016000004947 */ /* 0x000fea0003800000 */
[----:B------:R-:W-:Y:S01]  /*49c0*/  ISETP.NE.AND P3, PT, R2, RZ, PT ;  /* 0x000000ff0200720c */ /* 0x000fe20003f65270 */
[----:B------:R-:W3:-:S12]  /*49d0*/  LDL R8, [R1+0x4] ;  /* 0x0000040001087983 */ /* 0x000ed80000100800 */
[----:B--2---:R-:W-:Y:S02]  /*49e0*/  @P3 IMAD R242, R16, c[0x0][0x1d8], R252 ;  /* 0x0000760010f23a24 */ /* 0x004fe400078e02fc */
[----:B------:R-:W-:Y:S01]  /*49f0*/  @P3 IMAD.MOV.U32 R243, RZ, RZ, 0x4 ;  /* 0x00000004fff33424 */ /* 0x000fe200078e00ff */
[----:B------:R-:W2:Y:S01]  /*4a00*/  LDL R252, [R1] ;  /* 0x0000000001fc7983 */ /* 0x000ea20000100800 */
        /* <DEDUP_REMOVED lines=17> */
.L_x_1555:
[----:B-1----:R-:W-:Y:S05]  /*4b20*/  BSYNC B1 ;  /* 0x0000000000017941 */ /* 0x002fea0003800000 */
.L_x_1554:
        /* <DEDUP_REMOVED lines=19> */
.L_x_1561:
[----:B------:R-:W-:Y:S05]  /*4c60*/  BSYNC B2 ;  /* 0x0000000000027941 */ /* 0x000fea0003800000 */
.L_x_1560:
[----:B------:R-:W-:Y:S05]  /*4c70*/  @P4 BRA `(.L_x_1559) ;  /* 0x0000011000004947 */ /* 0x000fea0003800000 */
[----:B------:R-:W-:-:S13]  /*4c80*/  ISETP.NE.AND P3, PT, R2, RZ, PT ;  /* 0x000000ff0200720c */ /* 0x000fda0003f65270 */
[----:B--2---:R-:W-:Y:S02]  /*4c90*/  @P3 IMAD R242, R16, c[0x0][0x1d8], R252 ;  /* 0x0000760010f23a24 */ /* 0x004fe400078e02fc */
[----:B------:R-:W-:Y:S02]  /*4ca0*/  @P3 IMAD.MOV.U32 R243, RZ, RZ, 0x4 ;  /* 0x00000004fff33424 */ /* 0x000fe400078e00ff */
[----:B------:R-:W-:-:S05]  /*4cb0*/  @P3 IMAD R242, R242, 0x90, R0 ;  /* 0x00000090f2f23824 */ /* 0x000fca00078e0200 */
[----:B------:R-:W-:-:S05]  /*4cc0*/  @P3 IADD3 R242, R242, 0x28, RZ ;  /* 0x00000028f2f23810 */ /* 0x000fca0007ffe0ff */
[----:B------:R-:W-:-:S06]  /*4cd0*/  @P3 IMAD.WIDE R242, R242, R243, c[0x0][0x230] ;  /* 0x00008c00f2f23625 */ /* 0x000fcc00078e02f3 */
[----:B------:R-:W2:Y:S01]  /*4ce0*/  @P3 LDG.E.64 R242, [R242.64] ;  /* 0x00000024f2f23981 */ /* 0x000ea2000c1e1b00 */
[----:B-----5:R-:W-:Y:S02]  /*4cf0*/  FADD.FTZ R134, R250, R134 ;  /* 0x00000086fa867221 */ /* 0x020fe40000010000 */
[----:B------:R-:W-:Y:S02]  /*4d00*/  FADD.FTZ R135, R251, R135 ;  /* 0x00000087fb877221 */ /* 0x000fe40000010000 */
        /* <DEDUP_REMOVED lines=8> */
.L_x_1559:
[----:B------:R-:W-:Y:S05]  /*4d90*/  BSYNC B1 ;  /* 0x0000000000017941 */ /* 0x000fea0003800000 */
.L_x_1558:
        /* <DEDUP_REMOVED lines=13> */
[----:B-12---:R-:W-:-:S05]  /*4e70*/  IMAD R242, R136, c[0x0][0x1d4], R9 ;  /* 0x0000750088f27a24 */ /* 0x006fca00078e0209 */
[----:B------:R-:W-:-:S04]  /*4e80*/  IADD3 R137, P3, R4, R242, RZ ;  /* 0x000000f204897210 */ /* 0x000fc80007f7e0ff */
[----:B------:R-:W-:Y:S02]  /*4e90*/  LEA.HI.X.SX32 R242, R242, R6, 0x1, P3 ;  /* 0x00000006f2f27211 */ /* 0x000fe400018f0eff */
[----:B------:R-:W-:-:S04]  /*4ea0*/  LEA R136, P3, R137, c[0x0][0x198], 0x2 ;  /* 0x0000660089887a11 */ /* 0x000fc800078610ff */
[----:B------:R-:W-:-:S06]  /*4eb0*/  LEA.HI.X R137, R137, c[0x0][0x19c], R242, 0x2, P3 ;  /* 0x0000670089897a11 */ /* 0x000fcc00018f14f2 */
[----:B------:R-:W5:Y:S03]  /*4ec0*/  LDG.E.64 R136, [R136.64] ;  /* 0x0000002488887981 */ /* 0x000f66000c1e1b00 */
.L_x_1565:
[----:B------:R-:W-:Y:S05]  /*4ed0*/  BSYNC B2 ;  /* 0x0000000000027941 */ /* 0x000fea0003800000 */
.L_x_1564:
[----:B------:R-:W-:Y:S05]  /*4ee0*/  @P4 BRA `(.L_x_1563) ;  /* 0x0000011000004947 */ /* 0x000fea0003800000 */
[----:B------:R-:W-:-:S13]  /*4ef0*/  ISETP.NE.AND P3, PT, R2, RZ, PT ;  /* 0x000000ff0200720c */ /* 0x000fda0003f65270 */
[----:B-12---:R-:W-:Y:S02]  /*4f00*/  @P3 IMAD R242, R16, c[0x0][0x1d8], R252 ;  /* 0x0000760010f23a24 */ /* 0x006fe400078e02fc */
        /* <DEDUP_REMOVED lines=15> */
.L_x_1563:
[----:B------:R-:W-:Y:S05]  /*5000*/  BSYNC B1 ;  /* 0x0000000000017941 */ /* 0x000fea0003800000 */
.L_x_1562:
        /* <DEDUP_REMOVED lines=19> */
.L_x_1569:
[----:B------:R-:W-:Y:S05]  /*5140*/  BSYNC B2 ;  /* 0x0000000000027941 */ /* 0x000fea0003800000 */
.L_x_1568:
        /* <DEDUP_REMOVED lines=18> */
.L_x_1567:
[----:B------:R-:W-:Y:S05]  /*5270*/  BSYNC B1 ;  /* 0x0000000000017941 */ /* 0x000fea0003800000 */
.L_x_1566:
        /* <DEDUP_REMOVED lines=19> */
.L_x_1573:
[----:B------:R-:W-:Y:S05]  /*53b0*/  BSYNC B2 ;  /* 0x0000000000027941 */ /* 0x000fea0003800000 */
.L_x_1572:
        /* <DEDUP_REMOVED lines=18> */
.L_x_1571:
[----:B------:R-:W-:Y:S05]  /*54e0*/  BSYNC B1 ;  /* 0x0000000000017941 */ /* 0x000fea0003800000 */
.L_x_1570:
        /* <DEDUP_REMOVED lines=19> */
.L_x_1577:
[----:B------:R-:W-:Y:S05]  /*5620*/  BSYNC B2 ;  /* 0x0000000000027941 */ /* 0x000fea0003800000 */
.L_x_1576:
        /* <DEDUP_REMOVED lines=18> */
.L_x_1575:
[----:B------:R-:W-:Y:S05]  /*5750*/  BSYNC B1 ;  /* 0x0000000000017941 */ /* 0x000fea0003800000 */
.L_x_1574:
        /* <DEDUP_REMOVED lines=19> */
.L_x_1581:
[----:B------:R-:W-:Y:S05]  /*5890*/  BSYNC B2 ;  /* 0x0000000000027941 */ /* 0x000fea0003800000 */
.L_x_1580:
        /* <DEDUP_REMOVED lines=18> */
.L_x_1579:
[----:B------:R-:W-:Y:S05]  /*59c0*/  BSYNC B1 ;  /* 0x0000000000017941 */ /* 0x000fea0003800000 */
.L_x_1578:
        /* <DEDUP_REMOVED lines=19> */
.L_x_1585:
[----:B------:R-:W-:Y:S05]  /*5b00*/  BSYNC B2 ;  /* 0x0000000000027941 */ /* 0x000fea0003800000 */
.L_x_1584:
[----:B------:R-:W-:Y:S05]  /*5b10*/  @P4 BRA `(.L_x_1583) ;  /* 0x0000011000004947 */ /* 0x000fea0003800000 */
[----:B------:R-:W-:-:S13]  /*5b20*/  ISETP.NE.AND P3, PT, R2, RZ, PT ;  /* 0x000000ff0200720c */ /* 0x000fda0003f65270 */
[----:B-12---:R-:W-:Y:S01]  /*5b30*/  @P3 IMAD R242, R16, c[0x0][0x1d8], R252 ;  /* 0x0000760010f23a24 */ /* 0x006fe200078e02fc */
[----:B------:R-:W-:-:S03]  /*5b40*/  @P3 MOV R243, 0x4 ;  /* 0x0000000400f33802 */ /* 0x000fc60000000f00 */
        /* <DEDUP_REMOVED lines=14> */
.L_x_1583:
[----:B------:R-:W-:Y:S05]  /*5c30*/  BSYNC B1 ;  /* 0x0000000000017941 */ /* 0x000fea0003800000 */
.L_x_1582:
        /* <DEDUP_REMOVED lines=19> */
.L_x_1589:
[----:B------:R-:W-:Y:S05]  /*5d70*/  BSYNC B2 ;  /* 0x0000000000027941 */ /* 0x000fea0003800000 */
.L_x_1588:
        /* <DEDUP_REMOVED lines=18> */
.L_x_1587:
[----:B------:R-:W-:Y:S05]  /*5ea0*/  BSYNC B1 ;  /* 0x0000000000017941 */ /* 0x000fea0003800000 */
.L_x_1586:
        /* <DEDUP_REMOVED lines=19> */
.L_x_1593:
[----:B------:R-:W-:Y:S05]  /*5fe0*/  BSYNC B2 ;  /* 0x0000000000027941 */ /* 0x000fea0003800000 */
.L_x_1592:
        /* <DEDUP_REMOVED lines=18> */
.L_x_1591:
[----:B------:R-:W-:Y:S05]  /*6110*/  BSYNC B1 ;  /* 0x0000000000017941 */ /* 0x000fea0003800000 */
.L_x_1590:
        /* <DEDUP_REMOVED lines=19> */
.L_x_1597:
[----:B------:R-:W-:Y:S05]  /*6250*/  BSYNC B2 ;  /* 0x0000000000027941 */ /* 0x000fea0003800000 */
.L_x_1596:
        /* <DEDUP_REMOVED lines=18> */
.L_x_1595:
[----:B------:R-:W-:Y:S05]  /*6380*/  BSYNC B1 ;  /* 0x0000000000017941 */ /* 0x000fea0003800000 */
.L_x_1594:
        /* <DEDUP_REMOVED lines=19> */
.L_x_1601:
[----:B------:R-:W-:Y:S05]  /*64c0*/  BSYNC B2 ;  /* 0x0000000000027941 */ /* 0x000fea0003800000 */
.L_x_1600:
        /* <DEDUP_REMOVED lines=18> */
.L_x_1599:
[----:B------:R-:W-:Y:S05]  /*65f0*/  BSYNC B1 ;  /* 0x0000000000017941 */ /* 0x000fea0003800000 */
.L_x_1598:
        /* <DEDUP_REMOVED lines=19> */
.L_x_1605:
[----:B------:R-:W-:Y:S05]  /*6730*/  BSYNC B2 ;  /* 0x0000000000027941 */ /* 0x000fea0003800000 */
.L_x_1604:
        /* <DEDUP_REMOVED lines=18> */
.L_x_1603:
[----:B------:R-:W-:Y:S05]  /*6860*/  BSYNC B1 ;  /* 0x0000000000017941 */ /* 0x000fea0003800000 */
.L_x_1602:
        /* <DEDUP_REMOVED lines=19> */
.L_x_1609:
[----:B------:R-:W-:Y:S05]  /*69a0*/  BSYNC B2 ;  /* 0x0000000000027941 */ /* 0x000fea0003800000 */
.L_x_1608:
        /* <DEDUP_REMOVED lines=18> */
.L_x_1607:
[----:B------:R-:W-:Y:S05]  /*6ad0*/  BSYNC B1 ;  /* 0x0000000000017941 */ /* 0x000fea0003800000 */
.L_x_1606:
        /* <DEDUP_REMOVED lines=19> */
.L_x_1613:
[----:B------:R-:W-:Y:S05]  /*6c10*/  BSYNC B2 ;  /* 0x0000000000027941 */ /* 0x000fea0003800000 */
.L_x_1612:
        /* <DEDUP_REMOVED lines=18> */
.L_x_1611:
[----:B------:R-:W-:Y:S05]  /*6d40*/  BSYNC B1 ;  /* 0x0000000000017941 */ /* 0x000fea0003800000 */
.L_x_1610:
        /* <DEDUP_REMOVED lines=19> */
.L_x_1617:
[----:B------:R-:W-:Y:S05]  /*6e80*/  BSYNC B2 ;  /* 0x0000000000027941 */ /* 0x000fea0003800000 */
.L_x_1616:
        /* <DEDUP_REMOVED lines=18> */
.L_x_1615:
[----:B------:R-:W-:Y:S05]  /*6fb0*/  BSYNC B1 ;  /* 0x0000000000017941 */ /* 0x000fea0003800000 */
.L_x_1614:
        /* <DEDUP_REMOVED lines=19> */
.L_x_1621:
[----:B------:R-:W-:Y:S05]  /*70f0*/  BSYNC B2 ;  /* 0x0000000000027941 */ /* 0x000fea0003800000 */
.L_x_1620:
        /* <DEDUP_REMOVED lines=18> */
.L_x_1619:
[----:B------:R-:W-:Y:S05]  /*7220*/  BSYNC B1 ;  /* 0x0000000000017941 */ /* 0x000fea0003800000 */
.L_x_1618:
        /* <DEDUP_REMOVED lines=19> */
.L_x_1625:
[----:B------:R-:W-:Y:S05]  /*7360*/  BSYNC B2 ;  /* 0x0000000000027941 */ /* 0x000fea0003800000 */
.L_x_1624:
        /* <DEDUP_REMOVED lines=18> */
.L_x_1623:
[----:B------:R-:W-:Y:S05]  /*7490*/  BSYNC B1 ;  /* 0x0000000000017941 */ /* 0x000fea0003800000 */
.L_x_1622:
        /* <DEDUP_REMOVED lines=19> */
.L_x_1629:
[----:B------:R-:W-:Y:S05]  /*75d0*/  BSYNC B2 ;  /* 0x0000000000027941 */ /* 0x000fea0003800000 */
.L_x_1628:
        /* <DEDUP_REMOVED lines=18> */
.L_x_1627:
[----:B------:R-:W-:Y:S05]  /*7700*/  BSYNC B1 ;  /* 0x0000000000017941 */ /* 0x000fea0003800000 */
.L_x_1626:
        /* <DEDUP_REMOVED lines=19> */
.L_x_1633:
[----:B------:R-:W-:Y:S05]  /*7840*/  BSYNC B2 ;  /* 0x0000000000027941 */ /* 0x000fea0003800000 */
.L_x_1632:
        /* <DEDUP_REMOVED lines=18> */
.L_x_1631:
[----:B------:R-:W-:Y:S05]  /*7970*/  BSYNC B1 ;  /* 0x0000000000017941 */ /* 0x000fea0003800000 */
.L_x_1630:
        /* <DEDUP_REMOVED lines=19> */
.L_x_1637:
[----:B------:R-:W-:Y:S05]  /*7ab0*/  BSYNC B2 ;  /* 0x0000000000027941 */ /* 0x000fea0003800000 */
.L_x_1636:
        /* <DEDUP_REMOVED lines=18> */
.L_x_1635:
[----:B------:R-:W-:Y:S05]  /*7be0*/  BSYNC B1 ;  /* 0x0000000000017941 */ /* 0x000fea0003800000 */
.L_x_1634:
        /* <DEDUP_REMOVED lines=19> */
.L_x_1641:
[----:B------:R-:W-:Y:S05]  /*7d20*/  BSYNC B2 ;  /* 0x0000000000027941 */ /* 0x000fea0003800000 */
.L_x_1640:
        /* <DEDUP_REMOVED lines=18> */
.L_x_1639:
[----:B------:R-:W-:Y:S05]  /*7e50*/  BSYNC B1 ;  /* 0x0000000000017941 */ /* 0x000fea0003800000 */
.L_x_1638:
        /* <DEDUP_REMOVED lines=19> */
.L_x_1645:
[----:B------:R-:W-:Y:S05]  /*7f90*/  BSYNC B2 ;  /* 0x0000000000027941 */ /* 0x000fea0003800000 */
.L_x_1644:
        /* <DEDUP_REMOVED lines=18> */
.L_x_1643:
[----:B------:R-:W-:Y:S05]  /*80c0*/  BSYNC B1 ;  /* 0x0000000000017941 */ /* 0x000fea0003800000 */
.L_x_1642:
        /* <DEDUP_REMOVED lines=19> */
.L_x_1649:
[----:B------:R-:W-:Y:S05]  /*8200*/  BSYNC B2 ;  /* 0x0000000000027941 */ /* 0x000fea0003800000 */
.L_x_1648:
        /* <DEDUP_REMOVED lines=18> */
.L_x_1647:
[----:B------:R-:W-:Y:S05]  /*8330*/  BSYNC B1 ;  /* 0x0000000000017941 */ /* 0x000fea0003800000 */
.L_x_1646:
        /* <DEDUP_REMOVED lines=19> */
.L_x_1653:
[----:B------:R-:W-:Y:S05]  /*8470*/  BSYNC B2 ;  /* 0x0000000000027941 */ /* 0x000fea0003800000 */
.L_x_1652:
        /* <DEDUP_REMOVED lines=18> */
.L_x_1651:
[----:B------:R-:W-:Y:S05]  /*85a0*/  BSYNC B1 ;  /* 0x0000000000017941 */ /* 0x000fea0003800000 */
.L_x_1650:
        /* <DEDUP_REMOVED lines=19> */
.L_x_1657:
[----:B------:R-:W-:Y:S05]  /*86e0*/  BSYNC B2 ;  /* 0x0000000000027941 */ /* 0x000fea0003800000 */
.L_x_1656:
        /* <DEDUP_REMOVED lines=18> */
.L_x_1655:
[----:B------:R-:W-:Y:S05]  /*8810*/  BSYNC B1 ;  /* 0x0000000000017941 */ /* 0x000fea0003800000 */
.L_x_1654:
        /* <DEDUP_REMOVED lines=19> */
.L_x_1661:
[----:B------:R-:W-:Y:S05]  /*8950*/  BSYNC B2 ;  /* 0x0000000000027941 */ /* 0x000fea0003800000 */
.L_x_1660:
        /* <DEDUP_REMOVED lines=18> */
.L_x_1659:
[----:B------:R-:W-:Y:S05]  /*8a80*/  BSYNC B1 ;  /* 0x0000000000017941 */ /* 0x000fea0003800000 */
.L_x_1658:
        /* <DEDUP_REMOVED lines=19> */
.L_x_1665:
[----:B------:R-:W-:Y:S05]  /*8bc0*/  BSYNC B2 ;  /* 0x0000000000027941 */ /* 0x000fea0003800000 */
.L_x_1664:
        /* <DEDUP_REMOVED lines=18> */
.L_x_1663:
[----:B------:R-:W-:Y:S05]  /*8cf0*/  BSYNC B1 ;  /* 0x0000000000017941 */ /* 0x000fea0003800000 */
.L_x_1662:
        /* <DEDUP_REMOVED lines=19> */
.L_x_1669:
[----:B------:R-:W-:Y:S05]  /*8e30*/  BSYNC B2 ;  /* 0x0000000000027941 */ /* 0x000fea0003800000 */
.L_x_1668:
        /* <DEDUP_REMOVED lines=18> */
.L_x_1667:
[----:B------:R-:W-:Y:S05]  /*8f60*/  BSYNC B1 ;  /* 0x0000000000017941 */ /* 0x000fea0003800000 */
.L_x_1666:
        /* <DEDUP_REMOVED lines=19> */
.L_x_1673:
[----:B------:R-:W-:Y:S05]  /*90a0*/  BSYNC B2 ;  /* 0x0000000000027941 */ /* 0x000fea0003800000 */
.L_x_1672:
        /* <DEDUP_REMOVED lines=18> */
.L_x_1671:
[----:B------:R-:W-:Y:S05]  /*91d0*/  BSYNC B1 ;  /* 0x0000000000017941 */ /* 0x000fea0003800000 */
.L_x_1670:
        /* <DEDUP_REMOVED lines=19> */
.L_x_1677:
[----:B------:R-:W-:Y:S05]  /*9310*/  BSYNC B2 ;  /* 0x0000000000027941 */ /* 0x000fea0003800000 */
.L_x_1676:
        /* <DEDUP_REMOVED lines=18> */
.L_x_1675:
[----:B------:R-:W-:Y:S05]  /*9440*/  BSYNC B1 ;  /* 0x0000000000017941 */ /* 0x000fea0003800000 */
.L_x_1674:
        /* <DEDUP_REMOVED lines=19> */
.L_x_1681:
[----:B------:R-:W-:Y:S05]  /*9580*/  BSYNC B2 ;  /* 0x0000000000027941 */ /* 0x000fea0003800000 */
.L_x_1680:
        /* <DEDUP_REMOVED lines=18> */
.L_x_1679:
[----:B------:R-:W-:Y:S05]  /*96b0*/  BSYNC B1 ;  /* 0x0000000000017941 */ /* 0x000fea0003800000 */
.L_x_1678:
        /* <DEDUP_REMOVED lines=19> */
.L_x_1685:
[----:B------:R-:W-:Y:S05]  /*97f0*/  BSYNC B2 ;  /* 0x0000000000027941 */ /* 0x000fea0003800000 */
.L_x_1684:
        /* <DEDUP_REMOVED lines=18> */
.L_x_1683:
[----:B------:R-:W-:Y:S05]  /*9920*/  BSYNC B1 ;  /* 0x0000000000017941 */ /* 0x000fea0003800000 */
.L_x_1682:
        /* <DEDUP_REMOVED lines=19> */
.L_x_1689:
[----:B------:R-:W-:Y:S05]  /*9a60*/  BSYNC B2 ;  /* 0x0000000000027941 */ /* 0x000fea0003800000 */
.L_x_1688:
        /* <DEDUP_REMOVED lines=18> */
.L_x_1687:
[----:B------:R-:W-:Y:S05]  /*9b90*/  BSYNC B1 ;  /* 0x0000000000017941 */ /* 0x000fea0003800000 */
.L_x_1686:
        /* <DEDUP_REMOVED lines=19> */
.L_x_1693:
[----:B------:R-:W-:Y:S05]  /*9cd0*/  BSYNC B2 ;  /* 0x0000000000027941 */ /* 0x000fea0003800000 */
.L_x_1692:
        /* <DEDUP_REMOVED lines=18> */
.L_x_1691:
[----:B------:R-:W-:Y:S05]  /*9e00*/  BSYNC B1 ;  /* 0x0000000000017941 */ /* 0x000fea0003800000 */
.L_x_1690:
        /* <DEDUP_REMOVED lines=19> */
.L_x_1697:
[----:B------:R-:W-:Y:S05]  /*9f40*/  BSYNC B2 ;  /* 0x0000000000027941 */ /* 0x000fea0003800000 */
.L_x_1696:
        /* <DEDUP_REMOVED lines=18> */
.L_x_1695:
[----:B------:R-:W-:Y:S05]  /*a070*/  BSYNC B1 ;  /* 0x0000000000017941 */ /* 0x000fea0003800000 */
.L_x_1694:
        /* <DEDUP_REMOVED lines=19> */
.L_x_1701:
[----:B------:R-:W-:Y:S05]  /*a1b0*/  BSYNC B2 ;  /* 0x0000000000027941 */ /* 0x000fea0003800000 */
.L_x_1700:
        /* <DEDUP_REMOVED lines=18> */
.L_x_1699:
[----:B------:R-:W-:Y:S05]  /*a2e0*/  BSYNC B1 ;  /* 0x0000000000017941 */ /* 0x000fea0003800000 */
.L_x_1698:
        /* <DEDUP_REMOVED lines=19> */
.L_x_1705:
[----:B------:R-:W-:Y:S05]  /*a420*/  BSYNC B2 ;  /* 0x0000000000027941 */ /* 0x000fea0003800000 */
.L_x_1704:
        /* <DEDUP_REMOVED lines=18> */
.L_x_1703:
[----:B------:R-:W-:Y:S05]  /*a550*/  BSYNC B1 ;  /* 0x0000000000017941 */ /* 0x000fea0003800000 */
.L_x_1702:
        /* <DEDUP_REMOVED lines=19> */
.L_x_1709:
[----:B------:R-:W-:Y:S05]  /*a690*/  BSYNC B2 ;  /* 0x0000000000027941 */ /* 0x000fea0003800000 */
.L_x_1708:
        /* <DEDUP_REMOVED lines=18> */
.L_x_1707:
[----:B------:R-:W-:Y:S05]  /*a7c0*/  BSYNC B1 ;  /* 0x0000000000017941 */ /* 0x000fea0003800000 */
.L_x_1706:
        /* <DEDUP_REMOVED lines=19> */
.L_x_1713:
[----:B------:R-:W-:Y:S05]  /*a900*/  BSYNC B2 ;  /* 0x0000000000027941 */ /* 0x000fea0003800000 */
.L_x_1712:
        /* <DEDUP_REMOVED lines=18> */
.L_x_1711:
[----:B------:R-:W-:Y:S05]  /*aa30*/  BSYNC B1 ;  /* 0x0000000000017941 */ /* 0x000fea0003800000 */
.L_x_1710:
        /* <DEDUP_REMOVED lines=19> */
.L_x_1717:
[----:B------:R-:W-:Y:S05]  /*ab70*/  BSYNC B2 ;  /* 0x0000000000027941 */ /* 0x000fea0003800000 */
.L_x_1716:
        /* <DEDUP_REMOVED lines=18> */
.L_x_1715:
[----:B------:R-:W-:Y:S05]  /*aca0*/  BSYNC B1 ;  /* 0x0000000000017941 */ /* 0x000fea0003800000 */
.L_x_1714:
        /* <DEDUP_REMOVED lines=19> */
.L_x_1721:
[----:B------:R-:W-:Y:S05]  /*ade0*/  BSYNC B2 ;  /* 0x0000000000027941 */ /* 0x000fea0003800000 */
.L_x_1720:
        /* <DEDUP_REMOVED lines=18> */
.L_x_1719:
[----:B------:R-:W-:Y:S05]  /*af10*/  BSYNC B1 ;  /* 0x0000000000017941 */ /* 0x000fea0003800000 */
.L_x_1718:
        /* <DEDUP_REMOVED lines=19> */
.L_x_1725:
[----:B------:R-:W-:Y:S05]  /*b050*/  BSYNC B2 ;  /* 0x0000000000027941 */ /* 0x000fea0003800000 */
.L_x_1724:
        /* <DEDUP_REMOVED lines=18> */
.L_x_1723:
[----:B------:R-:W-:Y:S05]  /*b180*/  BSYNC B1 ;  /* 0x0000000000017941 */ /* 0x000fea0003800000 */
.L_x_1722:
        /* <DEDUP_REMOVED lines=19> */
.L_x_1729:
[----:B------:R-:W-:Y:S05]  /*b2c0*/  BSYNC B2 ;  /* 0x0000000000027941 */ /* 0x000fea0003800000 */
.L_x_1728:
        /* <DEDUP_REMOVED lines=18> */
.L_x_1727:
[----:B------:R-:W-:Y:S05]  /*b3f0*/  BSYNC B1 ;  /* 0x0000000000017941 */ /* 0x000fea0003800000 */
.L_x_1726:
        /* <DEDUP_REMOVED lines=19> */
.L_x_1733:
[----:B------:R-:W-:Y:S05]  /*b530*/  BSYNC B2 ;  /* 0x0000000000027941 */ /* 0x000fea0003800000 */
.L_x_1732:
        /* <DEDUP_REMOVED lines=18> */
.L_x_1731:
[----:B------:R-:W-:Y:S05]  /*b660*/  BSYNC B1 ;  /* 0x0000000000017941 */ /* 0x000fea0003800000 */
.L_x_1730:
        /* <DEDUP_REMOVED lines=19> */
.L_x_1737:
[----:B------:R-:W-:Y:S05]  /*b7a0*/  BSYNC B2 ;  /* 0x0000000000027941 */ /* 0x000fea0003800000 */
.L_x_1736:
        /* <DEDUP_REMOVED lines=18> */
.L_x_1735:
[----:B------:R-:W-:Y:S05]  /*b8d0*/  BSYNC B1 ;  /* 0x0000000000017941 */ /* 0x000fea0003800000 */
.L_x_1734:
        /* <DEDUP_REMOVED lines=19> */
.L_x_1741:
[----:B------:R-:W-:Y:S05]  /*ba10*/  BSYNC B2 ;  /* 0x0000000000027941 */ /* 0x000fea0003800000 */
.L_x_1740:
        /* <DEDUP_REMOVED lines=18> */
.L_x_1739:
[----:B------:R-:W-:Y:S05]  /*bb40*/  BSYNC B1 ;  /* 0x0000000000017941 */ /* 0x000fea0003800000 */
.L_x_1738:
        /* <DEDUP_REMOVED lines=19> */
.L_x_1745:
[----:B------:R-:W-:Y:S05]  /*bc80*/  BSYNC B2 ;  /* 0x0000000000027941 */ /* 0x000fea0003800000 */
.L_x_1744:
        /* <DEDUP_REMOVED lines=18> */
.L_x_1743:
[----:B------:R-:W-:Y:S05]  /*bdb0*/  BSYNC B1 ;  /* 0x0000000000017941 */ /* 0x000fea0003800000 */
.L_x_1742:
        /* <DEDUP_REMOVED lines=19> */
.L_x_1749:
[----:B------:R-:W-:Y:S05]  /*bef0*/  BSYNC B2 ;  /* 0x0000000000027941 */ /* 0x000fea0003800000 */
.L_x_1748:
        /* <DEDUP_REMOVED lines=18> */
.L_x_1747:
[----:B------:R-:W-:Y:S05]  /*c020*/  BSYNC B1 ;  /* 0x0000000000017941 */ /* 0x000fea0003800000 */
.L_x_1746:
        /* <DEDUP_REMOVED lines=19> */
.L_x_1753:
[----:B------:R-:W-:Y:S05]  /*c160*/  BSYNC B2 ;  /* 0x0000000000027941 */ /* 0x000fea0003800000 */
.L_x_1752:
        /* <DEDUP_REMOVED lines=18> */
.L_x_1751:
[----:B------:R-:W-:Y:S05]  /*c290*/  BSYNC B1 ;  /* 0x0000000000017941 */ /* 0x000fea0003800000 */
.L_x_1750:
        /* <DEDUP_REMOVED lines=19> */
.L_x_1757:
[----:B------:R-:W-:Y:S05]  /*c3d0*/  BSYNC B2 ;  /* 0x0000000000027941 */ /* 0x000fea0003800000 */
.L_x_1756:
        /* <DEDUP_REMOVED lines=18> */
.L_x_1755:
[----:B------:R-:W-:Y:S05]  /*c500*/  BSYNC B1 ;  /* 0x0000000000017941 */ /* 0x000fea0003800000 */
.L_x_1754:
        /* <DEDUP_REMOVED lines=19> */
.L_x_1761:
[----:B------:R-:W-:Y:S05]  /*c640*/  BSYNC B2 ;  /* 0x0000000000027941 */ /* 0x000fea0003800000 */
.L_x_1760:
        /* <DEDUP_REMOVED lines=18> */
.L_x_1759:
[----:B------:R-:W-:Y:S05]  /*c770*/  BSYNC B1 ;  /* 0x0000000000017941 */ /* 0x000fea0003800000 */
.L_x_1758:
        /* <DEDUP_REMOVED lines=19> */
.L_x_1765:
[----:B------:R-:W-:Y:S05]  /*c8b0*/  BSYNC B2 ;  /* 0x0000000000027941 */ /* 0x000fea0003800000 */
.L_x_1764:
        /* <DEDUP_REMOVED lines=18> */
.L_x_1763:
[----:B------:R-:W-:Y:S05]  /*c9e0*/  BSYNC B1 ;  /* 0x0000000000017941 */ /* 0x000fea0003800000 */
.L_x_1762:
        /* <DEDUP_REMOVED lines=19> */
.L_x_1769:
[----:B------:R-:W-:Y:S05]  /*cb20*/  BSYNC B2 ;  /* 0x0000000000027941 */ /* 0x000fea0003800000 */
.L_x_1768:
        /* <DEDUP_REMOVED lines=18> */
.L_x_1767:
[----:B------:R-:W-:Y:S05]  /*cc50*/  BSYNC B1 ;  /* 0x0000000000017941 */ /* 0x000fea0003800000 */
.L_x_1766:
[----:B------:R-:W-:Y:S01]  /*cc60*/  IMAD.MOV.U32 R9, RZ, RZ, c[0x0][0x1d4] ;  /* 0x00007500ff097624 */ /* 0x000fe200078e00ff */
[----:B------:R-:W-:Y:S03]  /*cc70*/  BSSY B1, `(.L_x_1770) ;  /* 0x0000025000017945 */ /* 0x000fe60003800000 */
[----:B------:R-:W-:Y:S01]  /*cc80*/  IMAD R7, R9, 0x3f, R7 ;  /* 0x0000003f09077824 */ /* 0x000fe200078e0207 */
[----:B------:R-:W-:Y:S05]  /*cc90*/  @P1 BRA `(.L_x_1771) ;  /* 0x0000022000001947 */ /* 0x000fea0003800000 */
[----:B------:R-:W-:Y:S01]  /*cca0*/  SHF.L.U32 R7, R7, 0x2, RZ ;  /* 0x0000000207077819 */ /* 0x000fe200000006ff */
[----:B------:R-:W-:Y:S01]  /*ccb0*/  BSSY B2, `(.L_x_1772) ;  /* 0x000000d000027945 */ /* 0x000fe20003800000 */
        /* <DEDUP_REMOVED lines=12> */
.L_x_1773:
[----:B------:R-:W-:Y:S05]  /*cd80*/  BSYNC B2 ;  /* 0x0000000000027941 */ /* 0x000fea0003800000 */
.L_x_1772:
[----:B------:R-:W-:-:S13]  /*cd90*/  ISETP.NE.AND P3, PT, RZ, c[0x0][0x1ec], PT ;  /* 0x00007b00ff007a0c */ /* 0x000fda0003f65270 */
[----:B------:R-:W-:Y:S05]  /*cda0*/  @P3 BRA `(.L_x_1771) ;  /* 0x0000011000003947 */ /* 0x000fea0003800000 */
[----:B------:R-:W-:-:S13]  /*cdb0*/  ISETP.NE.AND P4, PT, R2, RZ, PT ;  /* 0x000000ff0200720c */ /* 0x000fda0003f85270 */
[----:B------:R-:W-:Y:S02]  /*cdc0*/  @P4 IMAD R8, R16, c[0x0][0x1d8], R252 ;  /* 0x0000760010084a24 */ /* 0x000fe400078e02fc */
[----:B------:R-:W-:Y:S02]  /*cdd0*/  @P4 IMAD.MOV.U32 R9, RZ, RZ, 0x4 ;  /* 0x00000004ff094424 */ /* 0x000fe400078e00ff */
[----:B------:R-:W-:-:S05]  /*cde0*/  @P4 IMAD R8, R8, 0x90, R0 ;  /* 0x0000009008084824 */ /* 0x000fca00078e0200 */
[----:B------:R-:W-:-:S05]  /*cdf0*/  @P4 IADD3 R8, R8, 0xfc, RZ ;  /* 0x000000fc08084810 */ /* 0x000fca0007ffe0ff */
[----:B------:R-:W-:-:S06]  /*ce00*/  @P4 IMAD.WIDE R8, R8, R9, c[0x0][0x230] ;  /* 0x00008c0008084625 */ /* 0x000fcc00078e0209 */
[----:B------:R-:W3:Y:S01]  /*ce10*/  @P4 LDG.E.64 R8, [R8.64] ;  /* 0x0000002408084981 */ /* 0x000ee2000c1e1b00 */
[----:B-----5:R-:W-:Y:S01]  /*ce20*/  FADD.FTZ R241, R113, R241 ;  /* 0x000000f171f17221 */ /* 0x020fe20000010000 */
[----:B------:R-:W-:Y:S01]  /*ce30*/  SHF.R.S32.HI R114, RZ, 0x1f, R3 ;  /* 0x0000001fff727819 */ /* 0x000fe20000011403 */
[----:B------:R-:W-:Y:S02]  /*ce40*/  FADD.FTZ R240, R112, R240 ;  /* 0x000000f070f07221 */ /* 0x000fe40000010000 */
[----:B---3--:R-:W-:Y:S01]  /*ce50*/  @P4 FMUL.FTZ R241, R241, R9 ;  /* 0x00000009f1f14220 */ /* 0x008fe20000410000 */
[----:B------:R-:W-:Y:S01]  /*ce60*/  @!P2 IADD3 R9, P3, R3, R7, RZ ;  /* 0x000000070309a210 */ /* 0x000fe20007f7e0ff */
[----:B------:R-:W-:-:S03]  /*ce70*/  @P4 FMUL.FTZ R240, R240, R8 ;  /* 0x00000008f0f04220 */ /* 0x000fc60000410000 */
[----:B------:R-:W-:Y:S02]  /*ce80*/  @!P2 LEA.HI.X.SX32 R7, R7, R114, 0x1, P3 ;  /* 0x000000720707a211 */ /* 0x000fe400018f0eff */
[----:B------:R-:W-:-:S04]  /*ce90*/  @!P2 LEA R8, P3, R9, c[0x0][0x198], 0x2 ;  /* 0x000066000908aa11 */ /* 0x000fc800078610ff */
[----:B------:R-:W-:-:S05]  /*cea0*/  @!P2 LEA.HI.X R9, R9, c[0x0][0x19c], R7, 0x2, P3 ;  /* 0x000067000909aa11 */ /* 0x000fca00018f1407 */
[----:B------:R3:W-:Y:S04]  /*ceb0*/  @!P2 STG.E.64 [R8.64], R240 ;  /* 0x000000f00800a986 */ /* 0x0007e8000c101b24 */
.L_x_1771:
[----:B------:R-:W-:Y:S05]  /*cec0*/  BSYNC B1 ;  /* 0x0000000000017941 */ /* 0x000fea0003800000 */
.L_x_1770:
[----:B---3--:R-:W3:Y:S04]  /*ced0*/  LDL R8, [R1+0x240] ;  /* 0x0002400001087983 */ /* 0x008ee80000100800 */
[----:B------:R-:W4:Y:S04]  /*cee0*/  LDL R7, [R1+0x244] ;  /* 0x0002440001077983 */ /* 0x000f280000100800 */
[----:B--2---:R-:W2:Y:S04]  /*cef0*/  LDL R252, [R1+0x208] ;  /* 0x0002080001fc7983 */ /* 0x004ea80000100800 */
[----:B-1----:R-:W2:Y:S04]  /*cf00*/  LDL R243, [R1+0x20c] ;  /* 0x00020c0001f37983 */ /* 0x002ea80000100800 */
[----:B------:R-:W2:Y:S04]  /*cf10*/  LDL R242, [R1+0x200] ;  /* 0x0002000001f27983 */ /* 0x000ea80000100800 */
[----:B------:R-:W2:Y:S04]  /*cf20*/  LDL R115, [R1+0x204] ;  /* 0x0002040001737983 */ /* 0x000ea80000100800 */
[----:B------:R-:W2:Y:S04]  /*cf30*/  LDL R114, [R1+0x1f8] ;  /* 0x0001f80001727983 */ /* 0x000ea80000100800 */
[----:B------:R-:W2:Y:S04]  /*cf40*/  LDL R9, [R1+0x1fc] ;  /* 0x0001fc0001097983 */ /* 0x000ea80000100800 */
[----:B------:R1:W-:Y:S04]  /*cf50*/  STL [R1+0x2b8], R29 ;  /* 0x0002b81d01007387 */ /* 0x0003e80000100800 */
[----:B-1----:R-:W2:Y:S04]  /*cf60*/  LDL R29, [R1+0x214] ;  /* 0x00021400011d7983 */ /* 0x002ea80000100800 */
[----:B------:R1:W-:Y:S04]  /*cf70*/  STL [R1+0x2b4], R28 ;  /* 0x0002b41c01007387 */ /* 0x0003e80000100800 */
[----:B-1----:R-:W2:Y:S04]  /*cf80*/  LDL R28, [R1+0x210] ;  /* 0x00021000011c7983 */ /* 0x002ea80000100800 */
[----:B------:R1:W-:Y:S04]  /*cf90*/  STL [R1+0x2b0], R27 ;  /* 0x0002b01b01007387 */ /* 0x0003e80000100800 */
[----:B01----:R-:W2:Y:S04]  /*cfa0*/  LDL R27, [R1+0x21c] ;  /* 0x00021c00011b7983 */ /* 0x003ea80000100800 */
        /* <DEDUP_REMOVED lines=23> */
[----:B------:R-:W-:Y:S04]  /*d120*/  STL [R1+0x27c], R14 ;  /* 0x00027c0e01007387 */ /* 0x000fe80000100800 */
[----:B------:R-:W-:Y:S04]  /*d130*/  STL [R1+0x278], R13 ;  /* 0x0002780d01007387 */ /* 0x000fe80000100800 */
[----:B------:R-:W-:Y:S04]  /*d140*/  STL [R1+0x274], R12 ;  /* 0x0002740c01007387 */ /* 0x000fe80000100800 */
[----:B------:R-:W-:Y:S04]  /*d150*/  STL [R1+0x270], R6 ;  /* 0x0002700601007387 */ /* 0x000fe80000100800 */
[----:B------:R-:W-:Y:S04]  /*d160*/  STL [R1+0x26c], R5 ;  /* 0x00026c0501007387 */ /* 0x000fe80000100800 */
[----:B------:R0:W-:Y:S04]  /*d170*/  STL [R1+0x268], R4 ;  /* 0x0002680401007387 */ /* 0x0001e80000100800 */
[----:B------:R1:W-:Y:S04]  /*d180*/  STL [R1+0x264], R3 ;  /* 0x0002640301007387 */ /* 0x0003e80000100800 */
[----:B------:R1:W-:Y:S04]  /*d190*/  STL [R1+0x260], R2 ;  /* 0x0002600201007387 */ /* 0x0003e80000100800 */
[----:B------:R1:W-:Y:S04]  /*d1a0*/  STL [R1+0x25c], R0 ;  /* 0x00025c0001007387 */ /* 0x0003e80000100800 */
[----:B0-----:R-:W2:Y:S04]  /*d1b0*/  LDL R4, [R1+0x1f0] ;  /* 0x0001f00001047983 */ /* 0x001ea80000100800 */
[----:B-1----:R-:W2:Y:S04]  /*d1c0*/  LDL R3, [R1+0x1f4] ;  /* 0x0001f40001037983 */ /* 0x002ea80000100800 */
[----:B------:R-:W2:Y:S04]  /*d1d0*/  LDL R2, [R1+0x1b0] ;  /* 0x0001b00001027983 */ /* 0x000ea80000100800 */
[----:B------:R-:W2:Y:S04]  /*d1e0*/  LDL R0, [R1+0x1b4] ;  /* 0x0001b40001007983 */ /* 0x000ea80000100800 */
[----:B------:R-:W2:Y:S04]  /*d1f0*/  LDL R15, [R1+0x19c] ;  /* 0x00019c00010f7983 */ /* 0x000ea80000100800 */
[----:B------:R-:W2:Y:S04]  /*d200*/  LDL R14, [R1+0x190] ;  /* 0x00019000010e7983 */ /* 0x000ea80000100800 */
[----:B------:R-:W2:Y:S04]  /*d210*/  LDL R13, [R1+0x194] ;  /* 0x00019400010d7983 */ /* 0x000ea80000100800 */
[----:B------:R-:W2:Y:S01]  /*d220*/  LDL R12, [R1+0x188] ;  /* 0x00018800010c7983 */ /* 0x000ea20000100800 */
[----:B---3-5:R-:W-:-:S03]  /*d230*/  FMUL.FTZ R8, R8, R116 ;  /* 0x0000007408087220 */ /* 0x028fc60000410000 */
[----:B------:R-:W3:Y:S01]  /*d240*/  LDL R6, [R1+0x180] ;  /* 0x0001800001067983 */ /* 0x000ee20000100800 */
[----:B----4-:R-:W-:-:S03]  /*d250*/  FMUL.FTZ R7, R7, R117 ;  /* 0x0000007507077220 */ /* 0x010fc60000410000 */
[----:B------:R-:W4:Y:S01]  /*d260*/  LDL R5, [R1+0x184] ;  /* 0x0001840001057983 */ /* 0x000f220000100800 */
[----:B--2---:R-:W-:-:S03]  /*d270*/  FFMA.FTZ R7, R17, R11, R7 ;  /* 0x0000000b11077223 */ /* 0x004fc60000010007 */
        /* <DEDUP_REMOVED lines=18> */
[----:B------:R-:W-:-:S03]  /*d3a0*/  FFMA.FTZ R8, R26, R126, R8 ;  /* 0x0000007e1a087223 */ /* 0x000fc60000010008 */
[----:B------:R-:W2:Y:S01]  /*d3b0*/  LDL R29, [R1+0x1e8] ;  /* 0x0001e800011d7983 */ /* 0x000ea20000100800 */
[----:B------:R-:W-:-:S03]  /*d3c0*/  FFMA.FTZ R8, R28, R128, R8 ;  /* 0x000000801c087223 */ /* 0x000fc60000010008 */
[----:B------:R-:W3:Y:S01]  /*d3d0*/  LDL R28, [R1+0x1ec] ;  /* 0x0001ec00011c7983 */ /* 0x000ee20000100800 */
[----:B------:R-:W-:Y:S02]  /*d3e0*/  FFMA.FTZ R8, R252, R130, R8 ;  /* 0x00000082fc087223 */ /* 0x000fe40000010008 */
[----:B------:R-:W-:Y:S01]  /*d3f0*/  FFMA.FTZ R7, R243, R131, R7 ;  /* 0x00000083f3077223 */ /* 0x000fe20000010007 */
[----:B------:R-:W4:Y:S01]  /*d400*/  LDL R252, [R1+0x1e0] ;  /* 0x0001e00001fc7983 */ /* 0x000f220000100800 */
[----:B------:R-:W-:-:S03]  /*d410*/  FFMA.FTZ R8, R242, R132, R8 ;  /* 0x00000084f2087223 */ /* 0x000fc60000010008 */
        /* <DEDUP_REMOVED lines=12> */
[----:B------:R-:W4:Y:S01]  /*d4e0*/  LDL R9, [R1+0x18c] ;  /* 0x00018c0001097983 */ /* 0x000f220000100800 */
[----:B------:R-:W-:Y:S02]  /*d4f0*/  FFMA.FTZ R8, R4, R136, R8 ;  /* 0x0000008804087223 */ /* 0x000fe40000010008 */
[----:B------:R-:W-:Y:S01]  /*d500*/  FFMA.FTZ R7, R3, R137, R7 ;  /* 0x0000008903077223 */ /* 0x000fe20000010007 */
[----:B------:R-:W4:Y:S04]  /*d510*/  LDL R4, [R1+0x178] ;  /* 0x0001780001047983 */ /* 0x000f280000100800 */
[----:B------:R-:W4:Y:S01]  /*d520*/  LDL R3, [R1+0x17c] ;  /* 0x00017c0001037983 */ /* 0x000f220000100800 */
[----:B--2---:R-:W-:-:S03]  /*d530*/  FFMA.FTZ R8, R29, R138, R8 ;  /* 0x0000008a1d087223 */ /* 0x004fc60000010008 */
[----:B------:R0:W5:Y:S01]  /*d540*/  LDL.LU R29, [R1+0x2b8] ;  /* 0x0002b800011d7983 */ /* 0x0001620000300800 */
[----:B---3--:R-:W-:-:S03]  /*d550*/  FFMA.FTZ R7, R28, R139, R7 ;  /* 0x0000008b1c077223 */ /* 0x008fc60000010007 */
[----:B------:R0:W5:Y:S01]  /*d560*/  LDL.LU R28, [R1+0x2b4] ;  /* 0x0002b400011c7983 */ /* 0x0001620000300800 */
[----:B----4-:R-:W-:-:S03]  /*d570*/  FFMA.FTZ R8, R252, R140, R8 ;  /* 0x0000008cfc087223 */ /* 0x010fc60000010008 */
[----:B------:R-:W2:Y:S01]  /*d580*/  LDL R252, [R1+0x150] ;  /* 0x0001500001fc7983 */ /* 0x000ea20000100800 */
[----:B------:R-:W-:-:S03]  /*d590*/  FFMA.FTZ R7, R243, R141, R7 ;  /* 0x0000008df3077223 */ /* 0x000fc60000010007 */
[----:B------:R-:W3:Y:S01]  /*d5a0*/  LDL R243, [R1+0x154] ;  /* 0x0001540001f37983 */ /* 0x000ee20000100800 */
[----:B------:R-:W-:-:S03]  /*d5b0*/  FFMA.FTZ R8, R242, R142, R8 ;  /* 0x0000008ef2087223 */ /* 0x000fc60000010008 */
[----:B------:R-:W4:Y:S01]  /*d5c0*/  LDL R242, [R1+0x148] ;  /* 0x0001480001f27983 */ /* 0x000f220000100800 */
        /* <DEDUP_REMOVED lines=19> */
[----:B------:R-:W3:Y:S01]  /*d700*/  LDL R0, [R1+0x174] ;  /* 0x0001740001007983 */ /* 0x000ee20000100800 */
        /* <DEDUP_REMOVED lines=29> */
[----:B------:R-:W4:Y:S01]  /*d8e0*/  LDL R3, [R1+0x10c] ;  /* 0x00010c0001037983 */ /* 0x000f220000100800 */
[----:B--2---:R-:W-:-:S03]  /*d8f0*/  FFMA.FTZ R8, R2, R168, R8 ;  /* 0x000000a802087223 */ /* 0x004fc60000010008 */
[----:B------:R-:W2:Y:S01]  /*d900*/  LDL R2, [R1+0x100] ;  /* 0x0001000001027983 */ /* 0x000ea20000100800 */
[----:B---3--:R-:W-:Y:S02]  /*d910*/  FFMA.FTZ R7, R0, R169, R7 ;  /* 0x000000a900077223 */ /* 0x008fe40000010007 */
[----:B------:R-:W-:Y:S01]  /*d920*/  FFMA.FTZ R8, R27, R170, R8 ;  /* 0x000000aa1b087223 */ /* 0x000fe20000010008 */
[----:B------:R-:W3:Y:S01]  /*d930*/  LDL R0, [R1+0x104] ;  /* 0x0001040001007983 */ /* 0x000ee20000100800 */
[----:B------:R-:W-:-:S03]  /*d940*/  FFMA.FTZ R7, R26, R171, R7 ;  /* 0x000000ab1a077223 */ /* 0x000fc60000010007 */
[----:B------:R0:W5:Y:S04]  /*d950*/  LDL.LU R27, [R1+0x2b0] ;  /* 0x0002b000011b7983 */ /* 0x0001680000300800 */
[----:B------:R0:W5:Y:S01]  /*d960*/  LDL.LU R26, [R1+0x2ac] ;  /* 0x0002ac00011a7983 */ /* 0x0001620000300800 */
[----:B----4-:R-:W-:-:S03]  /*d970*/  FFMA.FTZ R8, R12, R172, R8 ;  /* 0x000000ac0c087223 */ /* 0x010fc60000010008 */
[----:B------:R-:W4:Y:S01]  /*d980*/  LDL R12, [R1+0xf8] ;  /* 0x0000f800010c7983 */ /* 0x000f220000100800 */
[----:B------:R-:W-:-:S03]  /*d990*/  FFMA.FTZ R7, R9, R173, R7 ;  /* 0x000000ad09077223 */ /* 0x000fc60000010007 */
[----:B------:R-:W4:Y:S01]  /*d9a0*/  LDL R9, [R1+0xfc] ;  /* 0x0000fc0001097983 */ /* 0x000f220000100800 */
[----:B------:R-:W-:Y:S02]  /*d9b0*/  FFMA.FTZ R8, R25, R174, R8 ;  /* 0x000000ae19087223 */ /* 0x000fe40000010008 */
[----:B------:R-:W-:Y:S01]  /*d9c0*/  FFMA.FTZ R7, R24, R175, R7 ;  /* 0x000000af18077223 */ /* 0x000fe20000010007 */
[----:B------:R0:W5:Y:S01]  /*d9d0*/  LDL.LU R25, [R1+0x2a8] ;  /* 0x0002a80001197983 */ /* 0x0001620000300800 */
[----:B------:R-:W-:Y:S02]  /*d9e0*/  FFMA.FTZ R8, R252, R176, R8 ;  /* 0x000000b0fc087223 */ /* 0x000fe40000010008 */
[----:B------:R-:W-:Y:S01]  /*d9f0*/  FFMA.FTZ R7, R243, R177, R7 ;  /* 0x000000b1f3077223 */ /* 0x000fe20000010007 */
[----:B------:R0:W5:Y:S01]  /*da00*/  LDL.LU R24, [R1+0x2a4] ;  /* 0x0002a40001187983 */ /* 0x0001620000300800 */
        /* <DEDUP_REMOVED lines=23> */
[----:B------:R-:W-:Y:S02]  /*db80*/  FFMA.FTZ R7, R13, R191, R7 ;  /* 0x000000bf0d077223 */ /* 0x000fe40000010007 */
[----:B------:R-:W-:Y:S01]  /*db90*/  FFMA.FTZ R8, R6, R192, R8 ;  /* 0x000000c006087223 */ /* 0x000fe20000010008 */
[----:B------:R-:W4:Y:S01]  /*dba0*/  LDL R242, [R1+0xc8] ;  /* 0x0000c80001f27983 */ /* 0x000f220000100800 */
[----:B------:R-:W-:-:S03]  /*dbb0*/  FFMA.FTZ R7, R5, R193, R7 ;  /* 0x000000c105077223 */ /* 0x000fc60000010007 */
[----:B------:R-:W4:Y:S01]  /*dbc0*/  LDL R115, [R1+0xcc] ;  /* 0x0000cc0001737983 */ /* 0x000f220000100800 */
[----:B------:R-:W-:Y:S02]  /*dbd0*/  FFMA.FTZ R8, R4, R194, R8 ;  /* 0x000000c204087223 */ /* 0x000fe40000010008 */
[----:B------:R-:W-:Y:S01]  /*dbe0*/  FFMA.FTZ R7, R3, R195, R7 ;  /* 0x000000c303077223 */ /* 0x000fe20000010007 */
        /* <DEDUP_REMOVED lines=14> */
[----:B------:R-:W-:-:S03]  /*dcd0*/  FFMA.FTZ R7, R9, R199, R7 ;  /* 0x000000c709077223 */ /* 0x000fc60000010007 */
[----:B------:R-:W2:Y:S01]  /*dce0*/  LDL R9, [R1+0xb4] ;  /* 0x0000b40001097983 */ /* 0x000ea20000100800 */
[----:B------:R-:W-:-:S03]  /*dcf0*/  FFMA.FTZ R8, R23, R200, R8 ;  /* 0x000000c817087223 */ /* 0x000fc60000010008 */
[----:B------:R0:W5:Y:S01]  /*dd00*/  LDL.LU R23, [R1+0x2a0] ;  /* 0x0002a00001177983 */ /* 0x0001620000300800 */
        /* <DEDUP_REMOVED lines=12> */
[----:B------:R-:W-:Y:S02]  /*ddd0*/  FFMA.FTZ R7, R16, R207, R7 ;  /* 0x000000cf10077223 */ /* 0x000fe40000010007 */
[----:B------:R-:W-:Y:S01]  /*dde0*/  FFMA.FTZ R8, R252, R208, R8 ;  /* 0x000000d0fc087223 */ /* 0x000fe20000010008 */
[----:B------:R0:W5:Y:S01]  /*ddf0*/  LDL.LU R16, [R1+0x284] ;  /* 0x0002840001107983 */ /* 0x0001620000300800 */
[----:B------:R-:W-:Y:S02]  /*de00*/  FFMA.FTZ R7, R243, R209, R7 ;  /* 0x000000d1f3077223 */ /* 0x000fe40000010007 */
[----:B------:R-:W-:Y:S01]  /*de10*/  FFMA.FTZ R8, R242, R210, R8 ;  /* 0x000000d2f2087223 */ /* 0x000fe20000010008 */
        /* <DEDUP_REMOVED lines=10> */
[----:B------:R-:W3:Y:S04]  /*dec0*/  LDL R13, [R1+0x80] ;  /* 0x00008000010d7983 */ /* 0x000ee80000100800 */
[----:B------:R-:W3:Y:S04]  /*ded0*/  LDL R252, [R1+0x60] ;  /* 0x0000600001fc7983 */ /* 0x000ee80000100800 */
[----:B------:R-:W3:Y:S01]  /*dee0*/  LDL R242, [R1+0x58] ;  /* 0x0000580001f27983 */ /* 0x000ee20000100800 */
[----:B----4-:R-:W-:-:S03]  /*def0*/  FFMA.FTZ R8, R12, R216, R8 ;  /* 0x000000d80c087223 */ /* 0x010fc60000010008 */
[----:B------:R-:W4:Y:S01]  /*df00*/  LDL R12, [R1+0x84] ;  /* 0x00008400010c7983 */ /* 0x000f220000100800 */
[----:B--2---:R-:W-:Y:S02]  /*df10*/  FFMA.FTZ R7, R9, R217, R7 ;  /* 0x000000d909077223 */ /* 0x004fe40000010007 */
        /* <DEDUP_REMOVED lines=9> */
[----:B------:R-:W2:Y:S01]  /*dfb0*/  LDL R3, [R1+0x74] ;  /* 0x0000740001037983 */ /* 0x000ea20000100800 */
[----:B---3--:R-:W-:-:S03]  /*dfc0*/  FFMA.FTZ R7, R0, R223, R7 ;  /* 0x000000df00077223 */ /* 0x008fc60000010007 */
[----:B------:R-:W3:Y:S04]  /*dfd0*/  LDL R2, [R1+0x68] ;  /* 0x0000680001027983 */ /* 0x000ee80000100800 */
[----:B------:R-:W3:Y:S01]  /*dfe0*/  LDL R0, [R1+0x6c] ;  /* 0x00006c0001007983 */ /* 0x000ee20000100800 */
[----:B------:R-:W-:-:S03]  /*dff0*/  FFMA.FTZ R8, R115, R224, R8 ;  /* 0x000000e073087223 */ /* 0x000fc60000010008 */
[----:B------:R-:W3:Y:S01]  /*e000*/  LDL R115, [R1+0x50] ;  /* 0x0000500001737983 */ /* 0x000ee20000100800 */
[----:B------:R-:W-:-:S03]  /*e010*/  FFMA.FTZ R7, R114, R225, R7 ;  /* 0x000000e172077223 */ /* 0x000fc60000010007 */
[----:B------:R-:W3:Y:S01]  /*e020*/  LDL R114, [R1+0x54] ;  /* 0x0000540001727983 */ /* 0x000ee20000100800 */
[----:B------:R-:W-:-:S03]  /*e030*/  FFMA.FTZ R8, R15, R226, R8 ;  /* 0x000000e20f087223 */ /* 0x000fc60000010008 */
[----:B------:R0:W5:Y:S01]  /*e040*/  LDL.LU R15, [R1+0x280] ;  /* 0x00028000010f7983 */ /* 0x0001620000300800 */
[----:B------:R-:W-:-:S03]  /*e050*/  FFMA.FTZ R7, R14, R227, R7 ;  /* 0x000000e30e077223 */ /* 0x000fc60000010007 */
[----:B------:R0:W5:Y:S01]  /*e060*/  LDL.LU R14, [R1+0x27c] ;  /* 0x00027c00010e7983 */ /* 0x0001620000300800 */
[----:B------:R-:W-:-:S03]  /*e070*/  FFMA.FTZ R8, R13, R228, R8 ;  /* 0x000000e40d087223 */ /* 0x000fc60000010008 */
[----:B------:R0:W5:Y:S01]  /*e080*/  LDL.LU R13, [R1+0x278] ;  /* 0x00027800010d7983 */ /* 0x0001620000300800 */
[----:B----4-:R-:W-:-:S03]  /*e090*/  FFMA.FTZ R7, R12, R229, R7 ;  /* 0x000000e50c077223 */ /* 0x010fc60000010007 */
[----:B------:R0:W5:Y:S01]  /*e0a0*/  LDL.LU R12, [R1+0x274] ;  /* 0x00027400010c7983 */ /* 0x0001620000300800 */
[----:B--2---:R-:W-:-:S03]  /*e0b0*/  FFMA.FTZ R8, R6, R230, R8 ;  /* 0x000000e606087223 */ /* 0x004fc60000010008 */
[----:B------:R0:W5:Y:S01]  /*e0c0*/  LDL.LU R6, [R1+0x270] ;  /* 0x0002700001067983 */ /* 0x0001620000300800 */
[----:B------:R-:W-:-:S03]  /*e0d0*/  FFMA.FTZ R7, R5, R231, R7 ;  /* 0x000000e705077223 */ /* 0x000fc60000010007 */
[----:B------:R0:W5:Y:S01]  /*e0e0*/  LDL.LU R5, [R1+0x26c] ;  /* 0x00026c0001057983 */ /* 0x0001620000300800 */
[----:B------:R-:W-:-:S03]  /*e0f0*/  FFMA.FTZ R8, R4, R232, R8 ;  /* 0x000000e804087223 */ /* 0x000fc60000010008 */
[----:B------:R0:W5:Y:S01]  /*e100*/  LDL.LU R4, [R1+0x268] ;  /* 0x0002680001047983 */ /* 0x0001620000300800 */
[----:B------:R-:W-:-:S03]  /*e110*/  FFMA.FTZ R7, R3, R233, R7 ;  /* 0x000000e903077223 */ /* 0x000fc60000010007 */
[----:B------:R0:W5:Y:S01]  /*e120*/  LDL.LU R3, [R1+0x264] ;  /* 0x0002640001037983 */ /* 0x0001620000300800 */
[----:B---3--:R-:W-:-:S03]  /*e130*/  FFMA.FTZ R8, R2, R234, R8 ;  /* 0x000000ea02087223 */ /* 0x008fc60000010008 */
[----:B------:R0:W5:Y:S01]  /*e140*/  LDL.LU R2, [R1+0x260] ;  /* 0x0002600001027983 */ /* 0x0001620000300800 */
[----:B------:R-:W-:-:S03]  /*e150*/  FFMA.FTZ R7, R0, R235, R7 ;  /* 0x000000eb00077223 */ /* 0x000fc60000010007 */
[----:B------:R0:W5:Y:S01]  /*e160*/  LDL.LU R0, [R1+0x25c] ;  /* 0x00025c0001007983 */ /* 0x0001620000300800 */
[----:B------:R-:W-:-:S04]  /*e170*/  FFMA.FTZ R7, R243, R237, R7 ;  /* 0x000000edf3077223 */ /* 0x000fc80000010007 */
[----:B------:R-:W-:Y:S02]  /*e180*/  FFMA.FTZ R7, R9, R239, R7 ;  /* 0x000000ef09077223 */ /* 0x000fe40000010007 */
[----:B------:R-:W1:Y:S01]  /*e190*/  S2R R9, SR_TID.X ;  /* 0x0000000000097919 */ /* 0x000e620000002100 */
[----:B------:R-:W-:-:S03]  /*e1a0*/  FFMA.FTZ R8, R252, R236, R8 ;  /* 0x000000ecfc087223 */ /* 0x000fc60000010008 */
[----:B------:R-:W2:Y:S01]  /*e1b0*/  S2R R252, SR_CTAID.X ;  /* 0x0000000000fc7919 */ /* 0x000ea20000002500 */
[----:B------:R-:W-:-:S04]  /*e1c0*/  FFMA.FTZ R8, R242, R238, R8 ;  /* 0x000000eef2087223 */ /* 0x000fc80000010008 */
[----:B------:R-:W-:Y:S02]  /*e1d0*/  FFMA.FTZ R8, R115, R240, R8 ;  /* 0x000000f073087223 */ /* 0x000fe40000010008 */
[----:B------:R-:W-:Y:S01]  /*e1e0*/  FFMA.FTZ R7, R114, R241, R7 ;  /* 0x000000f172077223 */ /* 0x000fe20000010007 */
[----:B-1----:R-:W-:-:S03]  /*e1f0*/  LOP3.LUT R115, R9, 0x1, RZ, 0xc0, !PT ;  /* 0x0000000109737812 */ /* 0x002fc600078ec0ff */
[----:B------:R-:W-:Y:S01]  /*e200*/  FADD.FTZ R7, R8, R7 ;  /* 0x0000000708077221 */ /* 0x000fe20000010000 */
[----:B------:R-:W-:Y:S05]  /*e210*/  BRA.DIV ~URZ, `(.L_x_1774) ;  /* 0x000032627f007947 */ /* 0x000fea000b800000 */
[----:B0-2---:R0:W1:Y:S02]  /*e220*/  SHFL.BFLY PT, R114, R7, 0x1, 0x1f ;  /* 0x0c201f0007727f89 */ /* 0x00506400000e0000 */
.L_x_1836:
[----:B------:R-:W-:Y:S01]  /*e230*/  ISETP.EQ.U32.OR P1, PT, R115, 0x1, P1 ;  /* 0x000000017300780c */ /* 0x000fe20000f22470 */
[----:B------:R-:W-:Y:S01]  /*e240*/  BSSY B1, `(.L_x_1775) ;  /* 0x0000020000017945 */ /* 0x000fe20003800000 */
[----:B01----:R-:W-:-:S11]  /*e250*/  FADD.FTZ R7, R7, R114 ;  /* 0x0000007207077221 */ /* 0x003fd60000010000 */
[----:B------:R-:W-:Y:S05]  /*e260*/  @P1 BRA `(.L_x_1776) ;  /* 0x000001d000001947 */ /* 0x000fea0003800000 */
[----:B------:R-:W-:Y:S01]  /*e270*/  ISETP.NE.U32.AND P1, PT, RZ, c[0x0][0x218], PT ;  /* 0x00008600ff007a0c */ /* 0x000fe20003f25070 */
[----:B------:R-:W2:Y:S01]  /*e280*/  LDL R242, [R1+0x250] ;  /* 0x0002500001f27983 */ /* 0x000ea20000100800 */
[----:B------:R-:W-:Y:S02]  /*e290*/  MOV R8, c[0x0][0x220] ;  /* 0x0000880000087a02 */ /* 0x000fe40000000f00 */
[----:B------:R-:W-:-:S13]  /*e2a0*/  ISETP.NE.AND.EX P2, PT, RZ, c[0x0][0x21c], PT, P1 ;  /* 0x00008700ff007a0c */ /* 0x000fda0003f45310 */
[----:B------:R-:W-:Y:S02]  /*e2b0*/  @P2 IMAD R8, R252, R8, UR38 ;  /* 0x00000026fc082e24 */ /* 0x000fe4000f8e0208 */
[----:B------:R-:W-:-:S03]  /*e2c0*/  @P2 IMAD.MOV.U32 R9, RZ, RZ, 0x4 ;  /* 0x00000004ff092424 */ /* 0x000fc600078e00ff */
[----:B------:R-:W-:-:S05]  /*e2d0*/  @P2 IADD3 R8, R8, -0x1, RZ ;  /* 0xffffffff08082810 */ /* 0x000fca0007ffe0ff */
[----:B-----5:R-:W-:-:S04]  /*e2e0*/  @P2 IMAD R8, R8, c[0x0][0x220], R5 ;  /* 0x0000880008082a24 */ /* 0x020fc800078e0205 */
[----:B------:R-:W-:-:S06]  /*e2f0*/  @P2 IMAD.WIDE R8, R8, R9, c[0x0][0x218] ;  /* 0x0000860008082625 */ /* 0x000fcc00078e0209 */
[----:B------:R-:W3:Y:S01]  /*e300*/  @P2 LDG.E R8, [R8.64] ;  /* 0x0000002408082981 */ /* 0x000ee2000c1e1900 */
[----:B------:R-:W-:Y:S01]  /*e310*/  ISETP.NE.U32.AND P1, PT, RZ, c[0x0][0x228], PT ;  /* 0x00008a00ff007a0c */ /* 0x000fe20003f25070 */
[----:B------:R-:W-:Y:S01]  /*e320*/  FMUL.FTZ R7, R7, c[0x0][0x1f0] ;  /* 0x00007c0007077a20 */ /* 0x000fe20000410000 */
[----:B------:R-:W-:Y:S01]  /*e330*/  MOV R243, c[0x0][0x1e8] ;  /* 0x00007a0000f37a02 */ /* 0x000fe20000000f00 */
[----:B------:R-:W-:Y:S01]  /*e340*/  IMAD.U32 R114, RZ, RZ, UR38 ;  /* 0x00000026ff727e24 */ /* 0x000fe2000f8e00ff */
[----:B------:R-:W-:Y:S02]  /*e350*/  ISETP.NE.AND.EX P1, PT, RZ, c[0x0][0x22c], PT, P1 ;  /* 0x00008b00ff007a0c */ /* 0x000fe40003f25310 */
[----:B------:R-:W-:-:S11]  /*e360*/  IADD3 R243, R243, c[0x0][0x210], RZ ;  /* 0x00008400f3f37a10 */ /* 0x000fd60007ffe0ff */
[----:B------:R-:W-:Y:S01]  /*e370*/  @P1 IADD3 R114, R5, 0x1, -R114 ;  /* 0x0000000105721810 */ /* 0x000fe20007ffe872 */
[----:B---3--:R-:W-:Y:S01]  /*e380*/  @P2 FADD.FTZ R7, R7, R8 ;  /* 0x0000000807072221 */ /* 0x008fe20000010000 */
[----:B------:R-:W-:-:S04]  /*e390*/  @P1 ISETP.GE.AND P2, PT, R5, R243, PT ;  /* 0x000000f30500120c */ /* 0x000fc80003f46270 */
[----:B--2---:R-:W-:-:S04]  /*e3a0*/  @P1 SEL R8, R242, RZ, !P2 ;  /* 0x000000fff2081207 */ /* 0x004fc80005000000 */
[----:B------:R-:W-:Y:S01]  /*e3b0*/  @P1 IADD3 R114, R8, R114, RZ ;  /* 0x0000007208721210 */ /* 0x000fe20007ffe0ff */
[----:B------:R-:W-:-:S04]  /*e3c0*/  @P1 IMAD.MOV.U32 R8, RZ, RZ, 0x4 ;  /* 0x00000004ff081424 */ /* 0x000fc800078e00ff */
[----:B------:R-:W-:-:S06]  /*e3d0*/  @P1 IMAD.WIDE R8, R252, R8, c[0x0][0x228] ;  /* 0x00008a00fc081625 */ /* 0x000fcc00078e0208 */
[----:B------:R-:W2:Y:S01]  /*e3e0*/  @P1 LDG.E R8, [R8.64] ;  /* 0x0000002408081981 */ /* 0x000ea2000c1e1900 */
[----:B------:R-:W2:Y:S02]  /*e3f0*/  @P1 I2F R114, R114 ;  /* 0x0000007200721306 */ /* 0x000ea40000201400 */
[----:B--2---:R-:W-:Y:S01]  /*e400*/  @P1 FFMA.FTZ R7, R114, R8, R7 ;  /* 0x0000000872071223 */ /* 0x004fe20000010007 */
[----:B------:R-:W-:-:S04]  /*e410*/  IADD3 R8, R5, -UR6, RZ ;  /* 0x8000000605087c10 */ /* 0x000fc8000fffe0ff */
[----:B------:R-:W-:Y:S01]  /*e420*/  @!P0 FMNMX.FTZ R17, R17, R7, !PT ;  /* 0x0000000711118209 */ /* 0x000fe20007810000 */
[----:B------:R0:W-:Y:S04]  /*e430*/  STS [R8.X4+0x820], R7 ;  /* 0x0008200708007388 */ /* 0x0001e80000004800 */
.L_x_1776:
[----:B------:R-:W-:Y:S05]  /*e440*/  BSYNC B1 ;  /* 0x0000000000017941 */ /* 0x000fea0003800000 */
.L_x_1775:
[----:B-----5:R-:W-:-:S04]  /*e450*/  IADD3 R5, R5, 0x40, RZ ;  /* 0x0000004005057810 */ /* 0x020fc80007ffe0ff */
[----:B------:R-:W-:-:S13]  /*e460*/  ISETP.GE.AND P0, PT, R5, UR5, PT ;  /* 0x0000000505007c0c */ /* 0x000fda000bf06270 */
[----:B0-----:R-:W-:Y:S01]  /*e470*/  @P0 CALL.REL.NOINC `(.L_x_1517) ;  /* 0x0000001000000944 */ /* 0x001fe20003c00000 */
[----:B------:R-:W-:Y:S05]  /*e480*/  BRA `(.L_x_1777) ;  /* 0xffff48f000007947 */ /* 0x000fea000383ffff */
.L_x_1517:
[----:B------:R-:W-:Y:S05]  /*e490*/  BSYNC B0 ;  /* 0x0000000000007941 */ /* 0x000fea0003800000 */
.L_x_1516:
[----:B------:R-:W-:Y:S05]  /*e4a0*/  BRA.DIV ~URZ, `(.L_x_1778) ;  /* 0x000030327f007947 */ /* 0x000fea000b800000 */
[----:B------:R3:W4:Y:S02]  /*e4b0*/  SHFL.BFLY PT, R114, R17, 0x10, 0x1f ;  /* 0x0e001f0011727f89 */ /* 0x00072400000e0000 */
.L_x_1837:
[----:B---34-:R-:W-:Y:S01]  /*e4c0*/  FMNMX.FTZ R17, R114, R17, !PT ;  /* 0x0000001172117209 */ /* 0x018fe20007810000 */
[----:B------:R-:W-:Y:S05]  /*e4d0*/  BRA.DIV ~URZ, `(.L_x_1779) ;  /* 0x000030727f007947 */ /* 0x000fea000b800000 */
[----:B------:R-:W3:Y:S02]  /*e4e0*/  SHFL.BFLY PT, R0, R17, 0x8, 0x1f ;  /* 0x0d001f0011007f89 */ /* 0x000ee400000e0000 */
[----:B---3--:R-:W-:-:S05]  /*e4f0*/  FMNMX.FTZ R0, R17, R0, !PT ;  /* 0x0000000011007209 */ /* 0x008fca0007810000 */
[----:B------:R-:W3:Y:S02]  /*e500*/  SHFL.BFLY PT, R3, R0, 0x4, 0x1f ;  /* 0x0c801f0000037f89 */ /* 0x000ee400000e0000 */
[----:B-1-3--:R-:W-:-:S05]  /*e510*/  FMNMX.FTZ R7, R0, R3, !PT ;  /* 0x0000000300077209 */ /* 0x00afca0007810000 */
[----:B------:R1:W3:Y:S02]  /*e520*/  SHFL.BFLY PT, R114, R7, 0x2, 0x1f ;  /* 0x0c401f0007727f89 */ /* 0x0002e400000e0000 */
.L_x_1838:
[----:B------:R-:W4:Y:S01]  /*e530*/  S2R R8, SR_TID.X ;  /* 0x0000000000087919 */ /* 0x000f220000002100 */
[----:B---3--:R-:W-:Y:S01]  /*e540*/  FMNMX.FTZ R114, R114, R7, !PT ;  /* 0x0000000772727209 */ /* 0x008fe20007810000 */
[----:B------:R-:W-:Y:S01]  /*e550*/  WARPSYNC 0xffffffff ;  /* 0xffffffff00007948 */ /* 0x000fe20003800000 */
[----:B----4-:R-:W-:-:S04]  /*e560*/  SHF.R.S32.HI R0, RZ, 0x1f, R8 ;  /* 0x0000001fff007819 */ /* 0x010fc80000011408 */
[----:B------:R-:W-:-:S04]  /*e570*/  LEA.HI R3, R0, R8, RZ, 0x5 ;  /* 0x0000000800037211 */ /* 0x000fc800078f28ff */
[----:B------:R-:W-:-:S04]  /*e580*/  LOP3.LUT R4, R3, 0xffffffe0, RZ, 0xc0, !PT ;  /* 0xffffffe003047812 */ /* 0x000fc800078ec0ff */
[----:B------:R-:W-:-:S04]  /*e590*/  IADD3 R4, -R4, R8, RZ ;  /* 0x0000000804047210 */ /* 0x000fc80007ffe1ff */
[----:B------:R-:W-:-:S13]  /*e5a0*/  ISETP.NE.AND P0, PT, R4, RZ, PT ;  /* 0x000000ff0400720c */ /* 0x000fda0003f05270 */
[----:B------:R-:W-:-:S05]  /*e5b0*/  @!P0 SHF.R.S32.HI R3, RZ, 0x5, R3 ;  /* 0x00000005ff038819 */ /* 0x000fca0000011403 */
[----:B------:R3:W-:Y:S02]  /*e5c0*/  @!P0 STS [R3.X4], R114 ;  /* 0x0000007203008388 */ /* 0x0007e40000004800 */
[----:B------:R-:W-:Y:S01]  /*e5d0*/  BAR.SYNC.DEFER_BLOCKING 0x0 ;  /* 0x0000000000007b1d */ /* 0x000fe20000010000 */
[----:B------:R-:W-:Y:S01]  /*e5e0*/  ISETP.GT.AND P0, PT, R4, 0x3, PT ;  /* 0x000000030400780c */ /* 0x000fe20003f04270 */
[----:B---3--:R-:W-:Y:S01]  /*e5f0*/  IMAD.MOV.U32 R3, RZ, RZ, -0x800001 ;  /* 0xff7fffffff037424 */ /* 0x008fe200078e00ff */
[----:B------:R-:W-:Y:S01]  /*e600*/  IADD3 R9, R8, UR6, RZ ;  /* 0x0000000608097c10 */ /* 0x000fe2000fffe0ff */
[----:B-1----:R-:W-:Y:S02]  /*e610*/  HFMA2.MMA R7, -RZ, RZ, 0, 0 ;  /* 0x00000000ff077435 */ /* 0x002fe400000001ff */
[----:B------:R-:W-:Y:S01]  /*e620*/  BSSY B0, `(.L_x_1780) ;  /* 0x000007d000007945 */ /* 0x000fe20003800000 */
[----:B------:R-:W-:-:S07]  /*e630*/  ISETP.GE.AND P1, PT, R9, UR38, PT ;  /* 0x0000002609007c0c */ /* 0x000fce000bf26270 */
[----:B------:R-:W1:Y:S04]  /*e640*/  @!P0 LDS R3, [R4.X4] ;  /* 0x0000000004038984 */ /* 0x000e680000004800 */
[----:B-1----:R-:W1:Y:S02]  /*e650*/  SHFL.BFLY PT, R6, R3, 0x2, 0x1f ;  /* 0x0c401f0003067f89 */ /* 0x002e6400000e0000 */
[----:B-1----:R-:W-:-:S05]  /*e660*/  FMNMX.FTZ R6, R6, R3, !PT ;  /* 0x0000000306067209 */ /* 0x002fca0007810000 */
[----:B------:R-:W1:Y:S02]  /*e670*/  SHFL.BFLY PT, R5, R6, 0x1, 0x1f ;  /* 0x0c201f0006057f89 */ /* 0x000e6400000e0000 */
[----:B-1----:R-:W-:-:S05]  /*e680*/  FMNMX.FTZ R5, R6, R5, !PT ;  /* 0x0000000506057209 */ /* 0x002fca0007810000 */
[----:B------:R1:W3:Y:S01]  /*e690*/  SHFL.IDX PT, R13, R5, RZ, 0x1f ;  /* 0x00001fff050d7589 */ /* 0x0002e200000e0000 */
[----:B------:R-:W-:Y:S05]  /*e6a0*/  @P1 BRA `(.L_x_1781) ;  /* 0x0000074000001947 */ /* 0x000fea0003800000 */
[----:B------:R-:W-:Y:S01]  /*e6b0*/  LOP3.LUT R3, RZ, UR6, RZ, 0x33, !PT ;  /* 0x00000006ff037c12 */ /* 0x000fe2000f8e33ff */
[----:B------:R-:W-:Y:S01]  /*e6c0*/  BSSY B1, `(.L_x_1782) ;  /* 0x0000029000017945 */ /* 0x000fe20003800000 */
[----:B------:R-:W-:Y:S02]  /*e6d0*/  IMAD.MOV.U32 R7, RZ, RZ, RZ ;  /* 0x000000ffff077224 */ /* 0x000fe400078e00ff */
[----:B------:R-:W-:Y:S02]  /*e6e0*/  IADD3 R3, -R8, UR38, R3 ;  /* 0x0000002608037c10 */ /* 0x000fe4000fffe103 */
[----:B------:R-:W-:Y:S02]  /*e6f0*/  MOV R8, R9 ;  /* 0x0000000900087202 */ /* 0x000fe40000000f00 */
[----:B------:R-:W-:-:S04]  /*e700*/  LEA.HI R4, R3, 0x1, RZ, 0x19 ;  /* 0x0000000103047811 */ /* 0x000fc800078fc8ff */
[----:B------:R-:W-:-:S13]  /*e710*/  LOP3.LUT P0, R4, R4, 0x3, RZ, 0xc0, !PT ;  /* 0x0000000304047812 */ /* 0x000fda000780c0ff */
[----:B------:R-:W-:Y:S05]  /*e720*/  @!P0 BRA `(.L_x_1783) ;  /* 0x0000022000008947 */ /* 0x000fea0003800000 */
[----:B------:R-:W4:Y:S04]  /*e730*/  LDL R10, [R1+0x254] ;  /* 0x00025400010a7983 */ /* 0x000f280000100800 */
[----:B------:R-:W5:Y:S01]  /*e740*/  S2R R11, SR_CTAID.Y ;  /* 0x00000000000b7919 */ /* 0x000f620000002600 */
[----:B-1----:R-:W-:Y:S02]  /*e750*/  SHF.R.S32.HI R5, RZ, 0x1f, R9 ;  /* 0x0000001fff057819 */ /* 0x002fe40000011409 */
[----:B------:R-:W-:Y:S01]  /*e760*/  ISETP.NE.U32.AND P0, PT, RZ, c[0x0][0x200], PT ;  /* 0x00008000ff007a0c */ /* 0x000fe20003f05070 */
[----:B------:R-:W-:Y:S01]  /*e770*/  IMAD.MOV.U32 R6, RZ, RZ, R4 ;  /* 0x000000ffff067224 */ /* 0x000fe200078e0004 */
[----:B------:R-:W-:Y:S02]  /*e780*/  MOV R7, RZ ;  /* 0x000000ff00077202 */ /* 0x000fe40000000f00 */
[----:B------:R-:W-:Y:S01]  /*e790*/  ISETP.NE.AND.EX P0, PT, RZ, c[0x0][0x204], PT, P0 ;  /* 0x00008100ff007a0c */ /* 0x000fe20003f05300 */
[----:B-----5:R-:W-:-:S05]  /*e7a0*/  IMAD R12, R11, c[0x0][0x1d4], RZ ;  /* 0x000075000b0c7a24 */ /* 0x020fca00078e02ff */
[----:B------:R-:W-:Y:S02]  /*e7b0*/  SHF.R.S32.HI R8, RZ, 0x1f, R12 ;  /* 0x0000001fff087819 */ /* 0x000fe4000001140c */
[----:B------:R-:W-:-:S04]  /*e7c0*/  IADD3 R12, P2, P3, R12, c[0x0][0x200], R9 ;  /* 0x000080000c0c7a10 */ /* 0x000fc80007b5e009 */
[----:B------:R-:W-:Y:S01]  /*e7d0*/  IADD3.X R5, R8, c[0x0][0x204], R5, P2, P3 ;  /* 0x0000810008057a10 */ /* 0x000fe200017e6405 */
[----:B------:R-:W-:Y:S01]  /*e7e0*/  IMAD.MOV.U32 R8, RZ, RZ, R9 ;  /* 0x000000ffff087224 */ /* 0x000fe200078e0009 */
[----:B----4-:R-:W-:Y:S02]  /*e7f0*/  IADD3 R10, R10, 0x820, RZ ;  /* 0x000008200a0a7810 */ /* 0x010fe40007ffe0ff */
.L_x_1787:
[----:B------:R-:W-:Y:S01]  /*e800*/  BSSY B2, `(.L_x_1784) ;  /* 0x000000b000027945 */ /* 0x000fe20003800000 */
[----:B-1----:R-:W-:Y:S05]  /*e810*/  @!P0 BRA `(.L_x_1785) ;  /* 0x0000005000008947 */ /* 0x002fea0003800000 */
[----:B------:R-:W-:-:S06]  /*e820*/  MOV R4, R12 ;  /* 0x0000000c00047202 */ /* 0x000fcc0000000f00 */
[----:B------:R-:W4:Y:S01]  /*e830*/  LDG.E.U8 R4, [R4.64] ;  /* 0x0000002404047981 */ /* 0x000f22000c1e1100 */
[----:B------:R-:W-:Y:S01]  /*e840*/  IMAD.MOV.U32 R11, RZ, RZ, RZ ;  /* 0x000000ffff0b7224 */ /* 0x000fe200078e00ff */
[----:B----4-:R-:W-:-:S13]  /*e850*/  ISETP.NE.AND P2, PT, R4, RZ, PT ;  /* 0x000000ff0400720c */ /* 0x010fda0003f45270 */
[----:B------:R-:W-:Y:S05]  /*e860*/  @P2 BRA `(.L_x_1786) ;  /* 0x0000004000002947 */ /* 0x000fea0003800000 */
.L_x_1785:
[----:B------:R-:W1:Y:S02]  /*e870*/  LDS R4, [R10] ;  /* 0x000000000a047984 */ /* 0x000e640000000800 */
[----:B-1-3--:R-:W-:-:S04]  /*e880*/  FADD.FTZ R4, -R13, R4 ;  /* 0x000000040d047221 */ /* 0x00afc80000010100 */
[----:B------:R-:W-:-:S04]  /*e890*/  FMUL.FTZ R4, R4, 1.4426950216293334961 ;  /* 0x3fb8aa3b04047820 */ /* 0x000fc80000410000 */
[----:B------:R1:W3:Y:S03]  /*e8a0*/  MUFU.EX2 R11, R4 ;  /* 0x00000004000b7308 */ /* 0x0002e60000000800 */
.L_x_1786:
[----:B------:R-:W-:Y:S05]  /*e8b0*/  BSYNC B2 ;  /* 0x0000000000027941 */ /* 0x000fea0003800000 */
.L_x_1784:
[----:B------:R-:W-:Y:S01]  /*e8c0*/  IADD3 R6, R6, -0x1, RZ ;  /* 0xffffffff06067810 */ /* 0x000fe20007ffe0ff */
[----:B---3--:R3:W-:Y:S01]  /*e8d0*/  STS [R10], R11 ;  /* 0x0000000b0a007388 */ /* 0x0087e20000000800 */
[----:B------:R-:W-:Y:S01]  /*e8e0*/  IADD3 R12, P3, R12, 0x80, RZ ;  /* 0x000000800c0c7810 */ /* 0x000fe20007f7e0ff */
[----:B------:R-:W-:Y:S01]  /*e8f0*/  FADD.FTZ R7, R11, R7 ;  /* 0x000000070b077221 */ /* 0x000fe20000010000 */
[----:B------:R-:W-:Y:S02]  /*e900*/  ISETP.NE.AND P2, PT, R6, RZ, PT ;  /* 0x000000ff0600720c */ /* 0x000fe40003f45270 */
[----:B------:R-:W-:Y:S02]  /*e910*/  IADD3 R8, R8, 0x80, RZ ;  /* 0x0000008008087810 */ /* 0x000fe40007ffe0ff */
[----:B------:R-:W-:Y:S02]  /*e920*/  IADD3.X R5, RZ, R5, RZ, P3, !PT ;  /* 0x00000005ff057210 */ /* 0x000fe40001ffe4ff */
[----:B---3--:R-:W-:-:S07]  /*e930*/  IADD3 R10, R10, 0x200, RZ ;  /* 0x000002000a0a7810 */ /* 0x008fce0007ffe0ff */
[----:B------:R-:W-:Y:S05]  /*e940*/  @P2 BRA `(.L_x_1787) ;  /* 0xfffffeb000002947 */ /* 0x000fea000383ffff */
.L_x_1783:
[----:B------:R-:W-:Y:S05]  /*e950*/  BSYNC B1 ;  /* 0x0000000000017941 */ /* 0x000fea0003800000 */
.L_x_1782:
[----:B------:R-:W-:-:S13]  /*e960*/  ISETP.GE.U32.AND P0, PT, R3, 0x180, PT ;  /* 0x000001800300780c */ /* 0x000fda0003f06070 */
[----:B------:R-:W-:Y:S05]  /*e970*/  @!P0 BRA `(.L_x_1781) ;  /* 0x0000047000008947 */ /* 0x000fea0003800000 */
[----:B------:R-:W4:Y:S01]  /*e980*/  S2R R11, SR_CTAID.Y ;  /* 0x00000000000b7919 */ /* 0x000f220000002600 */
[----:B------:R-:W-:Y:S01]  /*e990*/  LEA R3, R8, 0x400, 0x2 ;  /* 0x0000040008037811 */ /* 0x000fe200078e10ff */
[----:B-1----:R-:W-:Y:S01]  /*e9a0*/  IMAD.U32 R4, RZ, RZ, UR6 ;  /* 0x00000006ff047e24 */ /* 0x002fe2000f8e00ff */
[----:B------:R-:W-:-:S03]  /*e9b0*/  ISETP.NE.U32.AND P0, PT, RZ, c[0x0][0x200], PT ;  /* 0x00008000ff007a0c */ /* 0x000fc60003f05070 */
[----:B------:R-:W-:Y:S01]  /*e9c0*/  IMAD R3, R4, -0x4, R3 ;  /* 0xfffffffc04037824 */ /* 0x000fe200078e0203 */
[----:B------:R-:W-:Y:S02]  /*e9d0*/  SHF.R.S32.HI R4, RZ, 0x1f, R8 ;  /* 0x0000001fff047819 */ /* 0x000fe40000011408 */
[----:B------:R-:W-:Y:S02]  /*e9e0*/  ISETP.NE.AND.EX P0, PT, RZ, c[0x0][0x204], PT, P0 ;  /* 0x00008100ff007a0c */ /* 0x000fe40003f05300 */
[----:B------:R-:W-:Y:S01]  /*e9f0*/  IADD3 R3, R3, 0x820, RZ ;  /* 0x0000082003037810 */ /* 0x000fe20007ffe0ff */
[----:B----4-:R-:W-:-:S05]  /*ea00*/  IMAD R5, R11, c[0x0][0x1d4], RZ ;  /* 0x000075000b057a24 */ /* 0x010fca00078e02ff */
[--C-:B------:R-:W-:Y:S02]  /*ea10*/  IADD3 R10, P2, P3, R8, c[0x0][0x200], R5.reuse ;  /* 0x00008000080a7a10 */ /* 0x100fe40007b5e005 */
[----:B------:R-:W-:-:S04]  /*ea20*/  SHF.R.S32.HI R5, RZ, 0x1f, R5 ;  /* 0x0000001fff057819 */ /* 0x000fc80000011405 */
[----:B------:R-:W-:Y:S02]  /*ea30*/  IADD3.X R5, R4, c[0x0][0x204], R5, P2, P3 ;  /* 0x0000810004057a10 */ /* 0x000fe400017e6405 */
.L_x_1800:
[----:B------:R-:W-:Y:S01]  /*ea40*/  BSSY B1, `(.L_x_1788) ;  /* 0x000000b000017945 */ /* 0x000fe20003800000 */
[----:B------:R-:W-:Y:S01]  /*ea50*/  MOV R4, R10 ;  /* 0x0000000a00047202 */ /* 0x000fe20000000f00 */
[----:B------:R-:W-:Y:S05]  /*ea60*/  @!P0 BRA `(.L_x_1789) ;  /* 0x0000004000008947 */ /* 0x000fea0003800000 */
[----:B------:R-:W4:Y:S02]  /*ea70*/  LDG.E.U8 R6, [R4.64] ;  /* 0x0000002404067981 */ /* 0x000f24000c1e1100 */
[----:B----4-:R-:W-:-:S13]  /*ea80*/  ISETP.NE.AND P2, PT, R6, RZ, PT ;  /* 0x000000ff0600720c */ /* 0x010fda0003f45270 */
[----:B------:R-:W-:Y:S01]  /*ea90*/  @P2 IMAD.MOV.U32 R6, RZ, RZ, RZ ;  /* 0x000000ffff062224 */ /* 0x000fe200078e00ff */
[----:B------:R-:W-:Y:S05]  /*eaa0*/  @P2 BRA `(.L_x_1790) ;  /* 0x0000004000002947 */ /* 0x000fea0003800000 */
.L_x_1789:
[----:B------:R-:W1:Y:S02]  /*eab0*/  LDS R6, [R3+-0x400] ;  /* 0xfffc000003067984 */ /* 0x000e640000000800 */
[----:B-1-3--:R-:W-:-:S04]  /*eac0*/  FADD.FTZ R6, -R13, R6 ;  /* 0x000000060d067221 */ /* 0x00afc80000010100 */
[----:B------:R-:W-:-:S06]  /*ead0*/  FMUL.FTZ R6, R6, 1.4426950216293334961 ;  /* 0x3fb8aa3b06067820 */ /* 0x000fcc0000410000 */
[----:B------:R-:W1:Y:S02]  /*eae0*/  MUFU.EX2 R6, R6 ;  /* 0x0000000600067308 */ /* 0x000e640000000800 */
.L_x_1790:
[----:B------:R-:W-:Y:S05]  /*eaf0*/  BSYNC B1 ;  /* 0x0000000000017941 */ /* 0x000fea0003800000 */
.L_x_1788:
[----:B-1----:R1:W-:Y:S01]  /*eb00*/  STS [R3+-0x400], R6 ;  /* 0xfffc000603007388 */ /* 0x0023e20000000800 */
[----:B------:R-:W-:Y:S01]  /*eb10*/  BSSY B1, `(.L_x_1791) ;  /* 0x000000b000017945 */ /* 0x000fe20003800000 */
[----:B------:R-:W-:Y:S01]  /*eb20*/  FADD.FTZ R7, R6, R7 ;  /* 0x0000000706077221 */ /* 0x000fe20000010000 */
[----:B------:R-:W-:Y:S05]  /*eb30*/  @!P0 BRA `(.L_x_1792) ;  /* 0x0000004000008947 */ /* 0x000fea0003800000 */
[----:B-1----:R-:W4:Y:S02]  /*eb40*/  LDG.E.U8 R6, [R4.64+0x80] ;  /* 0x0000802404067981 */ /* 0x002f24000c1e1100 */
[----:B----4-:R-:W-:-:S13]  /*eb50*/  ISETP.NE.AND P2, PT, R6, RZ, PT ;  /* 0x000000ff0600720c */ /* 0x010fda0003f45270 */
[----:B------:R-:W-:Y:S01]  /*eb60*/  @P2 MOV R6, RZ ;  /* 0x000000ff00062202 */ /* 0x000fe20000000f00 */
[----:B------:R-:W-:Y:S05]  /*eb70*/  @P2 BRA `(.L_x_1793) ;  /* 0x0000004000002947 */ /* 0x000fea0003800000 */
.L_x_1792:
[----:B-1----:R-:W1:Y:S02]  /*eb80*/  LDS R6, [R3+-0x200] ;  /* 0xfffe000003067984 */ /* 0x002e640000000800 */
[----:B-1-3--:R-:W-:-:S04]  /*eb90*/  FADD.FTZ R6, -R13, R6 ;  /* 0x000000060d067221 */ /* 0x00afc80000010100 */
[----:B------:R-:W-:-:S06]  /*eba0*/  FMUL.FTZ R6, R6, 1.4426950216293334961 ;  /* 0x3fb8aa3b06067820 */ /* 0x000fcc0000410000 */
[----:B------:R-:W1:Y:S02]  /*ebb0*/  MUFU.EX2 R6, R6 ;  /* 0x0000000600067308 */ /* 0x000e640000000800 */
.L_x_1793:
[----:B------:R-:W-:Y:S05]  /*ebc0*/  BSYNC B1 ;  /* 0x0000000000017941 */ /* 0x000fea0003800000 */
.L_x_1791:
[----:B-1----:R1:W-:Y:S01]  /*ebd0*/  STS [R3+-0x200], R6 ;  /* 0xfffe000603007388 */ /* 0x0023e20000000800 */
[----:B------:R-:W-:Y:S01]  /*ebe0*/  BSSY B1, `(.L_x_1794) ;  /* 0x000000b000017945 */ /* 0x000fe20003800000 */
[----:B------:R-:W-:Y:S01]  /*ebf0*/  FADD.FTZ R7, R7, R6 ;  /* 0x0000000607077221 */ /* 0x000fe20000010000 */
[----:B------:R-:W-:Y:S05]  /*ec00*/  @!P0 BRA `(.L_x_1795) ;  /* 0x0000004000008947 */ /* 0x000fea0003800000 */
[----:B-1----:R-:W4:Y:S02]  /*ec10*/  LDG.E.U8 R6, [R4.64+0x100] ;  /* 0x0001002404067981 */ /* 0x002f24000c1e1100 */
[----:B----4-:R-:W-:Y:S01]  /*ec20*/  ISETP.NE.AND P2, PT, R6, RZ, PT ;  /* 0x000000ff0600720c */ /* 0x010fe20003f45270 */
[----:B------:R-:W-:-:S12]  /*ec30*/  IMAD.MOV.U32 R6, RZ, RZ, RZ ;  /* 0x000000ffff067224 */ /* 0x000fd800078e00ff */
[----:B------:R-:W-:Y:S05]  /*ec40*/  @P2 BRA `(.L_x_1796) ;  /* 0x0000004000002947 */ /* 0x000fea0003800000 */
.L_x_1795:
[----:B-1----:R-:W1:Y:S02]  /*ec50*/  LDS R6, [R3] ;  /* 0x0000000003067984 */ /* 0x002e640000000800 */
[----:B-1-3--:R-:W-:-:S04]  /*ec60*/  FADD.FTZ R6, -R13, R6 ;  /* 0x000000060d067221 */ /* 0x00afc80000010100 */
[----:B------:R-:W-:-:S06]  /*ec70*/  FMUL.FTZ R6, R6, 1.4426950216293334961 ;  /* 0x3fb8aa3b06067820 */ /* 0x000fcc0000410000 */
[----:B------:R-:W1:Y:S02]  /*ec80*/  MUFU.EX2 R6, R6 ;  /* 0x0000000600067308 */ /* 0x000e640000000800 */
.L_x_1796:
[----:B------:R-:W-:Y:S05]  /*ec90*/  BSYNC B1 ;  /* 0x0000000000017941 */ /* 0x000fea0003800000 */
.L_x_1794:
[----:B-1----:R1:W-:Y:S01]  /*eca0*/  STS [R3], R6 ;  /* 0x0000000603007388 */ /* 0x0023e20000000800 */
[----:B------:R-:W-:Y:S01]  /*ecb0*/  BSSY B1, `(.L_x_1797) ;  /* 0x000000b000017945 */ /* 0x000fe20003800000 */
[----:B------:R-:W-:Y:S01]  /*ecc0*/  FADD.FTZ R7, R7, R6 ;  /* 0x0000000607077221 */ /* 0x000fe20000010000 */
[----:B------:R-:W-:Y:S05]  /*ecd0*/  @!P0 BRA `(.L_x_1798) ;  /* 0x0000004000008947 */ /* 0x000fea0003800000 */
[----:B-1----:R-:W4:Y:S02]  /*ece0*/  LDG.E.U8 R6, [R4.64+0x180] ;  /* 0x0001802404067981 */ /* 0x002f24000c1e1100 */
[----:B----4-:R-:W-:-:S13]  /*ecf0*/  ISETP.NE.AND P2, PT, R6, RZ, PT ;  /* 0x000000ff0600720c */ /* 0x010fda0003f45270 */
[----:B------:R-:W-:Y:S01]  /*ed00*/  @P2 MOV R6, RZ ;  /* 0x000000ff00062202 */ /* 0x000fe20000000f00 */
[----:B------:R-:W-:Y:S05]  /*ed10*/  @P2 BRA `(.L_x_1799) ;  /* 0x0000004000002947 */ /* 0x000fea0003800000 */
.L_x_1798:
[----:B-1----:R-:W1:Y:S02]  /*ed20*/  LDS R6, [R3+0x200] ;  /* 0x0002000003067984 */ /* 0x002e640000000800 */
[----:B-1-3--:R-:W-:-:S04]  /*ed30*/  FADD.FTZ R6, -R13, R6 ;  /* 0x000000060d067221 */ /* 0x00afc80000010100 */
[----:B------:R-:W-:-:S06]  /*ed40*/  FMUL.FTZ R6, R6, 1.4426950216293334961 ;  /* 0x3fb8aa3b06067820 */ /* 0x000fcc0000410000 */
[----:B------:R-:W1:Y:S02]  /*ed50*/  MUFU.EX2 R6, R6 ;  /* 0x0000000600067308 */ /* 0x000e640000000800 */
.L_x_1799:
[----:B------:R-:W-:Y:S05]  /*ed60*/  BSYNC B1 ;  /* 0x0000000000017941 */ /* 0x000fea0003800000 */
.L_x_1797:
[----:B------:R-:W-:Y:S01]  /*ed70*/  IADD3 R8, R8, 0x200, RZ ;  /* 0x0000020008087810 */ /* 0x000fe20007ffe0ff */
[----:B-1----:R1:W-:Y:S01]  /*ed80*/  STS [R3+0x200], R6 ;  /* 0x0002000603007388 */ /* 0x0023e20000000800 */
[----:B------:R-:W-:Y:S01]  /*ed90*/  IADD3 R10, P3, R4, 0x200, RZ ;  /* 0x00000200040a7810 */ /* 0x000fe20007f7e0ff */
[----:B------:R-:W-:Y:S01]  /*eda0*/  FADD.FTZ R7, R7, R6 ;  /* 0x0000000607077221 */ /* 0x000fe20000010000 */
[----:B------:R-:W-:-:S03]  /*edb0*/  ISETP.GE.AND P2, PT, R8, UR38, PT ;  /* 0x0000002608007c0c */ /* 0x000fc6000bf46270 */
[----:B------:R-:W-:Y:S01]  /*edc0*/  IMAD.X R5, RZ, RZ, R5, P3 ;  /* 0x000000ffff057224 */ /* 0x000fe200018e0605 */
[----:B-1----:R-:W-:-:S09]  /*edd0*/  IADD3 R3, R3, 0x800, RZ ;  /* 0x0000080003037810 */ /* 0x002fd20007ffe0ff */
[----:B------:R-:W-:Y:S05]  /*ede0*/  @!P2 BRA `(.L_x_1800) ;  /* 0xfffffc500000a947 */ /* 0x000fea000383ffff */
.L_x_1781:
[----:B------:R-:W-:Y:S05]  /*edf0*/  BSYNC B0 ;  /* 0x0000000000007941 */ /* 0x000fea0003800000 */
.L_x_1780:
[----:B0-----:R0:W4:Y:S04]  /*ee00*/  LDL R14, [R1+0x254] ;  /* 0x00025400010e7983 */ /* 0x0011280000100800 */
[----:B-1----:R-:W1:Y:S04]  /*ee10*/  SHFL.BFLY PT, R4, R7, 0x10, 0x1f ;  /* 0x0e001f0007047f89 */ /* 0x002e6800000e0000 */
[----:B------:R-:W5:Y:S01]  /*ee20*/  S2R R11, SR_TID.X ;  /* 0x00000000000b7919 */ /* 0x000f620000002100 */
[----:B-1----:R-:W-:Y:S01]  /*ee30*/  FADD.FTZ R4, R4, R7 ;  /* 0x0000000704047221 */ /* 0x002fe20000010000 */
[----:B-----5:R-:W-:-:S04]  /*ee40*/  LOP3.LUT P0, RZ, R11, 0x1f, RZ, 0xc0, !PT ;  /* 0x0000001f0bff7812 */ /* 0x020fc8000780c0ff */
[----:B------:R-:W1:Y:S01]  /*ee50*/  SHFL.BFLY PT, R3, R4, 0x8, 0x1f ;  /* 0x0d001f0004037f89 */ /* 0x000e6200000e0000 */
[----:B------:R-:W-:-:S04]  /*ee60*/  LOP3.LUT R10, R11, 0x1f, RZ, 0xc0, !PT ;  /* 0x0000001f0b0a7812 */ /* 0x000fc800078ec0ff */
[----:B------:R-:W-:-:S04]  /*ee70*/  ISETP.GT.U32.AND P2, PT, R10, 0x3, PT ;  /* 0x000000030a00780c */ /* 0x000fc80003f44070 */
[----:B------:R-:W-:-:S04]  /*ee80*/  @!P0 SHF.R.U32.HI R7, RZ, 0x3, R11 ;  /* 0x00000003ff078819 */ /* 0x000fc8000001160b */
[----:B------:R-:W-:Y:S01]  /*ee90*/  @!P0 LOP3.LUT R7, R7, 0x1ffffffc, RZ, 0xc0, !PT ;  /* 0x1ffffffc07078812 */ /* 0x000fe200078ec0ff */
[----:B-1----:R-:W-:-:S05]  /*eea0*/  FADD.FTZ R3, R4, R3 ;  /* 0x0000000304037221 */ /* 0x002fca0000010000 */
[----:B------:R-:W1:Y:S02]  /*eeb0*/  SHFL.BFLY PT, R6, R3, 0x4, 0x1f ;  /* 0x0c801f0003067f89 */ /* 0x000e6400000e0000 */
[----:B-1----:R-:W-:-:S05]  /*eec0*/  FADD.FTZ R6, R3, R6 ;  /* 0x0000000603067221 */ /* 0x002fca0000010000 */
[----:B------:R-:W1:Y:S02]  /*eed0*/  SHFL.BFLY PT, R5, R6, 0x2, 0x1f ;  /* 0x0c401f0006057f89 */ /* 0x000e6400000e0000 */
[----:B-1----:R-:W-:-:S05]  /*eee0*/  FADD.FTZ R5, R6, R5 ;  /* 0x0000000506057221 */ /* 0x002fca0000010000 */
[----:B------:R-:W1:Y:S02]  /*eef0*/  SHFL.BFLY PT, R8, R5, 0x1, 0x1f ;  /* 0x0c201f0005087f89 */ /* 0x000e6400000e0000 */
[----:B-1----:R-:W-:-:S05]  /*ef00*/  FADD.FTZ R8, R5, R8 ;  /* 0x0000000805087221 */ /* 0x002fca0000010000 */
[----:B------:R-:W-:Y:S01]  /*ef10*/  @!P0 STS [R7+0x10], R8 ;  /* 0x0000100807008388 */ /* 0x000fe20000000800 */
[----:B----4-:R-:W-:-:S04]  /*ef20*/  @!P2 SHF.L.U32 R14, R11, 0x2, RZ ;  /* 0x000000020b0ea819 */ /* 0x010fc800000006ff */
[----:B------:R-:W-:Y:S01]  /*ef30*/  @!P2 LOP3.LUT R3, R14, 0x7c, RZ, 0xc0, !PT ;  /* 0x0000007c0e03a812 */ /* 0x000fe200078ec0ff */
[----:B------:R-:W-:Y:S06]  /*ef40*/  BAR.SYNC.DEFER_BLOCKING 0x0 ;  /* 0x0000000000007b1d */ /* 0x000fec0000010000 */
[----:B------:R-:W-:Y:S04]  /*ef50*/  @!P2 STL [R1+0x254], R14 ;  /* 0x0002540e0100a387 */ /* 0x000fe80000100800 */
[----:B------:R-:W1:Y:S04]  /*ef60*/  @!P2 LDS R8, [R3+0x10] ;  /* 0x000010000308a984 */ /* 0x000e680000000800 */
[----:B-1----:R-:W1:Y:S02]  /*ef70*/  SHFL.BFLY PT, R5, R8, 0x2, 0x1f ;  /* 0x0c401f0008057f89 */ /* 0x002e6400000e0000 */
[----:B-1----:R-:W-:-:S05]  /*ef80*/  FADD.FTZ R5, R5, R8 ;  /* 0x0000000805057221 */ /* 0x002fca0000010000 */
[----:B------:R-:W1:Y:S02]  /*ef90*/  SHFL.BFLY PT, R4, R5, 0x1, 0x1f ;  /* 0x0c201f0005047f89 */ /* 0x000e6400000e0000 */
[----:B-1----:R-:W-:-:S05]  /*efa0*/  FADD.FTZ R4, R5, R4 ;  /* 0x0000000405047221 */ /* 0x002fca0000010000 */
[----:B------:R0:W1:Y:S01]  /*efb0*/  SHFL.IDX PT, R6, R4, RZ, 0x1f ;  /* 0x00001fff04067589 */ /* 0x00006200000e0000 */
[----:B------:R-:W-:Y:S05]  /*efc0*/  @P1 BRA.U `(.L_x_1801) ;  /* 0x000004d100001947 */ /* 0x000fea0003800000 */
[----:B------:R-:W4:Y:S01]  /*efd0*/  S2R R12, SR_CTAID.Y ;  /* 0x00000000000c7919 */ /* 0x000f220000002600 */
[----:B------:R-:W-:Y:S01]  /*efe0*/  BSSY B0, `(.L_x_1801) ;  /* 0x000004b000007945 */ /* 0x000fe20003800000 */
[----:B0-----:R-:W-:Y:S02]  /*eff0*/  CS2R R4, SRZ ;  /* 0x0000000000047805 */ /* 0x001fe4000001ff00 */
[----:B------:R-:W4:Y:S02]  /*f000*/  S2R R15, SR_CTAID.X ;  /* 0x00000000000f7919 */ /* 0x000f240000002500 */
[----:B----4-:R-:W-:Y:S02]  /*f010*/  IMAD R15, R12, c[0x0][0x1d8], R15 ;  /* 0x000076000c0f7a24 */ /* 0x010fe400078e020f */
[----:B------:R-:W0:Y:S02]  /*f020*/  LDC.U8 R12, c[0x0][0x26c] ;  /* 0x00009b00ff0c7b82 */ /* 0x000e240000000000 */
[----:B0-----:R-:W-:-:S13]  /*f030*/  ISETP.NE.AND P0, PT, R12, RZ, PT ;  /* 0x000000ff0c00720c */ /* 0x001fda0003f05270 */
[----:B------:R-:W-:-:S04]  /*f040*/  @P0 IMAD.MOV.U32 R3, RZ, RZ, c[0x0][0x268] ;  /* 0x00009a00ff030624 */ /* 0x000fc800078e00ff */
[----:B------:R-:W-:-:S04]  /*f050*/  @P0 IMAD R3, R15, R3, c[0x0][0x1ec] ;  /* 0x00007b000f030624 */ /* 0x000fc800078e0203 */
[----:B------:R-:W-:-:S05]  /*f060*/  @P0 IMAD R3, R3, c[0x0][0x1d4], RZ ;  /* 0x0000750003030a24 */ /* 0x000fca00078e02ff */
[----:B------:R-:W-:Y:S02]  /*f070*/  @P0 SHF.R.S32.HI R5, RZ, 0x1f, R3 ;  /* 0x0000001fff050819 */ /* 0x000fe40000011403 */
[----:B------:R-:W-:Y:S01]  /*f080*/  @P0 MOV R4, R3 ;  /* 0x0000000300040202 */ /* 0x000fe20000000f00 */
[----:B------:R-:W-:Y:S05]  /*f090*/  @P1 BRA `(.L_x_1802) ;  /* 0x000003f000001947 */ /* 0x000fea0003800000 */
[----:B------:R-:W-:Y:S01]  /*f0a0*/  LOP3.LUT R3, RZ, UR6, RZ, 0x33, !PT ;  /* 0x00000006ff037c12 */ /* 0x000fe2000f8e33ff */
[----:B-1----:R-:W-:Y:S01]  /*f0b0*/  FADD.FTZ R6, R6, 9.9999999747524270788e-07 ;  /* 0x358637bd06067421 */ /* 0x002fe20000010000 */
[----:B------:R-:W-:Y:S02]  /*f0c0*/  BSSY B1, `(.L_x_1803) ;  /* 0x000001a000017945 */ /* 0x000fe40003800000 */
[----:B------:R-:W-:Y:S01]  /*f0d0*/  IADD3 R3, -R11, UR38, R3 ;  /* 0x000000260b037c10 */ /* 0x000fe2000fffe103 */
[----:B---3--:R0:W1:Y:S03]  /*f0e0*/  MUFU.RCP R13, R6 ;  /* 0x00000006000d7308 */ /* 0x0080660000001000 */
[----:B------:R-:W-:-:S02]  /*f0f0*/  LEA.HI R7, R3, 0x1, RZ, 0x19 ;  /* 0x0000000103077811 */ /* 0x000fc400078fc8ff */
[----:B------:R-:W-:Y:S02]  /*f100*/  ISETP.GE.U32.AND P1, PT, R3, 0x180, PT ;  /* 0x000001800300780c */ /* 0x000fe40003f26070 */
[----:B------:R-:W-:-:S13]  /*f110*/  LOP3.LUT P2, R7, R7, 0x3, RZ, 0xc0, !PT ;  /* 0x0000000307077812 */ /* 0x000fda000784c0ff */
[----:B------:R-:W-:Y:S05]  /*f120*/  @!P2 BRA `(.L_x_1804) ;  /* 0x000001300000a947 */ /* 0x000fea0003800000 */
[----:B01----:R-:W-:Y:S01]  /*f130*/  IADD3 R11, P2, R9, R4, RZ ;  /* 0x00000004090b7210 */ /* 0x003fe20007f5e0ff */
[----:B------:R-:W-:Y:S01]  /*f140*/  IMAD.MOV.U32 R3, RZ, RZ, R7 ;  /* 0x000000ffff037224 */ /* 0x000fe200078e0007 */
[----:B------:R-:W-:Y:S02]  /*f150*/  IADD3 R8, R14, 0x820, RZ ;  /* 0x000008200e087810 */ /* 0x000fe40007ffe0ff */
[----:B------:R-:W-:Y:S02]  /*f160*/  LEA R10, P3, R11, c[0x0][0x260], 0x2 ;  /* 0x000098000b0a7a11 */ /* 0x000fe400078610ff */
[----:B------:R-:W-:-:S04]  /*f170*/  LEA.HI.X.SX32 R6, R9, R5, 0x1, P2 ;  /* 0x0000000509067211 */ /* 0x000fc800010f0eff */
[----:B------:R-:W-:-:S04]  /*f180*/  LEA.HI.X R11, R11, c[0x0][0x264], R6, 0x2, P3 ;  /* 0x000099000b0b7a11 */ /* 0x000fc800018f1406 */
.L_x_1805:
[----:B-1----:R-:W0:Y:S01]  /*f190*/  LDS R6, [R8] ;  /* 0x0000000008067984 */ /* 0x002e220000000800 */
[----:B------:R-:W-:Y:S01]  /*f1a0*/  @P0 IMAD.MOV.U32 R7, RZ, RZ, R11 ;  /* 0x000000ffff070224 */ /* 0x000fe200078e000b */
[----:B------:R-:W-:Y:S02]  /*f1b0*/  IADD3 R3, R3, -0x1, RZ ;  /* 0xffffffff03037810 */ /* 0x000fe40007ffe0ff */
[----:B------:R-:W-:Y:S02]  /*f1c0*/  IADD3 R9, R9, 0x80, RZ ;  /* 0x0000008009097810 */ /* 0x000fe40007ffe0ff */
[----:B------:R-:W-:Y:S01]  /*f1d0*/  ISETP.NE.AND P3, PT, R3, RZ, PT ;  /* 0x000000ff0300720c */ /* 0x000fe20003f65270 */
[----:B0-----:R-:W-:Y:S01]  /*f1e0*/  FMUL.FTZ R15, R6, R13 ;  /* 0x0000000d060f7220 */ /* 0x001fe20000410000 */
[----:B------:R-:W-:Y:S02]  /*f1f0*/  @P0 MOV R6, R10 ;  /* 0x0000000a00060202 */ /* 0x000fe40000000f00 */
[----:B------:R-:W-:-:S02]  /*f200*/  IADD3 R10, P2, R10, 0x200, RZ ;  /* 0x000002000a0a7810 */ /* 0x000fc40007f5e0ff */
[----:B------:R0:W-:Y:S02]  /*f210*/  STS [R8], R15 ;  /* 0x0000000f08007388 */ /* 0x0001e40000000800 */
[----:B------:R-:W-:Y:S02]  /*f220*/  IADD3.X R11, RZ, R11, RZ, P2, !PT ;  /* 0x0000000bff0b7210 */ /* 0x000fe400017fe4ff */
[----:B------:R1:W-:Y:S01]  /*f230*/  @P0 STG.E [R6.64], R15 ;  /* 0x0000000f06000986 */ /* 0x0003e2000c101924 */
[----:B0-----:R-:W-:Y:S02]  /*f240*/  IADD3 R8, R8, 0x200, RZ ;  /* 0x0000020008087810 */ /* 0x001fe40007ffe0ff */
[----:B------:R-:W-:Y:S05]  /*f250*/  @P3 BRA `(.L_x_1805) ;  /* 0xffffff3000003947 */ /* 0x000fea000383ffff */
.L_x_1804:
[----:B01----:R-:W-:Y:S05]  /*f260*/  BSYNC B1 ;  /* 0x0000000000017941 */ /* 0x003fea0003800000 */
.L_x_1803:
[----:B------:R-:W-:Y:S05]  /*f270*/  @!P1 BRA `(.L_x_1802) ;  /* 0x0000021000009947 */ /* 0x000fea0003800000 */
[C---:B------:R-:W-:Y:S01]  /*f280*/  LEA R3, R9.reuse, 0x400, 0x2 ;  /* 0x0000040009037811 */ /* 0x040fe200078e10ff */
[----:B------:R-:W-:Y:S01]  /*f290*/  IMAD.U32 R6, RZ, RZ, UR6 ;  /* 0x00000006ff067e24 */ /* 0x000fe2000f8e00ff */
[C---:B------:R-:W-:Y:S02]  /*f2a0*/  IADD3 R11, P0, R9.reuse, R4, RZ ;  /* 0x00000004090b7210 */ /* 0x040fe40007f1e0ff */
[----:B------:R-:W-:Y:S01]  /*f2b0*/  ISETP.NE.AND P2, PT, R12, RZ, PT ;  /* 0x000000ff0c00720c */ /* 0x000fe20003f45270 */
[----:B------:R-:W-:Y:S01]  /*f2c0*/  IMAD R3, R6, -0x4, R3 ;  /* 0xfffffffc06037824 */ /* 0x000fe200078e0203 */
[----:B------:R-:W-:-:S02]  /*f2d0*/  LEA.HI.X.SX32 R4, R9, R5, 0x1, P0 ;  /* 0x0000000509047211 */ /* 0x000fc400000f0eff */
[----:B------:R-:W-:Y:S02]  /*f2e0*/  LEA R10, P0, R11, c[0x0][0x260], 0x2 ;  /* 0x000098000b0a7a11 */ /* 0x000fe400078010ff */
[----:B------:R-:W-:Y:S02]  /*f2f0*/  IADD3 R3, R3, 0x820, RZ ;  /* 0x0000082003037810 */ /* 0x000fe40007ffe0ff */
[----:B------:R-:W-:-:S04]  /*f300*/  LEA.HI.X R11, R11, c[0x0][0x264], R4, 0x2, P0 ;  /* 0x000099000b0b7a11 */ /* 0x000fc800000f1404 */
.L_x_1806:
[----:B------:R-:W0:Y:S01]  /*f310*/  LDS R4, [R3+-0x400] ;  /* 0xfffc000003047984 */ /* 0x000e220000000800 */
[----:B------:R-:W-:Y:S01]  /*f320*/  IMAD.MOV.U32 R5, RZ, RZ, R11 ;  /* 0x000000ffff057224 */ /* 0x000fe200078e000b */
[----:B------:R-:W-:Y:S02]  /*f330*/  IADD3 R9, R9, 0x200, RZ ;  /* 0x0000020009097810 */ /* 0x000fe40007ffe0ff */
[----:B------:R-:W1:Y:S02]  /*f340*/  LDS R6, [R3+-0x200] ;  /* 0xfffe000003067984 */ /* 0x000e640000000800 */
[----:B------:R-:W-:-:S02]  /*f350*/  ISETP.GE.AND P0, PT, R9, UR38, PT ;  /* 0x0000002609007c0c */ /* 0x000fc4000bf06270 */
[----:B------:R-:W3:Y:S04]  /*f360*/  LDS R7, [R3] ;  /* 0x0000000003077984 */ /* 0x000ee80000000800 */
[----:B------:R-:W4:Y:S01]  /*f370*/  LDS R8, [R3+0x200] ;  /* 0x0002000003087984 */ /* 0x000f220000000800 */
[-C--:B0-----:R-:W-:Y:S01]  /*f380*/  FMUL.FTZ R12, R4, R13.reuse ;  /* 0x0000000d040c7220 */ /* 0x081fe20000410000 */
[----:B------:R-:W-:Y:S01]  /*f390*/  MOV R4, R10 ;  /* 0x0000000a00047202 */ /* 0x000fe20000000f00 */
[----:B-1----:R-:W-:-:S03]  /*f3a0*/  FMUL.FTZ R6, R6, R13 ;  /* 0x0000000d06067220 */ /* 0x002fc60000410000 */
[----:B------:R-:W-:Y:S01]  /*f3b0*/  IADD3 R10, P1, R4, 0x800, RZ ;  /* 0x00000800040a7810 */ /* 0x000fe20007f3e0ff */
[----:B------:R-:W-:Y:S01]  /*f3c0*/  @P2 STG.E [R4.64], R12 ;  /* 0x0000000c04002986 */ /* 0x000fe2000c101924 */
[----:B---3--:R-:W-:Y:S02]  /*f3d0*/  FMUL.FTZ R7, R7, R13 ;  /* 0x0000000d07077220 */ /* 0x008fe40000410000 */
        /* <DEDUP_REMOVED lines=11> */
.L_x_1802:
[----:B------:R-:W-:Y:S05]  /*f490*/  BSYNC B0 ;  /* 0x0000000000007941 */ /* 0x000fea0003800000 */
.L_x_1801:
[----:B0-----:R-:W4:Y:S01]  /*f4a0*/  LDL.LU R4, [R1+0x258] ;  /* 0x0002580001047983 */ /* 0x001f220000300800 */
[----:B------:R-:W-:Y:S01]  /*f4b0*/  ULEA.HI UR4, UR39, UR39, URZ, 0x1 ;  /* 0x0000002727047291 */ /* 0x000fe2000f8f083f */
[----:B------:R-:W-:Y:S01]  /*f4c0*/  BSSY B0, `(.L_x_1807) ;  /* 0x0000026000007945 */ /* 0x000fe20003800000 */
[----:B------:R-:W-:Y:S01]  /*f4d0*/  ULDC UR5, c[0x0][0x1d4] ;  /* 0x0000750000057ab9 */ /* 0x000fe20000000800 */
[----:B------:R-:W0:Y:S01]  /*f4e0*/  S2R R3, SR_TID.X ;  /* 0x0000000000037919 */ /* 0x000e220000002100 */
[----:B------:R-:W-:Y:S01]  /*f4f0*/  ULOP3.LUT UR4, UR4, 0xfffffffe, URZ, 0xc0, !UPT ;  /* 0xfffffffe04047892 */ /* 0x000fe2000f8ec03f */
[----:B------:R-:W-:Y:S01]  /*f500*/  IMAD.MOV.U32 R11, RZ, RZ, RZ ;  /* 0x000000ffff0b7224 */ /* 0x000fe200078e00ff */
[----:B------:R-:W-:Y:S01]  /*f510*/  UIMAD UR5, UR5, 0x90, URZ ;  /* 0x00000090050578a4 */ /* 0x000fe2000f8e023f */
[----:B------:R-:W5:Y:S01]  /*f520*/  S2R R15, SR_CTAID.X ;  /* 0x00000000000f7919 */ /* 0x000f620000002500 */
[----:B------:R-:W-:Y:S01]  /*f530*/  UIADD3 UR4, UR39, -UR4, URZ ;  /* 0x8000000427047290 */ /* 0x000fe2000fffe03f */
[----:B-1----:R-:W-:-:S02]  /*f540*/  CS2R R6, SRZ ;  /* 0x0000000000067805 */ /* 0x002fc4000001ff00 */
[----:B--2---:R-:W5:Y:S01]  /*f550*/  S2R R27, SR_CTAID.Y ;  /* 0x00000000001b7919 */ /* 0x004f620000002600 */
[----:B0-----:R-:W-:-:S04]  /*f560*/  LEA.HI R0, R0, R3, RZ, 0x6 ;  /* 0x0000000300007211 */ /* 0x001fc800078f30ff */
[----:B------:R-:W-:Y:S02]  /*f570*/  LOP3.LUT R17, R0, 0xffffffc0, RZ, 0xc0, !PT ;  /* 0xffffffc000117812 */ /* 0x000fe400078ec0ff */
[----:B---3--:R-:W-:Y:S02]  /*f580*/  SHF.R.S32.HI R13, RZ, 0x6, R0 ;  /* 0x00000006ff0d7819 */ /* 0x008fe40000011400 */
[----:B------:R-:W-:Y:S01]  /*f590*/  IADD3 R17, -R17, R3, RZ ;  /* 0x0000000311117210 */ /* 0x000fe20007ffe1ff */
[----:B-----5:R-:W-:Y:S01]  /*f5a0*/  IMAD R3, R27, c[0x0][0x1d8], R15 ;  /* 0x000076001b037a24 */ /* 0x020fe200078e020f */
[----:B------:R-:W-:Y:S02]  /*f5b0*/  ISETP.NE.AND P0, PT, R13, UR4, PT ;  /* 0x000000040d007c0c */ /* 0x000fe4000bf05270 */
[C---:B------:R-:W-:Y:S01]  /*f5c0*/  ISETP.GT.AND P2, PT, R17.reuse, 0x23, PT ;  /* 0x000000231100780c */ /* 0x040fe20003f44270 */
[----:B------:R-:W-:-:S03]  /*f5d0*/  IMAD.SHL.U32 R0, R17, 0x4, RZ ;  /* 0x0000000411007824 */ /* 0x000fc600078e00ff */
[----:B------:R-:W-:Y:S01]  /*f5e0*/  ISETP.NE.OR P1, PT, RZ, c[0x0][0x1ec], P2 ;  /* 0x00007b00ff007a0c */ /* 0x000fe20001725670 */
[----:B------:R-:W-:-:S03]  /*f5f0*/  IMAD R12, R3, UR5, R0 ;  /* 0x00000005030c7c24 */ /* 0x000fc6000f8e0200 */
[----:B------:R-:W-:Y:S02]  /*f600*/  ISETP.NE.OR P1, PT, R13, UR4, P1 ;  /* 0x000000040d007c0c */ /* 0x000fe40008f25670 */
[----:B------:R-:W-:Y:S01]  /*f610*/  SHF.R.S32.HI R14, RZ, 0x1f, R12 ;  /* 0x0000001fff0e7819 */ /* 0x000fe2000001140c */
[----:B----4-:R-:W-:-:S04]  /*f620*/  IMAD R4, R4, c[0x0][0x1d8], RZ ;  /* 0x0000760004047a24 */ /* 0x010fc800078e02ff */
[----:B------:R-:W-:-:S04]  /*f630*/  IMAD R5, R4, c[0x0][0x1d0], R15 ;  /* 0x0000740004057a24 */ /* 0x000fc800078e020f */
[----:B------:R-:W-:Y:S02]  /*f640*/  IMAD R20, R5, UR5, R0 ;  /* 0x0000000505147c24 */ /* 0x000fe4000f8e0200 */
[----:B------:R-:W-:-:S03]  /*f650*/  CS2R R4, SRZ ;  /* 0x0000000000047805 */ /* 0x000fc6000001ff00 */
[----:B------:R-:W-:Y:S01]  /*f660*/  SHF.R.S32.HI R21, RZ, 0x1f, R20 ;  /* 0x0000001fff157819 */ /* 0x000fe20000011414 */
[----:B------:R-:W-:Y:S05]  /*f670*/  @P1 BRA `(.L_x_1808) ;  /* 0x000000a000001947 */ /* 0x000fea0003800000 */
[----:B------:R-:W-:Y:S01]  /*f680*/  ISETP.NE.U32.AND P1, PT, RZ, c[0x0][0x190], PT ;  /* 0x00006400ff007a0c */ /* 0x000fe20003f25070 */
[----:B------:R-:W-:Y:S01]  /*f690*/  CS2R R6, SRZ ;  /* 0x0000000000067805 */ /* 0x000fe2000001ff00 */
[----:B------:R-:W-:Y:S02]  /*f6a0*/  CS2R R4, SRZ ;  /* 0x0000000000047805 */ /* 0x000fe4000001ff00 */
[----:B------:R-:W-:-:S13]  /*f6b0*/  ISETP.NE.AND.EX P1, PT, RZ, c[0x0][0x194], PT, P1 ;  /* 0x00006500ff007a0c */ /* 0x000fda0003f25310 */
[----:B------:R-:W-:Y:S05]  /*f6c0*/  @!P1 BRA `(.L_x_1809) ;  /* 0x0000004000009947 */ /* 0x000fea0003800000 */
[----:B------:R-:W-:Y:S01]  /*f6d0*/  HFMA2.MMA R5, -RZ, RZ, 0, 2.384185791015625e-07 ;  /* 0x00000004ff057435 */ /* 0x000fe200000001ff */
[----:B------:R-:W-:-:S09]  /*f6e0*/  IMAD R4, R15, 0x90, R0 ;  /* 0x000000900f047824 */ /* 0x000fd200078e0200 */
[----:B------:R-:W-:-:S06]  /*f6f0*/  IMAD.WIDE R4, R4, R5, c[0x0][0x190] ;  /* 0x0000640004047625 */ /* 0x000fcc00078e0205 */
[----:B------:R-:W5:Y:S02]  /*f700*/  LDG.E.128 R4, [R4.64] ;  /* 0x0000002404047981 */ /* 0x000f64000c1e1d00 */
.L_x_1809:
[----:B-----5:R0:W-:Y:S02]  /*f710*/  STS.128 [R17.X16+0x420], R4 ;  /* 0x0004200411007388 */ /* 0x0201e4000000cc00 */
.L_x_1808:
[----:B------:R-:W-:Y:S05]  /*f720*/  BSYNC B0 ;  /* 0x0000000000007941 */ /* 0x000fea0003800000 */
.L_x_1807:
        /* <DEDUP_REMOVED lines=19> */
[----:B------:R-:W-:Y:S01]  /*f860*/  IMAD.U32 R8, RZ, RZ, UR6 ;  /* 0x00000006ff087e24 */ /* 0x000fe2000f8e00ff */
[----:B------:R-:W-:Y:S01]  /*f870*/  UIADD3 UR4, -UR38, URZ, URZ ;  /* 0x0000003f26047290 */ /* 0x000fe2000fffe13f */
[----:B------:R-:W-:Y:S01]  /*f880*/  HFMA2.MMA R29, -RZ, RZ, 0, 2.384185791015625e-07 ;  /* 0x00000004ff1d7435 */ /* 0x000fe200000001ff */
[----:B------:R-:W-:Y:S01]  /*f890*/  ULOP3.LUT UR5, URZ, UR5, URZ, 0x33, !UPT ;  /* 0x000000053f057292 */ /* 0x000fe2000f8e333f */
[----:B------:R-:W-:Y:S01]  /*f8a0*/  IMAD R9, R16, c[0x0][0x1d8], R15 ;  /* 0x0000760010097a24 */ /* 0x000fe200078e020f */
[----:B------:R-:W-:Y:S01]  /*f8b0*/  IADD3 R8, -R8, -0x2, -R13 ;  /* 0xfffffffe08087810 */ /* 0x000fe20007ffe90d */
[----:B------:R-:W-:Y:S01]  /*f8c0*/  BSSY B2, `(.L_x_1814) ;  /* 0x000002e000027945 */ /* 0x000fe20003800000 */
[----:B------:R-:W-:Y:S01]  /*f8d0*/  UISETP.LT.AND UP0, UPT, UR5, UR4, UPT ;  /* 0x000000040500728c */ /* 0x000fe2000bf01270 */
[----:B------:R-:W-:Y:S01]  /*f8e0*/  IMAD R28, R9, 0x90, R0 ;  /* 0x00000090091c7824 */ /* 0x000fe200078e0200 */
[----:B------:R-:W-:Y:S01]  /*f8f0*/  CS2R R10, SRZ ;  /* 0x00000000000a7805 */ /* 0x000fe2000001ff00 */
[----:B------:R-:W-:Y:S01]  /*f900*/  IMAD.MOV.U32 R32, RZ, RZ, R22 ;  /* 0x000000ffff207224 */ /* 0x000fe200078e0016 */
[----:B------:R-:W-:Y:S01]  /*f910*/  USEL UR4, UR5, UR4, !UP0 ;  /* 0x0000000405047287 */ /* 0x000fe2000c000000 */
[----:B------:R-:W-:-:S05]  /*f920*/  IMAD.WIDE R28, R28, R29, c[0x0][0x238] ;  /* 0x00008e001c1c7625 */ /* 0x000fca00078e021d */
[----:B------:R-:W-:Y:S02]  /*f930*/  IADD3 R24, R8, -UR4, RZ ;  /* 0x8000000408187c10 */ /* 0x000fe4000fffe0ff */
[----:B------:R-:W-:Y:S02]  /*f940*/  CS2R R8, SRZ ;  /* 0x0000000000087805 */ /* 0x000fe4000001ff00 */
[----:B------:R-:W-:-:S13]  /*f950*/  LOP3.LUT P1, RZ, R24, 0x2, RZ, 0xc0, !PT ;  /* 0x0000000218ff7812 */ /* 0x000fda000782c0ff */
[----:B------:R-:W-:Y:S05]  /*f960*/  @P1 BRA `(.L_x_1815) ;  /* 0x0000023000001947 */ /* 0x000fea0003800000 */
[----:B------:R-:W-:Y:S01]  /*f970*/  IMAD R11, R27, c[0x0][0x1d4], RZ ;  /* 0x000075001b0b7a24 */ /* 0x000fe200078e02ff */
[----:B------:R-:W-:-:S04]  /*f980*/  SHF.R.S32.HI R8, RZ, 0x1f, R22 ;  /* 0x0000001fff087819 */ /* 0x000fc80000011416 */
        /* <DEDUP_REMOVED lines=18> */
[----:B------:R-:W3:Y:S01]  /*fab0*/  @P4 LDG.E.128 R36, [R28.64] ;  /* 0x000000241c244981 */ /* 0x000ee2000c1e1d00 */
[----:B-1---5:R-:W-:Y:S02]  /*fac0*/  FADD.FTZ R32, R32, R8 ;  /* 0x0000000820207221 */ /* 0x022fe40000010000 */
[----:B------:R-:W-:Y:S02]  /*fad0*/  FADD.FTZ R33, R33, R9 ;  /* 0x0000000921217221 */ /* 0x000fe40000010000 */
[----:B------:R-:W-:Y:S02]  /*fae0*/  FADD.FTZ R34, R34, R10 ;  /* 0x0000000a22227221 */ /* 0x000fe40000010000 */
[----:B------:R-:W-:Y:S02]  /*faf0*/  FADD.FTZ R35, R35, R11 ;  /* 0x0000000b23237221 */ /* 0x000fe40000010000 */
[----:B---3--:R-:W-:Y:S02]  /*fb00*/  @P4 FMUL.FTZ R32, R32, R36 ;  /* 0x0000002420204220 */ /* 0x008fe40000410000 */
[----:B------:R-:W-:-:S02]  /*fb10*/  @P4 FMUL.FTZ R33, R33, R37 ;  /* 0x0000002521214220 */ /* 0x000fc40000410000 */
[----:B------:R-:W-:Y:S02]  /*fb20*/  @P4 FMUL.FTZ R34, R34, R38 ;  /* 0x0000002622224220 */ /* 0x000fe40000410000 */
[----:B------:R-:W-:-:S05]  /*fb30*/  @P4 FMUL.FTZ R35, R35, R39 ;  /* 0x0000002723234220 */ /* 0x000fca0000410000 */
[----:B------:R1:W-:Y:S02]  /*fb40*/  STG.E.128 [R18.64], R32 ;  /* 0x0000002012007986 */ /* 0x0003e4000c101d24 */
.L_x_1816:
[C---:B-12--5:R-:W-:Y:S01]  /*fb50*/  FFMA.FTZ R8, R25.reuse, R32, RZ ;  /* 0x0000002019087223 */ /* 0x066fe200000100ff */
[----:B------:R-:W-:Y:S01]  /*fb60*/  IADD3 R32, R22, 0x2, RZ ;  /* 0x0000000216207810 */ /* 0x000fe20007ffe0ff */
[C---:B------:R-:W-:Y:S02]  /*fb70*/  FFMA.FTZ R9, R25.reuse, R33, RZ ;  /* 0x0000002119097223 */ /* 0x040fe400000100ff */
[C---:B------:R-:W-:Y:S02]  /*fb80*/  FFMA.FTZ R10, R25.reuse, R34, RZ ;  /* 0x00000022190a7223 */ /* 0x040fe400000100ff */
[----:B------:R-:W-:Y:S02]  /*fb90*/  FFMA.FTZ R11, R25, R35, RZ ;  /* 0x00000023190b7223 */ /* 0x000fe400000100ff */
.L_x_1815:
[----:B------:R-:W-:Y:S05]  /*fba0*/  BSYNC B2 ;  /* 0x0000000000027941 */ /* 0x000fea0003800000 */
.L_x_1814:
        /* <DEDUP_REMOVED lines=8> */
[----:B------:R-:W-:Y:S01]  /*fc30*/  IADD3 R27, P1, R33, R32, RZ ;  /* 0x00000020211b7210 */ /* 0x000fe20007f3e0ff */
        /* <DEDUP_REMOVED lines=8> */
.L_x_1819:
[----:B------:R-:W-:Y:S01]  /*fcc0*/  MOV R24, R26 ;  /* 0x0000001a00187202 */ /* 0x000fe20000000f00 */
[----:B------:R-:W-:Y:S01]  /*fcd0*/  IMAD.MOV.U32 R25, RZ, RZ, R27 ;  /* 0x000000ffff197224 */ /* 0x000fe200078e001b */
[----:B------:R-:W-:-:S04]  /*fce0*/  ISETP.NE.AND P5, PT, R2, RZ, PT ;  /* 0x000000ff0200720c */ /* 0x000fc80003fa5270 */
        /* <DEDUP_REMOVED lines=13> */
[----:B------:R-:W3:Y:S02]  /*fdc0*/  LDS.128 R40, [R17.X16+0x420] ;  /* 0x0004200011287984 */ /* 0x000ee4000000cc00 */
[----:B---3-5:R-:W-:Y:S02]  /*fdd0*/  FADD.FTZ R36, R36, R40 ;  /* 0x0000002824247221 */ /* 0x028fe40000010000 */
        /* <DEDUP_REMOVED lines=8> */
.L_x_1817:
[----:B-1----:R-:W3:Y:S02]  /*fe60*/  LDG.E R26, [R24.64+0x8] ;  /* 0x00000824181a7981 */ /* 0x002ee4000c1e1900 */
[----:B---3--:R-:W-:-:S05]  /*fe70*/  IMAD R26, R33, R26, R34 ;  /* 0x0000001a211a7224 */ /* 0x008fca00078e0222 */
[----:B------:R-:W-:-:S04]  /*fe80*/  IADD3 R26, R26, 0x120, RZ ;  /* 0x000001201a1a7810 */ /* 0x000fc80007ffe0ff */
[----:B------:R-:W-:-:S04]  /*fe90*/  IADD3 R27, P3, R20, R26, RZ ;  /* 0x0000001a141b7210 */ /* 0x000fc80007f7e0ff */
[----:B------:R-:W-:Y:S02]  /*fea0*/  LEA.HI.X.SX32 R40, R26, R21, 0x1, P3 ;  /* 0x000000151a287211 */ /* 0x000fe400018f0eff */
[----:B------:R-:W-:-:S04]  /*feb0*/  LEA R26, P3, R27, c[0x0][0x1a0], 0x2 ;  /* 0x000068001b1a7a11 */ /* 0x000fc800078610ff */
[----:B------:R-:W-:Y:S02]  /*fec0*/  LEA.HI.X R27, R27, c[0x0][0x1a4], R40, 0x2, P3 ;  /* 0x000069001b1b7a11 */ /* 0x000fe400018f1428 */
[----:B------:R-:W1:Y:S04]  /*fed0*/  LDS R40, [R35+-0x8] ;  /* 0xfffff80023287984 */ /* 0x000e680000000800 */
[----:B------:R3:W5:Y:S02]  /*fee0*/  LDG.E.128 R44, [R26.64] ;  /* 0x000000241a2c7981 */ /* 0x000764000c1e1d00 */
[C---:B-12--5:R-:W-:Y:S02]  /*fef0*/  FFMA.FTZ R36, R40.reuse, R36, R8 ;  /* 0x0000002428247223 */ /* 0x066fe40000010008 */
[----:B------:R-:W-:-:S02]  /*ff00*/  FFMA.FTZ R42, R40, R37, R9 ;  /* 0x00000025282a7223 */ /* 0x000fc40000010009 */
[C---:B------:R-:W-:Y:S02]  /*ff10*/  FFMA.FTZ R38, R40.reuse, R38, R10 ;  /* 0x0000002628267223 */ /* 0x040fe4000001000a */
[----:B------:R-:W-:Y:S01]  /*ff20*/  FFMA.FTZ R40, R40, R39, R11 ;  /* 0x0000002728287223 */ /* 0x000fe2000001000b */
[----:B------:R-:W-:Y:S05]  /*ff30*/  @P1 BRA `(.L_x_1818) ;  /* 0x000000b000001947 */ /* 0x000fea0003800000 */
[----:B---3--:R-:W2:Y:S04]  /*ff40*/  @P5 LDG.E.128 R8, [R28.64] ;  /* 0x000000241c085981 */ /* 0x008ea8000c1e1d00 */
[----:B------:R-:W1:Y:S02]  /*ff50*/  LDS.128 R48, [R17.X16+0x420] ;  /* 0x0004200011307984 */ /* 0x000e64000000cc00 */
[----:B-1----:R-:W-:Y:S02]  /*ff60*/  FADD.FTZ R44, R48, R44 ;  /* 0x0000002c302c7221 */ /* 0x002fe40000010000 */
[----:B------:R-:W-:-:S02]  /*ff70*/  FADD.FTZ R45, R49, R45 ;  /* 0x0000002d312d7221 */ /* 0x000fc40000010000 */
[----:B------:R-:W-:Y:S02]  /*ff80*/  FADD.FTZ R46, R50, R46 ;  /* 0x0000002e322e7221 */ /* 0x000fe40000010000 */
[----:B------:R-:W-:Y:S02]  /*ff90*/  FADD.FTZ R47, R51, R47 ;  /* 0x0000002f332f7221 */ /* 0x000fe40000010000 */
[----:B--2---:R-:W-:Y:S02]  /*ffa0*/  @P5 FMUL.FTZ R44, R44, R8 ;  /* 0x000000082c2c5220 */ /* 0x004fe40000410000 */
[----:B------:R-:W-:Y:S02]  /*ffb0*/  @P5 FMUL.FTZ R45, R45, R9 ;  /* 0x000000092d2d5220 */ /* 0x000fe40000410000 */
[----:B------:R-:W-:Y:S02]  /*ffc0*/  @P5 FMUL.FTZ R46, R46, R10 ;  /* 0x0000000a2e2e5220 */ /* 0x000fe40000410000 */
[----:B------:R-:W-:-:S05]  /*ffd0*/  @P5 FMUL.FTZ R47, R47, R11 ;  /* 0x0000000b2f2f5220 */ /* 0x000fca0000410000 */
[----:B------:R1:W-:Y:S02]  /*ffe0*/  STG.E.128 [R30.64+0x480], R44 ;  /* 0x0004802c1e007986 */ /* 0x0003e4000c101d24 */
.L_x_1818:
[----:B---3--:R2:W3:Y:S01]  /*fff0*/  LDS R11, [R35] ;  /* 0x00000000230b7984 */ /* 0x0084e20000000800 */
[----:B------:R-:W-:Y:S02]  /*10000*/  IADD3 R26, P3, R24, 0x10, RZ ;  /* 0x00000010181a7810 */ /* 0x000fe40007f7e0ff */
[----:B------:R-:W-:Y:S02]  /*10010*/  IADD3 R32, R32, 0x4, RZ ;  /* 0x0000000420207810 */ /* 0x000fe40007ffe0ff */
[----:B------:R-:W-:Y:S02]  /*10020*/  IADD3.X R27, RZ, R25, RZ, P3, !PT ;  /* 0x00000019ff1b7210 */ /* 0x000fe40001ffe4ff */
[----:B------:R-:W-:Y:S02]  /*10030*/  ISETP.GE.AND P3, PT, R32, R23, PT ;  /* 0x000000172000720c */ /* 0x000fe40003f66270 */
[----:B------:R-:W-:Y:S02]  /*10040*/  IADD3 R34, R34, 0x240, RZ ;  /* 0x0000024022227810 */ /* 0x000fe40007ffe0ff */
[----:B--2---:R-:W-:Y:S01]  /*10050*/  IADD3 R35, R35, 0x10, RZ ;  /* 0x0000001023237810 */ /* 0x004fe20007ffe0ff */
[----:B---3--:R-:W-:-:S02]  /*10060*/  FFMA.FTZ R8, R11, R44, R36 ;  /* 0x0000002c0b087223 */ /* 0x008fc40000010024 */
[C---:B------:R-:W-:Y:S02]  /*10070*/  FFMA.FTZ R9, R11.reuse, R45, R42 ;  /* 0x0000002d0b097223 */ /* 0x040fe4000001002a */
[C---:B------:R-:W-:Y:S02]  /*10080*/  FFMA.FTZ R10, R11.reuse, R46, R38 ;  /* 0x0000002e0b0a7223 */ /* 0x040fe40000010026 */
[----:B------:R-:W-:Y:S02]  /*10090*/  FFMA.FTZ R11, R11, R47, R40 ;  /* 0x0000002f0b0b7223 */ /* 0x000fe40000010028 */
[----:B------:R-:W-:Y:S05]  /*100a0*/  @!P3 BRA `(.L_x_1819) ;  /* 0xfffffc100000b947 */ /* 0x000fea000383ffff */
.L_x_1813:
[----:B------:R-:W-:Y:S05]  /*100b0*/  BSYNC B1 ;  /* 0x0000000000017941 */ /* 0x000fea0003800000 */
.L_x_1812:
[----:B------:R-:W-:-:S13]  /*100c0*/  ISETP.GE.AND P1, PT, R22, UR39, PT ;  /* 0x0000002716007c0c */ /* 0x000fda000bf26270 */
[----:B------:R-:W-:Y:S05]  /*100d0*/  @P1 BRA `(.L_x_1811) ;  /* 0x00000d9000001947 */ /* 0x000fea0003800000 */
[----:B------:R-:W-:Y:S01]  /*100e0*/  IMAD.U32 R24, RZ, RZ, UR38 ;  /* 0x00000026ff187e24 */ /* 0x000fe2000f8e00ff */
[----:B------:R-:W-:Y:S01]  /*100f0*/  BSSY B1, `(.L_x_1820) ;  /* 0x0000048000017945 */ /* 0x000fe20003800000 */
[----:B------:R-:W-:-:S03]  /*10100*/  IMAD R25, R16, c[0x0][0x1d8], R15 ;  /* 0x0000760010197a24 */ /* 0x000fc600078e020f */
[----:B------:R-:W-:Y:S01]  /*10110*/  IADD3 R23, -R13, -0x2, R24 ;  /* 0xfffffffe0d177810 */ /* 0x000fe20007ffe118 */
[----:B------:R-:W-:Y:S01]  /*10120*/  HFMA2.MMA R24, -RZ, RZ, 0, 2.384185791015625e-07 ;  /* 0x00000004ff187435 */ /* 0x000fe200000001ff */
[----:B------:R-:W-:Y:S02]  /*10130*/  IMAD R25, R25, 0x90, R0 ;  /* 0x0000009019197824 */ /* 0x000fe400078e0200 */
[----:B------:R-:W-:-:S04]  /*10140*/  IADD3 R23, R23, -UR6, RZ ;  /* 0x8000000617177c10 */ /* 0x000fc8000fffe0ff */
[----:B------:R-:W-:-:S03]  /*10150*/  LOP3.LUT P1, RZ, R23, 0x2, RZ, 0xc0, !PT ;  /* 0x0000000217ff7812 */ /* 0x000fc6000782c0ff */
[----:B------:R-:W-:-:S10]  /*10160*/  IMAD.WIDE R24, R25, R24, c[0x0][0x238] ;  /* 0x00008e0019187625 */ /* 0x000fd400078e0218 */
[----:B------:R-:W-:Y:S05]  /*10170*/  @P1 BRA `(.L_x_1821) ;  /* 0x000003f000001947 */ /* 0x000fea0003800000 */
[----:B------:R-:W-:Y:S01]  /*10180*/  ISETP.GE.AND P1, PT, R22, c[0x0][0x1d4], PT ;  /* 0x0000750016007a0c */ /* 0x000fe20003f26270 */
[----:B------:R-:W-:-:S12]  /*10190*/  BSSY B2, `(.L_x_1822) ;  /* 0x000003c000027945 */ /* 0x000fd80003800000 */
[----:B------:R-:W-:Y:S05]  /*101a0*/  @!P1 BRA `(.L_x_1823) ;  /* 0x000003a000009947 */ /* 0x000fea0003800000 */
[----:B------:R-:W-:Y:S01]  /*101b0*/  IABS R29, c[0x0][0x1d4] ;  /* 0x00007500001d7a13 */ /* 0x000fe20000000000 */
[----:B------:R-:W2:Y:S01]  /*101c0*/  S2R R36, SR_CTAID.Y ;  /* 0x0000000000247919 */ /* 0x000ea20000002600 */
[----:B------:R-:W-:Y:S02]  /*101d0*/  IABS R32, R22 ;  /* 0x0000001600207213 */ /* 0x000fe40000000000 */
[----:B------:R-:W3:Y:S01]  /*101e0*/  I2F.RP R28, R29 ;  /* 0x0000001d001c7306 */ /* 0x000ee20000209400 */
[----:B------:R-:W-:Y:S02]  /*101f0*/  ISETP.GE.AND P3, PT, R22, RZ, PT ;  /* 0x000000ff1600720c */ /* 0x000fe40003f66270 */
[----:B------:R-:W-:-:S05]  /*10200*/  ISETP.NE.AND P4, PT, RZ, c[0x0][0x1d4], PT ;  /* 0x00007500ff007a0c */ /* 0x000fca0003f85270 */
[----:B---3--:R-:W3:Y:S02]  /*10210*/  MUFU.RCP R28, R28 ;  /* 0x0000001c001c7308 */ /* 0x008ee40000001000 */
[----:B-1-3--:R-:W-:-:S06]  /*10220*/  IADD3 R30, R28, 0xffffffe, RZ ;  /* 0x0ffffffe1c1e7810 */ /* 0x00afcc0007ffe0ff */
[----:B------:R-:W1:Y:S02]  /*10230*/  F2I.FTZ.U32.TRUNC.NTZ R27, R30 ;  /* 0x0000001e001b7305 */ /* 0x000e64000021f000 */
[----:B-1----:R-:W-:-:S04]  /*10240*/  IMAD.MOV R26, RZ, RZ, -R27 ;  /* 0x000000ffff1a7224 */ /* 0x002fc800078e0a1b */
[----:B------:R-:W-:Y:S01]  /*10250*/  IMAD R31, R26, R29, RZ ;  /* 0x0000001d1a1f7224 */ /* 0x000fe200078e02ff */
[----:B------:R-:W-:-:S05]  /*10260*/  MOV R26, RZ ;  /* 0x000000ff001a7202 */ /* 0x000fca0000000f00 */
[----:B------:R-:W-:-:S04]  /*10270*/  IMAD.HI.U32 R26, R27, R31, R26 ;  /* 0x0000001f1b1a7227 */ /* 0x000fc800078e001a */
[----:B------:R-:W-:-:S04]  /*10280*/  IMAD.MOV.U32 R27, RZ, RZ, R32 ;  /* 0x000000ffff1b7224 */ /* 0x000fc800078e0020 */
[----:B------:R-:W-:-:S05]  /*10290*/  IMAD.HI.U32 R26, R26, R27, RZ ;  /* 0x0000001b1a1a7227 */ /* 0x000fca00078e00ff */
[----:B------:R-:W-:-:S05]  /*102a0*/  IADD3 R26, -R26, RZ, RZ ;  /* 0x000000ff1a1a7210 */ /* 0x000fca0007ffe1ff */
[----:B------:R-:W-:-:S05]  /*102b0*/  IMAD R26, R29, R26, R27 ;  /* 0x0000001a1d1a7224 */ /* 0x000fca00078e021b */
[----:B------:R-:W-:-:S13]  /*102c0*/  ISETP.GT.U32.AND P1, PT, R29, R26, PT ;  /* 0x0000001a1d00720c */ /* 0x000fda0003f24070 */
[----:B------:R-:W-:-:S05]  /*102d0*/  @!P1 IMAD.IADD R26, R26, 0x1, -R29 ;  /* 0x000000011a1a9824 */ /* 0x000fca00078e0a1d */
[----:B------:R-:W-:-:S13]  /*102e0*/  ISETP.GT.U32.AND P1, PT, R29, R26, PT ;  /* 0x0000001a1d00720c */ /* 0x000fda0003f24070 */
[----:B------:R-:W-:Y:S01]  /*102f0*/  @!P1 IADD3 R26, R26, -R29, RZ ;  /* 0x8000001d1a1a9210 */ /* 0x000fe20007ffe0ff */
[----:B--2---:R-:W-:Y:S02]  /*10300*/  IMAD R29, R36, c[0x0][0x1d4], RZ ;  /* 0x00007500241d7a24 */ /* 0x004fe400078e02ff */
[----:B------:R1:W2:Y:S02]  /*10310*/  LDS R36, [R13.X4+0x820] ;  /* 0x000820000d247984 */ /* 0x0002a40000004800 */
        /* <DEDUP_REMOVED lines=8> */
[----:B------:R-:W3:Y:S02]  /*103a0*/  LDG.E R26, [R26.64] ;  /* 0x000000241a1a7981 */ /* 0x000ee4000c1e1900 */
[----:B---3--:R-:W-:-:S04]  /*103b0*/  IMAD R29, R26, c[0x0][0x1d8], RZ ;  /* 0x000076001a1d7a24 */ /* 0x008fc800078e02ff */
[----:B------:R-:W-:-:S04]  /*103c0*/  IMAD R29, R29, c[0x0][0x1d4], R28 ;  /* 0x000075001d1d7a24 */ /* 0x000fc800078e021c */
[----:B------:R-:W-:-:S05]  /*103d0*/  IMAD R29, R29, 0x90, RZ ;  /* 0x000000901d1d7824 */ /* 0x000fca00078e02ff */
[----:B------:R-:W-:-:S04]  /*103e0*/  IADD3 R30, P1, R20, R29, RZ ;  /* 0x0000001d141e7210 */ /* 0x000fc80007f3e0ff */
[----:B------:R-:W-:Y:S02]  /*103f0*/  LEA.HI.X.SX32 R29, R29, R21, 0x1, P1 ;  /* 0x000000151d1d7211 */ /* 0x000fe400008f0eff */
[----:B------:R-:W-:-:S04]  /*10400*/  LEA R28, P1, R30, c[0x0][0x1a0], 0x2 ;  /* 0x000068001e1c7a11 */ /* 0x000fc800078210ff */
[----:B------:R-:W-:-:S06]  /*10410*/  LEA.HI.X R29, R30, c[0x0][0x1a4], R29, 0x2, P1 ;  /* 0x000069001e1d7a11 */ /* 0x000fcc00008f141d */
[----:B------:R-:W5:Y:S01]  /*10420*/  LDG.E.128 R28, [R28.64] ;  /* 0x000000241c1c7981 */ /* 0x000f62000c1e1d00 */
        /* <DEDUP_REMOVED lines=14> */
.L_x_1824:
[C---:B-12--5:R-:W-:Y:S02]  /*10510*/  FFMA.FTZ R8, R36.reuse, R28, R8 ;  /* 0x0000001c24087223 */ /* 0x066fe40000010008 */
[C---:B------:R-:W-:Y:S02]  /*10520*/  FFMA.FTZ R9, R36.reuse, R29, R9 ;  /* 0x0000001d24097223 */ /* 0x040fe40000010009 */
[C---:B------:R-:W-:Y:S02]  /*10530*/  FFMA.FTZ R10, R36.reuse, R30, R10 ;  /* 0x0000001e240a7223 */ /* 0x040fe4000001000a */
[----:B------:R-:W-:Y:S02]  /*10540*/  FFMA.FTZ R11, R36, R31, R11 ;  /* 0x0000001f240b7223 */ /* 0x000fe4000001000b */
.L_x_1823:
[----:B------:R-:W-:Y:S05]  /*10550*/  BSYNC B2 ;  /* 0x0000000000027941 */ /* 0x000fea0003800000 */
.L_x_1822:
[----:B------:R-:W-:Y:S02]  /*10560*/  IADD3 R22, R22, 0x2, RZ ;  /* 0x0000000216167810 */ /* 0x000fe40007ffe0ff */
.L_x_1821:
[----:B------:R-:W-:Y:S05]  /*10570*/  BSYNC B1 ;  /* 0x0000000000017941 */ /* 0x000fea0003800000 */
.L_x_1820:
[----:B------:R-:W-:-:S13]  /*10580*/  LOP3.LUT P1, RZ, R23, 0xfffffffe, RZ, 0xc0, !PT ;  /* 0xfffffffe17ff7812 */ /* 0x000fda000782c0ff */
[----:B------:R-:W-:Y:S05]  /*10590*/  @!P1 BRA `(.L_x_1811) ;  /* 0x000008d000009947 */ /* 0x000fea0003800000 */
[----:B------:R-:W-:Y:S01]  /*105a0*/  USHF.L.U32 UR4, UR6, 0x2, URZ ;  /* 0x0000000206047899 */ /* 0x000fe2000800063f */
[----:B------:R-:W-:Y:S01]  /*105b0*/  IMAD.MOV.U32 R23, RZ, RZ, 0x90 ;  /* 0x00000090ff177424 */ /* 0x000fe200078e00ff */
[----:B-1----:R-:W-:-:S03]  /*105c0*/  HFMA2.MMA R30, -RZ, RZ, 0, 0 ;  /* 0x00000000ff1e7435 */ /* 0x002fc600000001ff */
[C---:B------:R-:W-:Y:S01]  /*105d0*/  IMAD R23, R22.reuse, R23, 0x120 ;  /* 0x0000012016177424 */ /* 0x040fe200078e0217 */
[----:B------:R-:W-:-:S04]  /*105e0*/  LEA R45, R22, -UR4, 0x2 ;  /* 0x80000004162d7c11 */ /* 0x000fc8000f8e10ff */
.L_x_1831:
        /* <DEDUP_REMOVED lines=23> */
[----:B------:R-:W-:-:S04]  /*10760*/  IMAD.HI.U32 R18, R18, R19, RZ ;  /* 0x0000001312127227 */ /* 0x000fc800078e00ff */
[----:B------:R-:W-:-:S04]  /*10770*/  IMAD.MOV R18, RZ, RZ, -R18 ;  /* 0x000000ffff127224 */ /* 0x000fc800078e0a12 */
[----:B------:R-:W-:-:S05]  /*10780*/  IMAD R18, R27, R18, R19 ;  /* 0x000000121b127224 */ /* 0x000fca00078e0213 */
[----:B------:R-:W-:-:S13]  /*10790*/  ISETP.GT.U32.AND P1, PT, R27, R18, PT ;  /* 0x000000121b00720c */ /* 0x000fda0003f24070 */
[----:B------:R-:W-:-:S04]  /*107a0*/  @!P1 IADD3 R18, R18, -R27, RZ ;  /* 0x8000001b12129210 */ /* 0x000fc80007ffe0ff */
[----:B------:R-:W-:-:S13]  /*107b0*/  ISETP.GT.U32.AND P1, PT, R27, R18, PT ;  /* 0x000000121b00720c */ /* 0x000fda0003f24070 */
[----:B------:R-:W-:Y:S02]  /*107c0*/  @!P1 IMAD.IADD R18, R18, 0x1, -R27 ;  /* 0x0000000112129824 */ /* 0x000fe400078e0a1b */
        /* <DEDUP_REMOVED lines=33> */
.L_x_1827:
[C---:B-12--5:R-:W-:Y:S02]  /*109e0*/  FFMA.FTZ R8, R31.reuse, R32, R8 ;  /* 0x000000201f087223 */ /* 0x066fe40000010008 */
[C---:B------:R-:W-:Y:S02]  /*109f0*/  FFMA.FTZ R9, R31.reuse, R33, R9 ;  /* 0x000000211f097223 */ /* 0x040fe40000010009 */
[C---:B------:R-:W-:Y:S02]  /*10a00*/  FFMA.FTZ R10, R31.reuse, R34, R10 ;  /* 0x000000221f0a7223 */ /* 0x040fe4000001000a */
[----:B------:R-:W-:Y:S02]  /*10a10*/  FFMA.FTZ R11, R31, R35, R11 ;  /* 0x000000231f0b7223 */ /* 0x000fe4000001000b */
.L_x_1826:
[----:B------:R-:W-:Y:S05]  /*10a20*/  BSYNC B1 ;  /* 0x0000000000017941 */ /* 0x000fea0003800000 */
.L_x_1825:
        /* <DEDUP_REMOVED lines=57> */
[----:B------:R1:W-:Y:S02]  /*10dc0*/  STG.E.128 [R28.64+0x480], R32 ;  /* 0x000480201c007986 */ /* 0x0003e4000c101d24 */
.L_x_1830:
[C---:B-12--5:R-:W-:Y:S02]  /*10dd0*/  FFMA.FTZ R8, R31.reuse, R32, R8 ;  /* 0x000000201f087223 */ /* 0x066fe40000010008 */
[C---:B------:R-:W-:Y:S02]  /*10de0*/  FFMA.FTZ R9, R31.reuse, R33, R9 ;  /* 0x000000211f097223 */ /* 0x040fe40000010009 */
[C---:B------:R-:W-:Y:S02]  /*10df0*/  FFMA.FTZ R10, R31.reuse, R34, R10 ;  /* 0x000000221f0a7223 */ /* 0x040fe4000001000a */
[----:B------:R-:W-:Y:S02]  /*10e00*/  FFMA.FTZ R11, R31, R35, R11 ;  /* 0x000000231f0b7223 */ /* 0x000fe4000001000b */
.L_x_1829:
[----:B------:R-:W-:Y:S05]  /*10e10*/  BSYNC B1 ;  /* 0x0000000000017941 */ /* 0x000fea0003800000 */
.L_x_1828:
[----:B------:R-:W-:Y:S02]  /*10e20*/  IADD3 R22, R22, 0x4, RZ ;  /* 0x0000000416167810 */ /* 0x000fe40007ffe0ff */
[----:B------:R-:W-:Y:S02]  /*10e30*/  IADD3 R30, R30, 0x10, RZ ;  /* 0x000000101e1e7810 */ /* 0x000fe40007ffe0ff */
[----:B------:R-:W-:-:S02]  /*10e40*/  ISETP.GE.AND P1, PT, R22, UR39, PT ;  /* 0x0000002716007c0c */ /* 0x000fc4000bf26270 */
[----:B------:R-:W-:-:S11]  /*10e50*/  IADD3 R23, R23, 0x240, RZ ;  /* 0x0000024017177810 */ /* 0x000fd60007ffe0ff */
[----:B------:R-:W-:Y:S05]  /*10e60*/  @!P1 BRA `(.L_x_1831) ;  /* 0xfffff78000009947 */ /* 0x000fea000383ffff */
.L_x_1811:
[----:B------:R-:W-:Y:S05]  /*10e70*/  BSYNC B0 ;  /* 0x0000000000007941 */ /* 0x000fea0003800000 */
.L_x_1810:
[----:B------:R-:W-:Y:S01]  /*10e80*/  ISETP.GT.OR P0, PT, R17, 0x23, P0 ;  /* 0x000000231100780c */ /* 0x000fe20000704670 */
[----:B------:R-:W-:-:S12]  /*10e90*/  BSSY B0, `(.L_x_1832) ;  /* 0x0000028000007945 */ /* 0x000fd80003800000 */
[----:B------:R-:W-:Y:S05]  /*10ea0*/  @P0 BRA `(.L_x_1833) ;  /* 0x0000026000000947 */ /* 0x000fea0003800000 */
[----:B0-----:R-:W-:Y:S01]  /*10eb0*/  HFMA2.MMA R17, -RZ, RZ, 0, 8.58306884765625e-06 ;  /* 0x00000090ff117435 */ /* 0x001fe200000001ff */
[----:B------:R-:W-:-:S09]  /*10ec0*/  IMAD.U32 R18, RZ, RZ, UR38 ;  /* 0x00000026ff127e24 */ /* 0x000fd2000f8e00ff */
[----:B------:R-:W-:-:S05]  /*10ed0*/  IMAD R17, R17, R18, -0x90 ;  /* 0xffffff7011117424 */ /* 0x000fca00078e0212 */
[----:B------:R-:W-:-:S04]  /*10ee0*/  IADD3 R19, P0, R12, R17, RZ ;  /* 0x000000110c137210 */ /* 0x000fc80007f1e0ff */
        /* <DEDUP_REMOVED lines=14> */
[----:B------:R-:W3:Y:S01]  /*10fd0*/  @P1 LDG.E.128 R16, [R16.64] ;  /* 0x0000002410101981 */ /* 0x000ee2000c1e1d00 */
        /* <DEDUP_REMOVED lines=10> */
[----:B---3--:R-:W-:Y:S02]  /*11080*/  @P1 FMUL.FTZ R20, R20, R16 ;  /* 0x0000001014141220 */ /* 0x008fe40000410000 */
[----:B------:R-:W-:Y:S02]  /*11090*/  @P1 FMUL.FTZ R21, R21, R17 ;  /* 0x0000001115151220 */ /* 0x000fe40000410000 */
[----:B------:R-:W-:Y:S02]  /*110a0*/  @P1 FMUL.FTZ R22, R22, R18 ;  /* 0x0000001216161220 */ /* 0x000fe40000410000 */
[----:B------:R-:W-:-:S05]  /*110b0*/  @P1 FMUL.FTZ R23, R23, R19 ;  /* 0x0000001317171220 */ /* 0x000fca0000410000 */
[----:B------:R0:W-:Y:S02]  /*110c0*/  STG.E.128 [R4.64], R20 ;  /* 0x0000001404007986 */ /* 0x0001e4000c101d24 */
.L_x_1834:
[C---:B0-2--5:R-:W-:Y:S02]  /*110d0*/  FFMA.FTZ R8, R24.reuse, R20, R8 ;  /* 0x0000001418087223 */ /* 0x065fe40000010008 */
[C---:B------:R-:W-:Y:S02]  /*110e0*/  FFMA.FTZ R9, R24.reuse, R21, R9 ;  /* 0x0000001518097223 */ /* 0x040fe40000010009 */
[C---:B------:R-:W-:Y:S02]  /*110f0*/  FFMA.FTZ R10, R24.reuse, R22, R10 ;  /* 0x00000016180a7223 */ /* 0x040fe4000001000a */
[----:B------:R-:W-:Y:S02]  /*11100*/  FFMA.FTZ R11, R24, R23, R11 ;  /* 0x00000017180b7223 */ /* 0x000fe4000001000b */
.L_x_1833:
[----:B------:R-:W-:Y:S05]  /*11110*/  BSYNC B0 ;  /* 0x0000000000007941 */ /* 0x000fea0003800000 */
.L_x_1832:
[----:B0-----:R-:W0:Y:S04]  /*11120*/  S2R R4, SR_TID.X ;  /* 0x0000000000047919 */ /* 0x001e280000002100 */
[----:B------:R-:W-:Y:S01]  /*11130*/  BAR.SYNC.DEFER_BLOCKING 0x0 ;  /* 0x0000000000007b1d */ /* 0x000fe20000010000 */
[----:B0-----:R-:W-:-:S04]  /*11140*/  IADD3 R2, R4, 0x3f, RZ ;  /* 0x0000003f04027810 */ /* 0x001fc80007ffe0ff */
[----:B------:R-:W-:Y:S01]  /*11150*/  ISETP.GT.U32.OR P0, PT, R2, 0x7e, P2 ;  /* 0x0000007e0200780c */ /* 0x000fe20001704470 */
[----:B------:R-:W-:-:S12]  /*11160*/  @P2 BRA `(.L_x_1835) ;  /* 0x000000d000002947 */ /* 0x000fd80003800000 */
[C---:B------:R-:W-:Y:S01]  /*11170*/  LOP3.LUT R2, R4.reuse, 0xffffffc0, RZ, 0xc0, !PT ;  /* 0xffffffc004027812 */ /* 0x040fe200078ec0ff */
[----:B------:R-:W-:Y:S01]  /*11180*/  IMAD R13, R13, 0x90, R0 ;  /* 0x000000900d0d7824 */ /* 0x000fe200078e0200 */
[----:B------:R-:W-:Y:S01]  /*11190*/  WARPSYNC 0xffffffff ;  /* 0xffffffff00007948 */ /* 0x000fe20003800000 */
[----:B------:R-:W-:Y:S02]  /*111a0*/  ISETP.GT.AND P2, PT, R4, 0x3f, PT ;  /* 0x0000003f0400780c */ /* 0x000fe40003f44270 */
[----:B------:R-:W-:-:S13]  /*111b0*/  ISETP.NE.AND P1, PT, R2, 0x40, PT ;  /* 0x000000400200780c */ /* 0x000fda0003f25270 */
        /* <DEDUP_REMOVED lines=8> */
.L_x_1835:
[----:B------:R-:W-:Y:S05]  /*11240*/  @P0 EXIT ;  /* 0x000000000000094d */ /* 0x000fea0003800000 */
[----:B------:R-:W-:-:S05]  /*11250*/  IMAD.MOV.U32 R2, RZ, RZ, c[0x0][0x258] ;  /* 0x00009600ff027624 */ /* 0x000fca00078e00ff */
[----:B------:R-:W-:-:S13]  /*11260*/  ISETP.NE.AND P0, PT, R2, 0x2, PT ;  /* 0x000000020200780c */ /* 0x000fda0003f05270 */
[----:B------:R-:W-:Y:S01]  /*11270*/  @P0 MOV R5, 0x4 ;  /* 0x0000000400050802 */ /* 0x000fe20000000f00 */
[----:B------:R-:W-:-:S04]  /*11280*/  @P0 IMAD R4, R3, 0x90, R0 ;  /* 0x0000009003040824 */ /* 0x000fc800078e0200 */
[----:B------:R-:W-:-:S05]  /*11290*/  @P0 IMAD.WIDE R4, R4, R5, c[0x0][0x160] ;  /* 0x0000580004040625 */ /* 0x000fca00078e0205 */
[----:B------:R0:W-:Y:S01]  /*112a0*/  @P0 STG.E.128 [R4.64], R8 ;  /* 0x0000000804000986 */ /* 0x0001e2000c101d24 */
[----:B------:R-:W-:Y:S05]  /*112b0*/  @P0 EXIT ;  /* 0x000000000000094d */ /* 0x000fea0003800000 */
[----:B0-----:R-:W-:Y:S01]  /*112c0*/  IMAD.MOV.U32 R4, RZ, RZ, c[0x0][0x250] ;  /* 0x00009400ff047624 */ /* 0x001fe200078e00ff */
        /* <DEDUP_REMOVED lines=9> */
[----:B------:R-:W3:Y:S01]  /*11360*/  F2I.S8.NTZ R10, R10 ;  /* 0x0000000a000a7305 */ /* 0x000ee20000202100 */
[----:B0-----:R-:W-:-:S04]  /*11370*/  PRMT R2, R8, 0x8880, RZ ;  /* 0x0000888008027816 */ /* 0x001fc800000000ff */
[----:B------:R-:W-:-:S03]  /*11380*/  PRMT R2, R2, 0x7710, RZ ;  /* 0x0000771002027816 */ /* 0x000fc600000000ff */
[----:B------:R-:W0:Y:S01]  /*11390*/  F2I.S8.NTZ R11, R11 ;  /* 0x0000000b000b7305 */ /* 0x000e220000202100 */
[----:B--2---:R-:W-:Y:S02]  /*113a0*/  PRMT R6, R9, 0x8880, RZ ;  /* 0x0000888009067816 */ /* 0x004fe400000000ff */
[----:B------:R-:W-:Y:S02]  /*113b0*/  LOP3.LUT R5, R2, 0xff, RZ, 0xc0, !PT ;  /* 0x000000ff02057812 */ /* 0x000fe400078ec0ff */
[----:B------:R-:W-:Y:S02]  /*113c0*/  PRMT R4, R6, 0x7710, RZ ;  /* 0x0000771006047816 */ /* 0x000fe400000000ff */
[----:B---3--:R-:W-:Y:S02]  /*113d0*/  PRMT R2, R10, 0x8880, RZ ;  /* 0x000088800a027816 */ /* 0x008fe400000000ff */
        /* <DEDUP_REMOVED lines=10> */
.L_x_1774:
[----:B0-2---:R-:W-:Y:S01]  /*11480*/  HFMA2.MMA R242, -RZ, RZ, 0, 1.847743988037109375e-06 ;  /* 0x0000001ffff27435 */ /* 0x005fe200000001ff */
[----:B------:R-:W-:Y:S01]  /*11490*/  IMAD.MOV.U32 R114, RZ, RZ, 0x1 ;  /* 0x00000001ff727424 */ /* 0x000fe200078e00ff */
[----:B------:R-:W-:Y:S01]  /*114a0*/  MOV R8, 0x114d0 ;  /* 0x000114d000087802 */ /* 0x000fe20000000f00 */
[----:B------:R-:W-:-:S03]  /*114b0*/  IMAD.MOV.U32 R9, RZ, RZ, -0x1 ;  /* 0xffffffffff097424 */ /* 0x000fc600078e00ff */
[----:B-----5:R-:W-:Y:S05]  /*114c0*/  CALL.REL.NOINC `($__internal_6_$__cuda_sm70_shflsync_bfly_p) ;  /* 0x000001b000007944 */ /* 0x020fea0003c00000 */
[----:B-1----:R-:W-:Y:S05]  /*114d0*/  BRA `(.L_x_1836) ;  /* 0xffffcd5000007947 */ /* 0x002fea000383ffff */
.L_x_1778:
[----:B------:R-:W-:Y:S01]  /*114e0*/  HFMA2.MMA R242, -RZ, RZ, 0, 1.847743988037109375e-06 ;  /* 0x0000001ffff27435 */ /* 0x000fe200000001ff */
[----:B-1----:R-:W-:Y:S01]  /*114f0*/  MOV R7, R17 ;  /* 0x0000001100077202 */ /* 0x002fe20000000f00 */
[----:B------:R-:W-:Y:S01]  /*11500*/  IMAD.MOV.U32 R114, RZ, RZ, 0x10 ;  /* 0x00000010ff727424 */ /* 0x000fe200078e00ff */
[----:B------:R-:W-:Y:S01]  /*11510*/  MOV R8, 0x11540 ;  /* 0x0001154000087802 */ /* 0x000fe20000000f00 */
[----:B------:R-:W-:Y:S02]  /*11520*/  IMAD.MOV.U32 R9, RZ, RZ, -0x1 ;  /* 0xffffffffff097424 */ /* 0x000fe400078e00ff */
[----:B0-2---:R-:W-:Y:S05]  /*11530*/  CALL.REL.NOINC `($__internal_6_$__cuda_sm70_shflsync_bfly_p) ;  /* 0x0000014000007944 */ /* 0x005fea0003c00000 */
[----:B-1----:R-:W-:Y:S05]  /*11540*/  BRA `(.L_x_1837) ;  /* 0xffffcf7000007947 */ /* 0x002fea000383ffff */
.L_x_1779:
[----:B------:R-:W-:Y:S01]  /*11550*/  HFMA2.MMA R242, -RZ, RZ, 0, 1.847743988037109375e-06 ;  /* 0x0000001ffff27435 */ /* 0x000fe200000001ff */
[----:B-1----:R-:W-:Y:S01]  /*11560*/  MOV R7, R17 ;  /* 0x0000001100077202 */ /* 0x002fe20000000f00 */
[----:B------:R-:W-:Y:S01]  /*11570*/  IMAD.MOV.U32 R114, RZ, RZ, 0x8 ;  /* 0x00000008ff727424 */ /* 0x000fe200078e00ff */
[----:B------:R-:W-:Y:S01]  /*11580*/  MOV R8, 0x115b0 ;  /* 0x000115b000087802 */ /* 0x000fe20000000f00 */
[----:B------:R-:W-:-:S02]  /*11590*/  IMAD.MOV.U32 R9, RZ, RZ, -0x1 ;  /* 0xffffffffff097424 */ /* 0x000fc400078e00ff */
[----:B0-2---:R-:W-:Y:S05]  /*115a0*/  CALL.REL.NOINC `($__internal_6_$__cuda_sm70_shflsync_bfly_p) ;  /* 0x000000d000007944 */ /* 0x005fea0003c00000 */
[----:B-1----:R-:W-:Y:S01]  /*115b0*/  FMNMX.FTZ R7, R17, R114, !PT ;  /* 0x0000007211077209 */ /* 0x002fe20007810000 */
[----:B------:R-:W-:Y:S01]  /*115c0*/  IMAD.MOV.U32 R242, RZ, RZ, 0x1f ;  /* 0x0000001ffff27424 */ /* 0x000fe200078e00ff */
[----:B------:R-:W-:-:S02]  /*115d0*/  MOV R114, 0x4 ;  /* 0x0000000400727802 */ /* 0x000fc40000000f00 */
[----:B------:R-:W-:Y:S02]  /*115e0*/  MOV R9, 0xffffffff ;  /* 0xffffffff00097802 */ /* 0x000fe40000000f00 */
[----:B------:R-:W-:Y:S02]  /*115f0*/  MOV R8, 0x11610 ;  /* 0x0001161000087802 */ /* 0x000fe40000000f00 */
[----:B------:R-:W-:Y:S05]  /*11600*/  CALL.REL.NOINC `($__internal_6_$__cuda_sm70_shflsync_bfly_p) ;  /* 0x0000007000007944 */ /* 0x000fea0003c00000 */
[----:B------:R-:W-:Y:S01]  /*11610*/  HFMA2.MMA R242, -RZ, RZ, 0, 1.847743988037109375e-06 ;  /* 0x0000001ffff27435 */ /* 0x000fe200000001ff */
[----:B-1----:R-:W-:Y:S01]  /*11620*/  FMNMX.FTZ R7, R7, R114, !PT ;  /* 0x0000007207077209 */ /* 0x002fe20007810000 */
[----:B------:R-:W-:Y:S01]  /*11630*/  IMAD.MOV.U32 R114, RZ, RZ, 0x2 ;  /* 0x00000002ff727424 */ /* 0x000fe200078e00ff */
[----:B------:R-:W-:Y:S01]  /*11640*/  MOV R8, 0x11670 ;  /* 0x0001167000087802 */ /* 0x000fe20000000f00 */
[----:B------:R-:W-:Y:S02]  /*11650*/  IMAD.MOV.U32 R9, RZ, RZ, -0x1 ;  /* 0xffffffffff097424 */ /* 0x000fe400078e00ff */
[----:B------:R-:W-:Y:S05]  /*11660*/  CALL.REL.NOINC `($__internal_6_$__cuda_sm70_shflsync_bfly_p) ;  /* 0x0000001000007944 */ /* 0x000fea0003c00000 */
[----:B-1----:R-:W-:Y:S05]  /*11670*/  BRA `(.L_x_1838) ;  /* 0xffffceb000007947 */ /* 0x002fea000383ffff */
        .weak           $__internal_6_$__cuda_sm70_shflsync_bfly_p
        .type           $__internal_6_$__cuda_sm70_shflsync_bfly_p,@function
        .size           $__internal_6_$__cuda_sm70_shflsync_bfly_p,(.L_x_4312 - $__internal_6_$__cuda_sm70_shflsync_bfly_p)
$__internal_6_$__cuda_sm70_shflsync_bfly_p:
[----:B------:R-:W-:Y:S04]  /*11680*/  WARPSYNC R9 ;  /* 0x0000000900007348 */ /* 0x000fe80003800000 */
[----:B------:R0:W1:Y:S02]  /*11690*/  SHFL.BFLY PT, R114, R7, R114, R242 ;  /* 0x0c00007207727389 */ /* 0x00006400000e00f2 */
[----:B0-----:R-:W-:-:S04]  /*116a0*/  MOV R9, 0x0 ;  /* 0x0000000000097802 */ /* 0x001fc80000000f00 */
[----:B------:R-:W-:Y:S05]  /*116b0*/  RET.REL.NODEC R8 `(_ZN4mmha33masked_multihead_attention_kernelIfLi144ELi256ELi2ELi64ELi128ELb1ELb1EEEv26Multihead_attention_paramsIT_XT5_EE) ;  /* 0xfffee94008007950 */ /* 0x000fea0003c3ffff */
.L_x_1839:
        /* <DEDUP_REMOVED lines=12> */
.L_x_4312:


//--------------------- .text._ZN4mmha33masked_multihead_attention_kernelIfLi144ELi256ELi4ELi64ELi64ELb1ELb1EEEv26Multihead_attention_paramsIT_XT5_EE --------------------------
	.section	.text._ZN4mmha33masked_multihead_attention_kernelIfLi144ELi256ELi4ELi64ELi64ELb1ELb1EEEv26Multihead_attention_paramsIT_XT5_EE,"ax",@progbits
	.sectioninfo	@"SHI_REGISTERS=242"
	.align	128
        .global         _ZN4mmha33masked_multihead_attention_kernelIfLi144ELi256ELi4ELi64ELi64ELb1ELb1EEEv26Multihead_attention_paramsIT_XT5_EE
        .type           _ZN4mmha33masked_multihead_attention_kernelIfLi144ELi256ELi4ELi64ELi64ELb1ELb1EEEv26Multihead_attention_paramsIT_XT5_EE,@function
        .size           _ZN4mmha33masked_multihead_attention_kernelIfLi144ELi256ELi4ELi64ELi64ELb1ELb1EEEv26Multihead_attention_paramsIT_XT5_EE,(.L_x_4313 - _ZN4mmha33masked_multihead_attention_kernelIfLi144ELi256ELi4ELi64ELi64ELb1ELb1EEEv26Multihead_attention_paramsIT_XT5_EE)
        .other          _ZN4mmha33masked_multihead_attention_kernelIfLi144ELi256ELi4ELi64ELi64ELb1ELb1EEEv26Multihead_attention_paramsIT_XT5_EE,@"STO_CUDA_ENTRY STV_DEFAULT"
_ZN4mmha33masked_multihead_attention_kernelIfLi144ELi256ELi4ELi64ELi64ELb1ELb1EEEv26Multihead_attention_paramsIT_XT5_EE:
.text._ZN4mmha33masked_multihead_attention_kernelIfLi144ELi256ELi4ELi64ELi64ELb1ELb1EEEv26Multihead_attention_paramsIT_XT5_EE:
        /* <DEDUP_REMOVED lines=11> */
.L_x_1840:
        /* <DEDUP_REMOVED lines=16> */
[----:B------:R-:W-:-:S03]  /*01b0*/  IMAD.HI.U32 R27, R3, R4, RZ ;  /* 0x00000004031b7227 */ /* 0x000fc600078e00ff */
[----:B------:R-:W1:Y:S01]  /*01c0*/  S2R R23, SR_CTAID.X ;  /* 0x0000000000177919 */ /* 0x000e620000002500 */
[----:B------:R-:W-:Y:S01]  /*01d0*/  IMAD.MOV R0, RZ, RZ, -R27 ;  /* 0x000000ffff007224 */ /* 0x000fe200078e0a1b */
[----:B------:R-:W-:Y:S01]  /*01e0*/  SHF.R.S32.HI R9, RZ, 0x1f, R28 ;  /* 0x0000001fff097819 */ /* 0x000fe2000001141c */
[----:B------:R-:W-:Y:S01]  /*01f0*/  CS2R R32, SRZ ;  /* 0x0000000000207805 */ /* 0x000fe2000001ff00 */
[----:B------:R-:W-:Y:S01]  /*0200*/  CS2R R34, SRZ ;  /* 0x0000000000227805 */ /* 0x000fe2000001ff00 */
[C---:B------:R-:W-:Y:S01]  /*0210*/  IMAD R0, R5.reuse, R0, R4 ;  /* 0x0000000005007224 */ /* 0x040fe200078e0204 */
[----:B------:R-:W-:Y:S02]  /*0220*/  IABS R21, c[0x0][0x1d4] ;  /* 0x0000750000157a13 */ /* 0x000fe40000000000 */
[----:B------:R-:W-:Y:S02]  /*0230*/  ISETP.EQ.U32.AND P0, PT, RZ, c[0x0][0x170], PT ;  /* 0x00005c00ff007a0c */ /* 0x000fe40003f02070 */
[----:B------:R-:W-:Y:S01]  /*0240*/  ISETP.GT.U32.AND P2, PT, R5, R0, PT ;  /* 0x000000000500720c */ /* 0x000fe20003f44070 */
[----:B------:R-:W-:Y:S01]  /*0250*/  IMAD.MOV.U32 R22, RZ, RZ, RZ ;  /* 0x000000ffff167224 */ /* 0x000fe200078e00ff */
[----:B------:R-:W-:Y:S01]  /*0260*/  CS2R R40, SRZ ;  /* 0x0000000000287805 */ /* 0x000fe2000001ff00 */
[----:B------:R-:W-:Y:S01]  /*0270*/  CS2R R42, SRZ ;  /* 0x00000000002a7805 */ /* 0x000fe2000001ff00 */
[----:B------:R-:W-:Y:S01]  /*0280*/  BSSY B0, `(.L_x_1841) ;  /* 0x0000056000007945 */ /* 0x000fe20003800000 */
[----:B------:R-:W-:-:S08]  /*0290*/  P2R R2, PR, RZ, 0x10 ;  /* 0x00000010ff027803 */ /* 0x000fd00000000000 */
[-C--:B------:R-:W-:Y:S02]  /*02a0*/  @!P2 IADD3 R0, R0, -R5.reuse, RZ ;  /* 0x800000050000a210 */ /* 0x080fe40007ffe0ff */
[----:B------:R-:W-:Y:S02]  /*02b0*/  @!P2 IADD3 R27, R27, 0x1, RZ ;  /* 0x000000011b1ba810 */ /* 0x000fe40007ffe0ff */
[----:B------:R-:W-:Y:S01]  /*02c0*/  ISETP.GE.U32.AND P1, PT, R0, R5, PT ;  /* 0x000000050000720c */ /* 0x000fe20003f26070 */
[C---:B------:R-:W-:Y:S01]  /*02d0*/  IMAD.WIDE R4, R28.reuse, R15, c[0x0][0x278] ;  /* 0x00009e001c047625 */ /* 0x040fe200078e020f */
[----:B------:R-:W-:Y:S02]  /*02e0*/  LOP3.LUT R0, R28, c[0x0][0x1d0], RZ, 0x3c, !PT ;  /* 0x000074001c007a12 */ /* 0x000fe400078e3cff */
[----:B------:R-:W-:Y:S02]  /*02f0*/  ISETP.NE.AND P2, PT, RZ, c[0x0][0x1d0], PT ;  /* 0x00007400ff007a0c */ /* 0x000fe40003f45270 */
[----:B------:R-:W-:Y:S01]  /*0300*/  ISETP.GE.AND P3, PT, R0, RZ, PT ;  /* 0x000000ff0000720c */ /* 0x000fe20003f66270 */
[----:B------:R-:W2:Y:S06]  /*0310*/  LDG.E R25, [R4.64] ;  /* 0x0000002404197981 */ /* 0x000eac000c1e1900 */
[----:B------:R-:W-:-:S06]  /*0320*/  @P1 IADD3 R27, R27, 0x1, RZ ;  /* 0x000000011b1b1810 */ /* 0x000fcc0007ffe0ff */
[----:B------:R-:W-:Y:S01]  /*0330*/  @!P3 IMAD.MOV R27, RZ, RZ, -R27 ;  /* 0x000000ffff1bb224 */ /* 0x000fe200078e0a1b */
[----:B------:R-:W-:-:S05]  /*0340*/  @!P2 LOP3.LUT R27, RZ, c[0x0][0x1d0], RZ, 0x33, !PT ;  /* 0x00007400ff1baa12 */ /* 0x000fca00078e33ff */
[----:B------:R-:W-:-:S05]  /*0350*/  @P4 IMAD.WIDE R6, R27, R15, c[0x0][0x240] ;  /* 0x000090001b064625 */ /* 0x000fca00078e020f */
[----:B------:R-:W3:Y:S01]  /*0360*/  @P4 LDG.E R26, [R6.64] ;  /* 0x00000024061a4981 */ /* 0x000ee2000c1e1900 */
[----:B------:R-:W-:Y:S02]  /*0370*/  ISETP.NE.U32.AND P1, PT, RZ, c[0x0][0x1f8], PT ;  /* 0x00007e00ff007a0c */ /* 0x000fe40003f25070 */
[C---:B0-----:R-:W-:Y:S02]  /*0380*/  ISETP.GT.AND P5, PT, R24.reuse, 0x23, PT ;  /* 0x000000231800780c */ /* 0x041fe40003fa4270 */
[----:B------:R-:W-:Y:S02]  /*0390*/  ISETP.LT.AND P2, PT, R24, 0x40, P4 ;  /* 0x000000401800780c */ /* 0x000fe40002741270 */
[----:B------:R-:W-:Y:S01]  /*03a0*/  ISETP.NE.AND.EX P1, PT, RZ, c[0x0][0x1fc], PT, P1 ;  /* 0x00007f00ff007a0c */ /* 0x000fe20003f25310 */
[----:B-1----:R-:W-:Y:S01]  /*03b0*/  IMAD R19, R28, c[0x0][0x1d8], R23 ;  /* 0x000076001c137a24 */ /* 0x002fe200078e0217 */
[----:B------:R-:W-:-:S03]  /*03c0*/  SHF.L.U32 R18, R24, 0x2, RZ ;  /* 0x0000000218127819 */ /* 0x000fc600000006ff */
[----:B------:R-:W-:-:S04]  /*03d0*/  IMAD R150, R19, 0x90, RZ ;  /* 0x0000009013967824 */ /* 0x000fc800078e02ff */
[----:B------:R-:W-:-:S04]  /*03e0*/  IMAD.IADD R30, R150, 0x1, R18 ;  /* 0x00000001961e7824 */ /* 0x000fc800078e0212 */
[----:B------:R-:W-:-:S04]  /*03f0*/  @P1 LEA R10, P3, R28, c[0x0][0x1f8], 0x2 ;  /* 0x00007e001c0a1a11 */ /* 0x000fc800078610ff */
[----:B------:R-:W-:Y:S02]  /*0400*/  @P1 LEA.HI.X R11, R28, c[0x0][0x1fc], R9, 0x2, P3 ;  /* 0x00007f001c0b1a11 */ /* 0x000fe400018f1409 */
[----:B------:R-:W-:Y:S02]  /*0410*/  P2R R0, PR, RZ, 0x20 ;  /* 0x00000020ff007803 */ /* 0x000fe40000000000 */
[----:B--2---:R-:W-:Y:S01]  /*0420*/  IADD3 R17, R25, -0x1, RZ ;  /* 0xffffffff19117810 */ /* 0x004fe20007ffe0ff */
[----:B------:R-:W-:Y:S01]  /*0430*/  IMAD R3, R23, 0x90, RZ ;  /* 0x0000009017037824 */ /* 0x000fe200078e02ff */
[----:B------:R-:W-:Y:S01]  /*0440*/  ISETP.EQ.OR.EX P0, PT, RZ, c[0x0][0x174], P5, P0 ;  /* 0x00005d00ff007a0c */ /* 0x000fe20002f02700 */
[----:B------:R0:W5:Y:S02]  /*0450*/  @P1 LDG.E R22, [R10.64] ;  /* 0x000000240a161981 */ /* 0x000164000c1e1900 */
[----:B------:R-:W-:-:S04]  /*0460*/  @!P5 IMAD.SHL.U32 R5, R17, 0x4, RZ ;  /* 0x000000041105d824 */ /* 0x000fc800078e00ff */
[----:B------:R-:W-:-:S04]  /*0470*/  @!P5 IMAD R5, R30, c[0x0][0x1d4], R5 ;  /* 0x000075001e05da24 */ /* 0x000fc800078e0205 */
[----:B------:R-:W-:-:S05]  /*0480*/  @!P5 IMAD.WIDE R4, R5, R15, c[0x0][0x198] ;  /* 0x000066000504d625 */ /* 0x000fca00078e020f */
[----:B------:R1:W5:Y:S01]  /*0490*/  @!P5 LDG.E.128 R32, [R4.64] ;  /* 0x000000240420d981 */ /* 0x000362000c1e1d00 */
[----:B---3--:R-:W-:-:S04]  /*04a0*/  @P2 IMAD R7, R26, c[0x0][0x1d8], R23 ;  /* 0x000076001a072a24 */ /* 0x008fc800078e0217 */
[----:B------:R-:W-:-:S04]  /*04b0*/  @P2 IMAD R8, R7, 0x90, R18 ;  /* 0x0000009007082824 */ /* 0x000fc800078e0212 */
[----:B------:R-:W-:-:S05]  /*04c0*/  @P2 IMAD.WIDE R8, R8, R15, c[0x0][0x230] ;  /* 0x00008c0008082625 */ /* 0x000fca00078e020f */
[----:B------:R1:W5:Y:S01]  /*04d0*/  @P2 LDG.E.128 R48, [R8.64] ;  /* 0x0000002408302981 */ /* 0x000362000c1e1d00 */
[----:B------:R-:W2:Y:S08]  /*04e0*/  I2F.RP R0, R21 ;  /* 0x0000001500007306 */ /* 0x000eb00000209400 */
[----:B--2---:R-:W2:Y:S01]  /*04f0*/  MUFU.RCP R0, R0 ;  /* 0x0000000000007308 */ /* 0x004ea20000001000 */
[----:B------:R-:W-:Y:S01]  /*0500*/  IMAD.IADD R14, R3, 0x1, R18 ;  /* 0x00000001030e7824 */ /* 0x000fe200078e0212 */
[----:B--2---:R-:W-:-:S06]  /*0510*/  IADD3 R12, R0, 0xffffffe, RZ ;  /* 0x0ffffffe000c7810 */ /* 0x004fcc0007ffe0ff */
[----:B------:R2:W0:Y:S01]  /*0520*/  F2I.FTZ.U32.TRUNC.NTZ R13, R12 ;  /* 0x0000000c000d7305 */ /* 0x000422000021f000 */
[----:B------:R-:W-:-:S05]  /*0530*/  @!P0 IMAD.WIDE R6, R14, R15, c[0x0][0x170] ;  /* 0x00005c000e068625 */ /* 0x000fca00078e020f */
[----:B------:R3:W5:Y:S01]  /*0540*/  @!P0 LDG.E.128 R40, [R6.64] ;  /* 0x0000002406288981 */ /* 0x000762000c1e1d00 */
[----:B--2---:R-:W-:Y:S01]  /*0550*/  HFMA2.MMA R12, -RZ, RZ, 0, 0 ;  /* 0x00000000ff0c7435 */ /* 0x004fe200000001ff */
[----:B0-----:R-:W-:-:S04]  /*0560*/  IMAD.MOV R10, RZ, RZ, -R13 ;  /* 0x000000ffff0a7224 */ /* 0x001fc800078e0a0d */
[----:B---3--:R-:W-:Y:S01]  /*0570*/  IMAD R7, R10, R21, RZ ;  /* 0x000000150a077224 */ /* 0x008fe200078e02ff */
[----:B------:R-:W-:-:S04]  /*0580*/  IABS R16, R17 ;  /* 0x0000001100107213 */ /* 0x000fc80000000000 */
[----:B------:R-:W-:-:S06]  /*0590*/  IMAD.HI.U32 R13, R13, R7, R12 ;  /* 0x000000070d0d7227 */ /* 0x000fcc00078e000c */
[----:B------:R-:W-:-:S04]  /*05a0*/  IMAD.HI.U32 R13, R13, R16, RZ ;  /* 0x000000100d0d7227 */ /* 0x000fc800078e00ff */
[----:B------:R-:W-:-:S04]  /*05b0*/  IMAD.MOV R13, RZ, RZ, -R13 ;  /* 0x000000ffff0d7224 */ /* 0x000fc800078e0a0d */
[----:B------:R-:W-:-:S05]  /*05c0*/  IMAD R16, R21, R13, R16 ;  /* 0x0000000d15107224 */ /* 0x000fca00078e0210 */
[----:B------:R-:W-:Y:S01]  /*05d0*/  ISETP.GT.U32.AND P0, PT, R21, R16, PT ;  /* 0x000000101500720c */ /* 0x000fe20003f04070 */
[----:B------:R-:W-:Y:S01]  /*05e0*/  IMAD R3, R28, c[0x0][0x1c8], R3 ;  /* 0x000072001c037a24 */ /* 0x000fe200078e0203 */
[----:B------:R-:W-:Y:S01]  /*05f0*/  ISETP.NE.AND P4, PT, RZ, c[0x0][0x1ec], PT ;  /* 0x00007b00ff007a0c */ /* 0x000fe20003f85270 */
[----:B------:R-:W-:Y:S01]  /*0600*/  CS2R R46, SRZ ;  /* 0x00000000002e7805 */ /* 0x000fe2000001ff00 */
[----:B------:R-:W-:-:S09]  /*0610*/  CS2R R44, SRZ ;  /* 0x00000000002c7805 */ /* 0x000fd2000001ff00 */
[----:B------:R-:W-:Y:S01]  /*0620*/  @!P0 IMAD.IADD R16, R16, 0x1, -R21 ;  /* 0x0000000110108824 */ /* 0x000fe200078e0a15 */
[----:B------:R-:W-:-:S04]  /*0630*/  ISETP.NE.AND P0, PT, RZ, c[0x0][0x1c8], PT ;  /* 0x00007200ff007a0c */ /* 0x000fc80003f05270 */
[----:B------:R-:W-:Y:S02]  /*0640*/  ISETP.GT.U32.AND P1, PT, R21, R16, PT ;  /* 0x000000101500720c */ /* 0x000fe40003f24070 */
[----:B------:R-:W-:Y:S01]  /*0650*/  SEL R3, R150, R3, !P0 ;  /* 0x0000000396037207 */ /* 0x000fe20004000000 */
[----:B------:R-:W-:Y:S05]  /*0660*/  @P5 BRA `(.L_x_1842) ;  /* 0x0000017000005947 */ /* 0x000fea0003800000 */
[----:B-1----:R-:W-:Y:S02]  /*0670*/  IMAD.MOV.U32 R0, RZ, RZ, c[0x0][0x258] ;  /* 0x00009600ff007624 */ /* 0x002fe400078e00ff */
        /* <DEDUP_REMOVED lines=22> */
.L_x_1842:
[----:B01----:R-:W-:Y:S05]  /*07e0*/  BSYNC B0 ;  /* 0x0000000000007941 */ /* 0x003fea0003800000 */
.L_x_1841:
        /* <DEDUP_REMOVED lines=11> */
.L_x_1844:
[----:B------:R-:W-:Y:S05]  /*08a0*/  BSYNC B0 ;  /* 0x0000000000007941 */ /* 0x000fea0003800000 */
.L_x_1843:
[----:B-----5:R-:W-:Y:S01]  /*08b0*/  @!P4 FADD.FTZ R32, R32, R36 ;  /* 0x000000242020c221 */ /* 0x020fe20000010000 */
[----:B------:R-:W-:Y:S01]  /*08c0*/  ULDC.U8 UR4, c[0x0][0x1e4] ;  /* 0x0000790000047ab9 */ /* 0x000fe20000000000 */
[----:B------:R-:W-:Y:S01]  /*08d0*/  @!P4 FADD.FTZ R33, R33, R37 ;  /* 0x000000252121c221 */ /* 0x000fe20000010000 */
[----:B------:R-:W-:Y:S01]  /*08e0*/  ISETP.GE.AND P3, PT, R17, RZ, PT ;  /* 0x000000ff1100720c */ /* 0x000fe20003f66270 */
[----:B------:R-:W-:Y:S01]  /*08f0*/  @!P4 FADD.FTZ R34, R34, R38 ;  /* 0x000000262222c221 */ /* 0x000fe20000010000 */
[----:B------:R-:W-:Y:S01]  /*0900*/  ISETP.NE.AND P0, PT, RZ, c[0x0][0x1d4], PT ;  /* 0x00007500ff007a0c */ /* 0x000fe20003f05270 */
[----:B------:R-:W-:Y:S02]  /*0910*/  @!P4 FADD.FTZ R35, R35, R39 ;  /* 0x000000272323c221 */ /* 0x000fe40000010000 */
[----:B------:R-:W-:Y:S01]  /*0920*/  @!P1 IMAD.IADD R16, R16, 0x1, -R21 ;  /* 0x0000000110109824 */ /* 0x000fe200078e0a15 */
[----:B------:R-:W-:Y:S01]  /*0930*/  ISETP.NE.AND P1, PT, RZ, UR4, PT ;  /* 0x00000004ff007c0c */ /* 0x000fe2000bf25270 */
[----:B------:R-:W-:-:S02]  /*0940*/  @P2 FMUL.FTZ R32, R32, R48 ;  /* 0x0000003020202220 */ /* 0x000fc40000410000 */
[----:B------:R-:W-:Y:S02]  /*0950*/  @P2 FMUL.FTZ R33, R33, R49 ;  /* 0x0000003121212220 */ /* 0x000fe40000410000 */
[----:B------:R-:W-:Y:S02]  /*0960*/  @P2 FMUL.FTZ R34, R34, R50 ;  /* 0x0000003222222220 */ /* 0x000fe40000410000 */
[----:B------:R-:W-:Y:S01]  /*0970*/  @P2 FMUL.FTZ R35, R35, R51 ;  /* 0x0000003323232220 */ /* 0x000fe20000410000 */
[----:B------:R-:W-:Y:S01]  /*0980*/  ISETP.LT.AND P2, PT, RZ, c[0x0][0x1e0], PT ;  /* 0x00007800ff007a0c */ /* 0x000fe20003f41270 */
[----:B------:R-:W-:Y:S02]  /*0990*/  IMAD R124, R27, c[0x0][0x1d8], RZ ;  /* 0x000076001b7c7a24 */ /* 0x000fe400078e02ff */
[----:B------:R-:W-:Y:S01]  /*09a0*/  @!P3 IMAD.MOV R16, RZ, RZ, -R16 ;  /* 0x000000ffff10b224 */ /* 0x000fe200078e0a10 */
[----:B------:R-:W-:Y:S01]  /*09b0*/  @!P0 LOP3.LUT R16, RZ, c[0x0][0x1d4], RZ, 0x33, !PT ;  /* 0x00007500ff108a12 */ /* 0x000fe200078e33ff */
[----:B------:R-:W-:Y:S01]  /*09c0*/  FADD.FTZ R40, R40, R44 ;  /* 0x0000002c28287221 */ /* 0x000fe20000010000 */
[----:B------:R-:W-:Y:S01]  /*09d0*/  ISETP.GE.AND P0, PT, R24, 0x40, PT ;  /* 0x000000401800780c */ /* 0x000fe20003f06270 */
[----:B------:R-:W-:-:S02]  /*09e0*/  FADD.FTZ R41, R41, R45 ;  /* 0x0000002d29297221 */ /* 0x000fc40000010000 */
[----:B------:R-:W-:Y:S02]  /*09f0*/  FADD.FTZ R42, R42, R46 ;  /* 0x0000002e2a2a7221 */ /* 0x000fe40000010000 */
[----:B------:R-:W-:Y:S02]  /*0a00*/  FADD.FTZ R43, R43, R47 ;  /* 0x0000002f2b2b7221 */ /* 0x000fe40000010000 */
[----:B------:R-:W-:Y:S01]  /*0a10*/  IMAD R124, R124, c[0x0][0x1d0], R23 ;  /* 0x000074007c7c7a24 */ /* 0x000fe200078e0217 */
        /* <DEDUP_REMOVED lines=29> */
[----:B------:R-:W-:-:S05]  /*0bf0*/  MOV R44, R5 ;  /* 0x00000005002c7202 */ /* 0x000fca0000000f00 */
[----:B------:R-:W-:Y:S01]  /*0c00*/  @!P1 IMAD.MOV R44, RZ, RZ, -R44 ;  /* 0x000000ffff2c9224 */ /* 0x000fe200078e0a2c */
[----:B------:R-:W-:Y:S02]  /*0c10*/  ISETP.LT.AND P1, PT, R18, c[0x0][0x1e0], !P0 ;  /* 0x0000780012007a0c */ /* 0x000fe40004721270 */
[----:B------:R-:W-:Y:S02]  /*0c20*/  LOP3.LUT P0, RZ, R31, 0x3, RZ, 0xc0, !PT ;  /* 0x000000031fff7812 */ /* 0x000fe4000780c0ff */
[----:B------:R-:W-:Y:S02]  /*0c30*/  P2R R46, PR, RZ, 0x2 ;  /* 0x00000002ff2e7803 */ /* 0x000fe40000000000 */
[----:B------:R-:W-:-:S05]  /*0c40*/  @!P2 LOP3.LUT R44, RZ, R31, RZ, 0x33, !PT ;  /* 0x0000001fff2ca212 */ /* 0x000fca00078e33ff */
[----:B------:R-:W-:-:S04]  /*0c50*/  IMAD.MOV R0, RZ, RZ, -R44 ;  /* 0x000000ffff007224 */ /* 0x000fc800078e0a2c */
[----:B------:R-:W-:Y:S01]  /*0c60*/  IMAD R45, R31, R0, R18 ;  /* 0x000000001f2d7224 */ /* 0x000fe200078e0212 */
[----:B------:R-:W-:Y:S05]  /*0c70*/  @!P0 BRA `(.L_x_1847) ;  /* 0x0000013000008947 */ /* 0x000fea0003800000 */
[----:B------:R-:W-:Y:S01]  /*0c80*/  MOV R0, 0x0 ;  /* 0x0000000000007802 */ /* 0x000fe20000000f00 */
[----:B------:R-:W-:Y:S01]  /*0c90*/  HFMA2.MMA R12, -RZ, RZ, 0, 5.9604644775390625e-08 ;  /* 0x00000001ff0c7435 */ /* 0x000fe200000001ff */
[----:B------:R-:W-:Y:S01]  /*0ca0*/  IMAD.MOV.U32 R4, RZ, RZ, c[0x4][0xc8] ;  /* 0x01003200ff047624 */ /* 0x000fe200078e00ff */
[----:B------:R-:W-:Y:S01]  /*0cb0*/  MOV R6, c[0x4][0xd0] ;  /* 0x0100340000067a02 */ /* 0x000fe20000000f00 */
[----:B------:R0:W1:Y:S01]  /*0cc0*/  LDC.64 R14, c[0x4][R0] ;  /* 0x01000000000e7b82 */ /* 0x0000620000000a00 */
[----:B------:R-:W-:Y:S02]  /*0cd0*/  IMAD.MOV.U32 R5, RZ, RZ, c[0x4][0xcc] ;  /* 0x01003300ff057624 */ /* 0x000fe400078e00ff */
[----:B------:R-:W-:Y:S02]  /*0ce0*/  IMAD.MOV.U32 R7, RZ, RZ, c[0x4][0xd4] ;  /* 0x01003500ff077624 */ /* 0x000fe400078e00ff */
[----:B------:R-:W-:-:S02]  /*0cf0*/  IMAD.MOV.U32 R8, RZ, RZ, 0x53f ;  /* 0x0000053fff087424 */ /* 0x000fc400078e00ff */
[----:B------:R-:W-:Y:S02]  /*0d00*/  IMAD.MOV.U32 R10, RZ, RZ, c[0x4][0x80] ;  /* 0x01002000ff0a7624 */ /* 0x000fe400078e00ff */
[----:B------:R-:W-:Y:S02]  /*0d10*/  IMAD.MOV.U32 R11, RZ, RZ, c[0x4][0x84] ;  /* 0x01002100ff0b7624 */ /* 0x000fe400078e00ff */
[----:B------:R-:W-:Y:S02]  /*0d20*/  IMAD.MOV.U32 R13, RZ, RZ, RZ ;  /* 0x000000ffff0d7224 */ /* 0x000fe400078e00ff */
        /* <DEDUP_REMOVED lines=8> */
.L_x_1847:
        /* <DEDUP_REMOVED lines=9> */
.L_x_1848:
        /* <DEDUP_REMOVED lines=54> */
.L_x_1852:
[C---:B------:R-:W-:Y:S01]  /*11a0*/  IMAD R29, R5.reuse, 0x4, R21 ;  /* 0x00000004051d7824 */ /* 0x040fe200078e0215 */
[----:B0-----:R-:W-:Y:S01]  /*11b0*/  LEA.HI R0, R0, R0, RZ, 0x1 ;  /* 0x0000000000007211 */ /* 0x001fe200078f08ff */
[----:B------:R-:W-:Y:S01]  /*11c0*/  IMAD R44, R5, 0x4, R20 ;  /* 0x00000004052c7824 */ /* 0x000fe200078e0214 */
[----:B------:R-:W-:Y:S02]  /*11d0*/  BSSY B2, `(.L_x_1854) ;  /* 0x0000030000027945 */ /* 0x000fe40003800000 */
[----:B------:R0:W4:Y:S01]  /*11e0*/  LDS R32, [R29] ;  /* 0x000000001d207984 */ /* 0x0001220000000800 */
[----:B------:R-:W-:-:S03]  /*11f0*/  IMAD.SHL.U32 R0, R0, 0x2, RZ ;  /* 0x0000000200007824 */ /* 0x000fc600078e00ff */
[----:B------:R0:W3:Y:S02]  /*1200*/  LDS R34, [R29+0x4] ;  /* 0x000004001d227984 */ /* 0x0000e40000000800 */
[----:B------:R-:W-:Y:S02]  /*1210*/  LOP3.LUT R7, R0, 0xfffffffc, RZ, 0xc0, !PT ;  /* 0xfffffffc00077812 */ /* 0x000fe400078ec0ff */
[----:B------:R0:W2:Y:S02]  /*1220*/  LDS R33, [R44] ;  /* 0x000000002c217984 */ /* 0x0000a40000000800 */
[----:B------:R-:W-:Y:S02]  /*1230*/  ISETP.GE.AND P0, PT, R7, c[0x0][0x1e0], PT ;  /* 0x0000780007007a0c */ /* 0x000fe40003f06270 */
[----:B------:R0:W1:Y:S11]  /*1240*/  LDS R35, [R44+0x4] ;  /* 0x000004002c237984 */ /* 0x0000760000000800 */
        /* <DEDUP_REMOVED lines=40> */
.L_x_1855:
[----:B0-----:R-:W-:Y:S05]  /*14d0*/  BSYNC B2 ;  /* 0x0000000000027941 */ /* 0x001fea0003800000 */
.L_x_1854:
[----:B----4-:R0:W-:Y:S04]  /*14e0*/  STS [R29], R32 ;  /* 0x000000201d007388 */ /* 0x0101e80000000800 */
[----:B---3--:R0:W-:Y:S04]  /*14f0*/  STS [R29+0x4], R34 ;  /* 0x000004221d007388 */ /* 0x0081e80000000800 */
[----:B--2---:R0:W-:Y:S04]  /*1500*/  STS [R44], R33 ;  /* 0x000000212c007388 */ /* 0x0041e80000000800 */
[----:B-1----:R0:W-:Y:S02]  /*1510*/  STS [R44+0x4], R35 ;  /* 0x000004232c007388 */ /* 0x0021e40000000800 */
.L_x_1853:
[----:B------:R-:W-:Y:S05]  /*1520*/  BSYNC B1 ;  /* 0x0000000000017941 */ /* 0x000fea0003800000 */
.L_x_1851:
[----:B-1----:R1:W-:Y:S04]  /*1530*/  STS [R21], R40 ;  /* 0x0000002815007388 */ /* 0x0023e80000000800 */
[----:B--2---:R1:W-:Y:S04]  /*1540*/  STS [R21+0x4], R42 ;  /* 0x0000042a15007388 */ /* 0x0043e80000000800 */
[----:B---3--:R1:W-:Y:S04]  /*1550*/  STS [R20], R41 ;  /* 0x0000002914007388 */ /* 0x0083e80000000800 */
[----:B----4-:R1:W-:Y:S02]  /*1560*/  STS [R20+0x4], R43 ;  /* 0x0000042b14007388 */ /* 0x0103e40000000800 */
.L_x_1850:
[----:B------:R-:W-:Y:S05]  /*1570*/  BSYNC B0 ;  /* 0x0000000000007941 */ /* 0x000fea0003800000 */
.L_x_1849:
[----:B------:R-:W-:Y:S06]  /*1580*/  BAR.SYNC.DEFER_BLOCKING 0x0 ;  /* 0x0000000000007b1d */ /* 0x000fec0000010000 */
[----:B------:R-:W-:Y:S01]  /*1590*/  BSSY B0, `(.L_x_1856) ;  /* 0x0000005000007945 */ /* 0x000fe20003800000 */
[----:B------:R-:W-:Y:S05]  /*15a0*/  @!P6 BRA `(.L_x_1857) ;  /* 0x000000300000e947 */ /* 0x000fea0003800000 */
[----:B------:R-:W-:Y:S01]  /*15b0*/  ISETP.NE.AND P0, PT, RZ, c[0x0][0x1ec], PT ;  /* 0x00007b00ff007a0c */ /* 0x000fe20003f05270 */
[----:B01----:R0:W1:-:S12]  /*15c0*/  LDS.128 R40, [R14] ;  /* 0x000000000e287984 */ /* 0x0030580000000c00 */
[----:B------:R0:W2:Y:S02]  /*15d0*/  @!P0 LDS.128 R32, [R15] ;  /* 0x000000000f208984 */ /* 0x0000a40000000c00 */
.L_x_1857:
[----:B------:R-:W-:Y:S05]  /*15e0*/  BSYNC B0 ;  /* 0x0000000000007941 */ /* 0x000fea0003800000 */
.L_x_1856:
[----:B------:R-:W-:Y:S06]  /*15f0*/  BAR.SYNC.DEFER_BLOCKING 0x0 ;  /* 0x0000000000007b1d */ /* 0x000fec0000010000 */
[----:B------:R-:W-:Y:S05]  /*1600*/  BRA `(.L_x_1846) ;  /* 0x000004c000007947 */ /* 0x000fea0003800000 */
.L_x_1845:
        /* <DEDUP_REMOVED lines=35> */
.L_x_1858:
        /* <DEDUP_REMOVED lines=36> */
[-C--:B------:R-:W-:Y:S02]  /*1a80*/  FFMA.FTZ R41, R41, R5.reuse, R8 ;  /* 0x0000000529297223 */ /* 0x080fe40000010008 */
[----:B------:R-:W-:Y:S02]  /*1a90*/  FFMA.FTZ R33, R33, R5, R0 ;  /* 0x0000000521217223 */ /* 0x000fe40000010000 */
[----:B------:R-:W-:Y:S02]  /*1aa0*/  IMAD.MOV.U32 R42, RZ, RZ, R12 ;  /* 0x000000ffff2a7224 */ /* 0x000fe400078e000c */
[----:B------:R-:W-:Y:S02]  /*1ab0*/  IMAD.MOV.U32 R40, RZ, RZ, R7 ;  /* 0x000000ffff287224 */ /* 0x000fe400078e0007 */
.L_x_1859:
[----:B------:R-:W-:Y:S05]  /*1ac0*/  BSYNC B0 ;  /* 0x0000000000007941 */ /* 0x000fea0003800000 */
.L_x_1846:
[----:B------:R-:W-:Y:S01]  /*1ad0*/  ISETP.GT.AND P0, PT, R24, 0x3f, PT ;  /* 0x0000003f1800780c */ /* 0x000fe20003f04270 */
[----:B------:R-:W-:Y:S01]  /*1ae0*/  BSSY B0, `(.L_x_1860) ;  /* 0x0000011000007945 */ /* 0x000fe20003800000 */
[----:B------:R-:W-:-:S11]  /*1af0*/  IMAD.MOV.U32 R0, RZ, RZ, RZ ;  /* 0x000000ffff007224 */ /* 0x000fd600078e00ff */
[----:B------:R-:W-:Y:S05]  /*1b00*/  @P0 BRA `(.L_x_1861) ;  /* 0x000000e000000947 */ /* 0x000fea0003800000 */
[----:B------:R-:W-:Y:S01]  /*1b10*/  ISETP.GT.AND P1, PT, R24, 0x23, PT ;  /* 0x000000231800780c */ /* 0x000fe20003f24270 */
[----:B-1----:R1:W-:Y:S01]  /*1b20*/  STS.128 [R24.X16+0x10], R40 ;  /* 0x0000102818007388 */ /* 0x0023e2000000cc00 */
[----:B--2---:R-:W-:Y:S02]  /*1b30*/  FMUL.FTZ R0, R40, R32 ;  /* 0x0000002028007220 */ /* 0x004fe40000410000 */
[----:B------:R-:W-:Y:S02]  /*1b40*/  ISETP.NE.OR P0, PT, RZ, c[0x0][0x1ec], P1 ;  /* 0x00007b00ff007a0c */ /* 0x000fe40000f05670 */
[----:B------:R-:W-:-:S11]  /*1b50*/  ISETP.NE.AND P1, PT, RZ, c[0x0][0x1ec], PT ;  /* 0x00007b00ff007a0c */ /* 0x000fd60003f25270 */
[----:B------:R-:W-:Y:S01]  /*1b60*/  @!P0 IMAD.SHL.U32 R3, R16, 0x4, RZ ;  /* 0x0000000410038824 */ /* 0x000fe200078e00ff */
[----:B------:R-:W-:Y:S01]  /*1b70*/  @!P0 MOV R4, 0x4 ;  /* 0x0000000400048802 */ /* 0x000fe20000000f00 */
[----:B------:R1:W-:Y:S02]  /*1b80*/  @!P1 STS.128 [R24.X16+0x410], R36 ;  /* 0x0004102418009388 */ /* 0x0003e4000000cc00 */
[----:B------:R-:W-:-:S04]  /*1b90*/  @!P0 IMAD R3, R30, c[0x0][0x1d4], R3 ;  /* 0x000075001e038a24 */ /* 0x000fc800078e0203 */
[----:B------:R-:W-:-:S04]  /*1ba0*/  @!P0 IMAD.WIDE R4, R3, R4, c[0x0][0x198] ;  /* 0x0000660003048625 */ /* 0x000fc800078e0204 */
[----:B------:R-:W-:Y:S01]  /*1bb0*/  FFMA.FTZ R3, R41, R33, R0 ;  /* 0x0000002129037223 */ /* 0x000fe20000010000 */
[----:B------:R1:W-:Y:S03]  /*1bc0*/  @!P0 STG.E.128 [R4.64], R32 ;  /* 0x0000002004008986 */ /* 0x0003e6000c101d24 */
[----:B------:R-:W-:-:S04]  /*1bd0*/  FFMA.FTZ R0, R42, R34, R3 ;  /* 0x000000222a007223 */ /* 0x000fc80000010003 */
[----:B------:R-:W-:Y:S02]  /*1be0*/  FFMA.FTZ R0, R43, R35, R0 ;  /* 0x000000232b007223 */ /* 0x000fe40000010000 */
.L_x_1861:
[----:B------:R-:W-:Y:S05]  /*1bf0*/  BSYNC B0 ;  /* 0x0000000000007941 */ /* 0x000fea0003800000 */
.L_x_1860:
[----:B------:R-:W3:Y:S01]  /*1c00*/  SHFL.BFLY PT, R3, R0, 0x10, 0x1f ;  /* 0x0e001f0000037f89 */ /* 0x000ee200000e0000 */
[----:B------:R-:W-:Y:S01]  /*1c10*/  LOP3.LUT P0, R8, R24, 0x1f, RZ, 0xc0, !PT ;  /* 0x0000001f18087812 */ /* 0x000fe2000780c0ff */
[----:B------:R-:W-:Y:S03]  /*1c20*/  BSSY B0, `(.L_x_1862) ;  /* 0x0000025000007945 */ /* 0x000fe60003800000 */
[----:B------:R-:W-:Y:S01]  /*1c30*/  ISETP.GT.U32.AND P1, PT, R8, 0x1, PT ;  /* 0x000000010800780c */ /* 0x000fe20003f24070 */
[----:B---3--:R-:W-:-:S08]  /*1c40*/  FADD.FTZ R3, R3, R0 ;  /* 0x0000000003037221 */ /* 0x008fd00000010000 */
[----:B------:R-:W-:Y:S01]  /*1c50*/  @!P0 SHF.R.U32.HI R0, RZ, 0x3, R24 ;  /* 0x00000003ff008819 */ /* 0x000fe20000011618 */
[----:B-1----:R-:W1:Y:S03]  /*1c60*/  SHFL.BFLY PT, R4, R3, 0x8, 0x1f ;  /* 0x0d001f0003047f89 */ /* 0x002e6600000e0000 */
[----:B------:R-:W-:Y:S01]  /*1c70*/  @!P0 LOP3.LUT R0, R0, 0x1ffffffc, RZ, 0xc0, !PT ;  /* 0x1ffffffc00008812 */ /* 0x000fe200078ec0ff */
[----:B-1----:R-:W-:Y:S02]  /*1c80*/  FADD.FTZ R4, R3, R4 ;  /* 0x0000000403047221 */ /* 0x002fe40000010000 */
[----:B------:R-:W-:-:S03]  /*1c90*/  IMAD.MOV.U32 R3, RZ, RZ, -0x800001 ;  /* 0xff7fffffff037424 */ /* 0x000fc600078e00ff */
[----:B------:R-:W1:Y:S02]  /*1ca0*/  SHFL.BFLY PT, R5, R4, 0x4, 0x1f ;  /* 0x0c801f0004057f89 */ /* 0x000e6400000e0000 */
[----:B-1----:R-:W-:-:S05]  /*1cb0*/  FADD.FTZ R5, R4, R5 ;  /* 0x0000000504057221 */ /* 0x002fca0000010000 */
[----:B------:R-:W1:Y:S02]  /*1cc0*/  SHFL.BFLY PT, R6, R5, 0x2, 0x1f ;  /* 0x0c401f0005067f89 */ /* 0x000e6400000e0000 */
        /* <DEDUP_REMOVED lines=8> */
[----:B-1----:R-:W-:Y:S01]  /*1d50*/  FADD.FTZ R5, R4, R7 ;  /* 0x0000000704057221 */ /* 0x002fe20000010000 */
[----:B------:R-:W-:-:S04]  /*1d60*/  IADD3 R4, R25, -c[0x0][0x1d4], RZ ;  /* 0x8000750019047a10 */ /* 0x000fc80007ffe0ff */
[----:B------:R-:W-:Y:S01]  /*1d70*/  IMNMX R4, RZ, R4, !PT ;  /* 0x00000004ff047217 */ /* 0x000fe20007800200 */
[----:B------:R-:W1:Y:S01]  /*1d80*/  SHFL.IDX PT, R5, R5, RZ, 0x1f ;  /* 0x00001fff05057589 */ /* 0x000e6200000e0000 */
[----:B------:R-:W-:Y:S05]  /*1d90*/  @P0 BRA `(.L_x_1863) ;  /* 0x000000d000000947 */ /* 0x000fea0003800000 */
[----:B------:R-:W-:Y:S01]  /*1da0*/  ISETP.NE.U32.AND P0, PT, RZ, c[0x0][0x218], PT ;  /* 0x00008600ff007a0c */ /* 0x000fe20003f05070 */
[----:B-1----:R-:W-:Y:S01]  /*1db0*/  FMUL.FTZ R3, R5, c[0x0][0x1f0] ;  /* 0x00007c0005037a20 */ /* 0x002fe20000410000 */
[----:B------:R-:W-:Y:S02]  /*1dc0*/  IADD3 R8, -R4, -0x1, R25 ;  /* 0xffffffff04087810 */ /* 0x000fe40007ffe119 */
[----:B------:R-:W-:-:S13]  /*1dd0*/  ISETP.NE.AND.EX P0, PT, RZ, c[0x0][0x21c], PT, P0 ;  /* 0x00008700ff007a0c */ /* 0x000fda0003f05300 */
[----:B------:R-:W-:Y:S05]  /*1de0*/  @!P0 BRA `(.L_x_1864) ;  /* 0x0000007000008947 */ /* 0x000fea0003800000 */
[----:B------:R-:W-:Y:S02]  /*1df0*/  IMAD.IADD R0, R17, 0x1, -R22 ;  /* 0x0000000111007824 */ /* 0x000fe400078e0a16 */
[----:B------:R-:W-:Y:S02]  /*1e00*/  IMAD.MOV.U32 R6, RZ, RZ, 0x4 ;  /* 0x00000004ff067424 */ /* 0x000fe400078e00ff */
[----:B------:R-:W-:-:S04]  /*1e10*/  IMAD R5, R23, c[0x0][0x220], R0 ;  /* 0x0000880017057a24 */ /* 0x000fc800078e0200 */
[----:B------:R-:W-:-:S04]  /*1e20*/  IMAD R5, R5, c[0x0][0x220], R0 ;  /* 0x0000880005057a24 */ /* 0x000fc800078e0200 */
[----:B------:R-:W-:-:S06]  /*1e30*/  IMAD.WIDE R6, R5, R6, c[0x0][0x218] ;  /* 0x0000860005067625 */ /* 0x000fcc00078e0206 */
[----:B------:R-:W3:Y:S02]  /*1e40*/  LDG.E R6, [R6.64] ;  /* 0x0000002406067981 */ /* 0x000ee4000c1e1900 */
[----:B---3--:R-:W-:-:S05]  /*1e50*/  FADD.FTZ R3, R3, R6 ;  /* 0x0000000603037221 */ /* 0x008fca0000010000 */
.L_x_1864:
[----:B------:R1:W-:Y:S02]  /*1e60*/  STS [R8.X4+0x810], R3 ;  /* 0x0008100308007388 */ /* 0x0003e40000004800 */
.L_x_1863:
[----:B------:R-:W-:Y:S05]  /*1e70*/  BSYNC B0 ;  /* 0x0000000000007941 */ /* 0x000fea0003800000 */
.L_x_1862:
[----:B------:R-:W-:Y:S01]  /*1e80*/  BAR.SYNC.DEFER_BLOCKING 0x0 ;  /* 0x0000000000007b1d */ /* 0x000fe20000010000 */
[----:B-1----:R-:W-:Y:S02]  /*1e90*/  SHF.R.S32.HI R5, RZ, 0x1f, R24 ;  /* 0x0000001fff057819 */ /* 0x002fe40000011418 */
[----:B------:R-:W-:Y:S02]  /*1ea0*/  IADD3 R0, R17, 0x7, -R4 ;  /* 0x0000000711007810 */ /* 0x000fe40007ffe804 */
[----:B------:R-:W-:Y:S02]  /*1eb0*/  LEA.HI R81, R5, R24, RZ, 0x2 ;  /* 0x0000001805517211 */ /* 0x000fe400078f10ff */
[----:B------:R-:W-:Y:S02]  /*1ec0*/  SHF.R.S32.HI R83, RZ, 0x1f, R0 ;  /* 0x0000001fff537819 */ /* 0x000fe40000011400 */
[----:B------:R-:W-:-:S02]  /*1ed0*/  LOP3.LUT R5, R81, 0xfffffffc, RZ, 0xc0, !PT ;  /* 0xfffffffc51057812 */ /* 0x000fc400078ec0ff */
[----:B------:R-:W-:Y:S02]  /*1ee0*/  ISETP.NE.AND P1, PT, RZ, c[0x0][0x1ec], PT ;  /* 0x00007b00ff007a0c */ /* 0x000fe40003f25270 */
[----:B------:R-:W-:Y:S01]  /*1ef0*/  LEA.HI R83, R83, R0, RZ, 0x3 ;  /* 0x0000000053537211 */ /* 0x000fe200078f18ff */
[----:B------:R-:W-:Y:S01]  /*1f00*/  IMAD.IADD R5, R24, 0x1, -R5 ;  /* 0x0000000118057824 */ /* 0x000fe200078e0a05 */
[----:B------:R-:W-:Y:S02]  /*1f10*/  LEA.HI.SX32 R152, R81, R4, 0x1e ;  /* 0x0000000451987211 */ /* 0x000fe400078ff2ff */
[----:B------:R-:W-:-:S04]  /*1f20*/  LOP3.LUT R83, R83, 0xfffffff8, RZ, 0xc0, !PT ;  /* 0xfffffff853537812 */ /* 0x000fc800078ec0ff */
[----:B------:R-:W-:Y:S01]  /*1f30*/  IADD3 R81, R83, R4, RZ ;  /* 0x0000000453517210 */ /* 0x000fe20007ffe0ff */
[----:B------:R1:W3:Y:S03]  /*1f40*/  LDS R6, [R5.X4+0x10] ;  /* 0x0000100005067984 */ /* 0x0002e60000004800 */
[----:B------:R-:W-:Y:S01]  /*1f50*/  ISETP.GE.AND P0, PT, R152, R81, PT ;  /* 0x000000519800720c */ /* 0x000fe20003f06270 */
[----:B------:R1:W4:Y:S04]  /*1f60*/  LDS R7, [R5.X4+0x20] ;  /* 0x0000200005077984 */ /* 0x0003280000004800 */
[----:B------:R1:W0:Y:S04]  /*1f70*/  LDS R8, [R5.X4+0x30] ;  /* 0x0000300005087984 */ /* 0x0002280000004800 */
[----:B------:R1:W2:Y:S04]  /*1f80*/  LDS R9, [R5.X4+0x40] ;  /* 0x0000400005097984 */ /* 0x0002a80000004800 */
[----:B------:R1:W0:Y:S04]  /*1f90*/  LDS R10, [R5.X4+0x50] ;  /* 0x00005000050a7984 */ /* 0x0002280000004800 */
[----:B------:R1:W0:Y:S04]  /*1fa0*/  LDS R11, [R5.X4+0x60] ;  /* 0x00006000050b7984 */ /* 0x0002280000004800 */
[----:B------:R1:W0:Y:S04]  /*1fb0*/  LDS R12, [R5.X4+0x70] ;  /* 0x00007000050c7984 */ /* 0x0002280000004800 */
[----:B------:R1:W0:Y:S04]  /*1fc0*/  LDS R13, [R5.X4+0x80] ;  /* 0x00008000050d7984 */ /* 0x0002280000004800 */
[----:B0-----:R1:W0:Y:S04]  /*1fd0*/  LDS R14, [R5.X4+0x90] ;  /* 0x00009000050e7984 */ /* 0x0012280000004800 */
        /* <DEDUP_REMOVED lines=54> */
[----:B------:R1:W0:Y:S01]  /*2340*/  LDS R80, [R5.X4+0x400] ;  /* 0x0004000005507984 */ /* 0x0002220000004800 */
[----:B------:R-:W-:Y:S05]  /*2350*/  @P1 BRA `(.L_x_1865) ;  /* 0x0000040000001947 */ /* 0x000fea0003800000 */
[----:B--234-:R2:W3:Y:S04]  /*2360*/  LDS R82, [R5.X4+0x410] ;  /* 0x0004100005527984 */ /* 0x01c4e80000004800 */
[----:B------:R2:W4:Y:S04]  /*2370*/  LDS R83, [R5.X4+0x420] ;  /* 0x0004200005537984 */ /* 0x0005280000004800 */
        /* <DEDUP_REMOVED lines=62> */
.L_x_1865:
[----:B-1234-:R-:W-:Y:S01]  /*2760*/  BSSY B0, `(.L_x_1866) ;  /* 0x0000954000007945 */ /* 0x01efe20003800000 */
[----:B------:R-:W-:Y:S05]  /*2770*/  @P0 BRA `(.L_x_1867) ;  /* 0x0000952000000947 */ /* 0x000fea0003800000 */
[----:B------:R-:W-:Y:S02]  /*2780*/  IMAD R124, R124, 0x90, RZ ;  /* 0x000000907c7c7824 */ /* 0x000fe400078e02ff */
[----:B------:R-:W-:-:S02]  /*2790*/  IMAD R150, R150, c[0x0][0x1d4], R5 ;  /* 0x0000750096967a24 */ /* 0x000fc400078e0205 */
[----:B------:R-:W-:Y:S02]  /*27a0*/  IMAD.MOV.U32 R153, RZ, RZ, c[0x0][0x1e8] ;  /* 0x00007a00ff997624 */ /* 0x000fe400078e00ff */
[----:B------:R-:W-:Y:S01]  /*27b0*/  IMAD R151, R124, c[0x0][0x1d4], R5 ;  /* 0x000075007c977a24 */ /* 0x000fe200078e0205 */
[----:B------:R-:W-:Y:S02]  /*27c0*/  SHF.R.S32.HI R154, RZ, 0x1f, R150 ;  /* 0x0000001fff9a7819 */ /* 0x000fe40000011496 */
[----:B------:R-:W-:Y:S02]  /*27d0*/  IADD3 R153, R153, c[0x0][0x210], RZ ;  /* 0x0000840099997a10 */ /* 0x000fe40007ffe0ff */
[----:B------:R-:W-:Y:S02]  /*27e0*/  SHF.R.S32.HI R155, RZ, 0x1f, R151 ;  /* 0x0000001fff9b7819 */ /* 0x000fe40000011497 */
.L_x_2128:
        /* <DEDUP_REMOVED lines=25> */
[----:B------:R-:W-:-:S04]  /*2980*/  @!P1 IADD3 R156, R156, -R237, RZ ;  /* 0x800000ed9c9c9210 */ /* 0x000fc80007ffe0ff */
[----:B------:R-:W-:-:S13]  /*2990*/  ISETP.GT.U32.AND P1, PT, R237, R156, PT ;  /* 0x0000009ced00720c */ /* 0x000fda0003f24070 */
[----:B------:R-:W-:-:S04]  /*29a0*/  @!P1 IMAD.IADD R156, R156, 0x1, -R237 ;  /* 0x000000019c9c9824 */ /* 0x000fc800078e0aed */
[----:B------:R-:W-:Y:S01]  /*29b0*/  @!P2 IMAD.MOV R156, RZ, RZ, -R156 ;  /* 0x000000ffff9ca224 */ /* 0x000fe200078e0a9c */
[----:B------:R-:W-:-:S04]  /*29c0*/  @!P3 LOP3.LUT R156, RZ, c[0x0][0x1d4], RZ, 0x33, !PT ;  /* 0x00007500ff9cba12 */ /* 0x000fc800078e33ff */
[----:B------:R-:W-:Y:S02]  /*29d0*/  SHF.R.S32.HI R124, RZ, 0x1f, R156 ;  /* 0x0000001fff7c7819 */ /* 0x000fe4000001149c */
[----:B------:R-:W-:Y:S02]  /*29e0*/  IADD3 R125, P1, R156, R157, RZ ;  /* 0x0000009d9c7d7210 */ /* 0x000fe40007f3e0ff */
[----:B--2---:R-:W-:Y:S02]  /*29f0*/  ISETP.NE.AND P0, PT, R126, RZ, P0 ;  /* 0x000000ff7e00720c */ /* 0x004fe40000705270 */
[----:B------:R-:W-:Y:S01]  /*2a00*/  LEA.HI.X.SX32 R126, R157, R124, 0x1, P1 ;  /* 0x0000007c9d7e7211 */ /* 0x000fe200008f0eff */
[----:B------:R-:W-:Y:S01]  /*2a10*/  IMAD.MOV.U32 R157, RZ, RZ, c[0x0][0x1d4] ;  /* 0x00007500ff9d7624 */ /* 0x000fe200078e00ff */
[----:B------:R-:W-:Y:S02]  /*2a20*/  ISETP.GE.AND P1, PT, R152, R17, PT ;  /* 0x000000119800720c */ /* 0x000fe40003f26270 */
[----:B------:R-:W-:Y:S01]  /*2a30*/  LEA R124, P2, R125, c[0x0][0x1a8], 0x2 ;  /* 0x00006a007d7c7a11 */ /* 0x000fe200078410ff */
[----:B------:R-:W-:-:S03]  /*2a40*/  IMAD R158, R157, 0x90, RZ ;  /* 0x000000909d9e7824 */ /* 0x000fc600078e02ff */
[----:B------:R-:W-:-:S07]  /*2a50*/  LEA.HI.X R125, R125, c[0x0][0x1ac], R126, 0x2, P2 ;  /* 0x00006b007d7d7a11 */ /* 0x000fce00010f147e */
[----:B------:R-:W-:Y:S05]  /*2a60*/  @P1 BRA `(.L_x_1869) ;  /* 0x000001e000001947 */ /* 0x000fea0003800000 */
[----:B------:R-:W-:Y:S01]  /*2a70*/  IMAD.SHL.U32 R239, R156, 0x4, RZ ;  /* 0x000000049cef7824 */ /* 0x000fe200078e00ff */
[----:B------:R-:W-:Y:S01]  /*2a80*/  BSSY B2, `(.L_x_1870) ;  /* 0x000000e000027945 */ /* 0x000fe20003800000 */
[----:B------:R-:W-:Y:S01]  /*2a90*/  HFMA2.MMA R159, -RZ, RZ, 0, 0 ;  /* 0x00000000ff9f7435 */ /* 0x000fe200000001ff */
[----:B------:R-:W-:Y:S02]  /*2aa0*/  ISETP.NE.AND P4, PT, RZ, c[0x0][0x1ec], PT ;  /* 0x00007b00ff007a0c */ /* 0x000fe40003f85270 */
        /* <DEDUP_REMOVED lines=11> */
.L_x_1871:
[----:B------:R-:W-:Y:S05]  /*2b60*/  BSYNC B2 ;  /* 0x0000000000027941 */ /* 0x000fea0003800000 */
.L_x_1870:
[----:B------:R-:W-:Y:S05]  /*2b70*/  @P4 BRA `(.L_x_1869) ;  /* 0x000000d000004947 */ /* 0x000fea0003800000 */
[----:B------:R-:W-:-:S13]  /*2b80*/  ISETP.NE.AND P5, PT, R2, RZ, PT ;  /* 0x000000ff0200720c */ /* 0x000fda0003fa5270 */
[----:B------:R-:W-:Y:S02]  /*2b90*/  @P5 IMAD R236, R26, c[0x0][0x1d8], R23 ;  /* 0x000076001aec5a24 */ /* 0x000fe400078e0217 */
[----:B------:R-:W-:Y:S02]  /*2ba0*/  @P5 IMAD.MOV.U32 R237, RZ, RZ, 0x4 ;  /* 0x00000004ffed5424 */ /* 0x000fe400078e00ff */
[----:B------:R-:W-:-:S04]  /*2bb0*/  @P5 IMAD R236, R236, 0x90, R5 ;  /* 0x00000090ecec5824 */ /* 0x000fc800078e0205 */
[----:B------:R-:W-:-:S06]  /*2bc0*/  @P5 IMAD.WIDE R236, R236, R237, c[0x0][0x230] ;  /* 0x00008c00ecec5625 */ /* 0x000fcc00078e02ed */
[----:B------:R-:W2:Y:S01]  /*2bd0*/  @P5 LDG.E R236, [R236.64] ;  /* 0x00000024ecec5981 */ /* 0x000ea2000c1e1900 */
[----:B-1----:R-:W-:Y:S01]  /*2be0*/  @!P2 IADD3 R127, P3, R150, R239, RZ ;  /* 0x000000ef967fa210 */ /* 0x002fe20007f7e0ff */
[----:B-----5:R-:W-:-:S03]  /*2bf0*/  FADD.FTZ R159, R82, R159 ;  /* 0x0000009f529f7221 */ /* 0x020fc60000010000 */
[----:B------:R-:W-:Y:S02]  /*2c00*/  @!P2 LEA.HI.X.SX32 R208, R239, R154, 0x1, P3 ;  /* 0x0000009aefd0a211 */ /* 0x000fe400018f0eff */
[----:B------:R-:W-:-:S04]  /*2c10*/  @!P2 LEA R126, P3, R127, c[0x0][0x198], 0x2 ;  /* 0x000066007f7eaa11 */ /* 0x000fc800078610ff */
[----:B------:R-:W-:Y:S01]  /*2c20*/  @!P2 LEA.HI.X R127, R127, c[0x0][0x19c], R208, 0x2, P3 ;  /* 0x000067007f7faa11 */ /* 0x000fe200018f14d0 */
[----:B--2---:R-:W-:-:S05]  /*2c30*/  @P5 FMUL.FTZ R159, R159, R236 ;  /* 0x000000ec9f9f5220 */ /* 0x004fca0000410000 */
[----:B------:R1:W-:Y:S03]  /*2c40*/  @!P2 STG.E [R126.64], R159 ;  /* 0x0000009f7e00a986 */ /* 0x0003e6000c101924 */
.L_x_1869:
[----:B------:R-:W-:Y:S05]  /*2c50*/  BSYNC B1 ;  /* 0x0000000000017941 */ /* 0x000fea0003800000 */
.L_x_1868:
[----:B------:R-:W-:Y:S01]  /*2c60*/  BSSY B1, `(.L_x_1872) ;  /* 0x0000022000017945 */ /* 0x000fe20003800000 */
[----:B------:R-:W-:Y:S05]  /*2c70*/  @P1 BRA `(.L_x_1873) ;  /* 0x0000020000001947 */ /* 0x000fea0003800000 */
[----:B-1----:R-:W-:Y:S01]  /*2c80*/  IADD3 R126, R156, c[0x0][0x1d4], RZ ;  /* 0x000075009c7e7a10 */ /* 0x002fe20007ffe0ff */
[----:B------:R-:W-:Y:S01]  /*2c90*/  BSSY B2, `(.L_x_1874) ;  /* 0x000000f000027945 */ /* 0x000fe20003800000 */
[----:B------:R-:W-:Y:S01]  /*2ca0*/  ISETP.NE.AND P4, PT, RZ, c[0x0][0x1ec], PT ;  /* 0x00007b00ff007a0c */ /* 0x000fe20003f85270 */
        /* <DEDUP_REMOVED lines=13> */
.L_x_1875:
[----:B------:R-:W-:Y:S05]  /*2d80*/  BSYNC B2 ;  /* 0x0000000000027941 */ /* 0x000fea0003800000 */
.L_x_1874:
[----:B------:R-:W-:Y:S05]  /*2d90*/  @P4 BRA `(.L_x_1873) ;  /* 0x000000e000004947 */ /* 0x000fea0003800000 */
[----:B------:R-:W-:-:S13]  /*2da0*/  ISETP.NE.AND P5, PT, R2, RZ, PT ;  /* 0x000000ff0200720c */ /* 0x000fda0003fa5270 */
[----:B-1----:R-:W-:Y:S02]  /*2db0*/  @P5 IMAD R126, R26, c[0x0][0x1d8], R23 ;  /* 0x000076001a7e5a24 */ /* 0x002fe400078e0217 */
[----:B------:R-:W-:Y:S02]  /*2dc0*/  @P5 IMAD.MOV.U32 R237, RZ, RZ, 0x4 ;  /* 0x00000004ffed5424 */ /* 0x000fe400078e00ff */
[----:B------:R-:W-:-:S05]  /*2dd0*/  @P5 IMAD R126, R126, 0x90, R5 ;  /* 0x000000907e7e5824 */ /* 0x000fca00078e0205 */
[----:B------:R-:W-:-:S05]  /*2de0*/  @P5 IADD3 R236, R126, 0x4, RZ ;  /* 0x000000047eec5810 */ /* 0x000fca0007ffe0ff */
[----:B------:R-:W-:-:S06]  /*2df0*/  @P5 IMAD.WIDE R236, R236, R237, c[0x0][0x230] ;  /* 0x00008c00ecec5625 */ /* 0x000fcc00078e02ed */
[----:B------:R-:W2:Y:S01]  /*2e00*/  @P5 LDG.E R237, [R236.64] ;  /* 0x00000024eced5981 */ /* 0x000ea2000c1e1900 */
[----:B------:R-:W-:Y:S01]  /*2e10*/  @!P2 IADD3 R127, P3, R150, R239, RZ ;  /* 0x000000ef967fa210 */ /* 0x000fe20007f7e0ff */
[----:B-----5:R-:W-:-:S03]  /*2e20*/  FADD.FTZ R160, R83, R160 ;  /* 0x000000a053a07221 */ /* 0x020fc60000010000 */
[----:B------:R-:W-:Y:S02]  /*2e30*/  @!P2 LEA.HI.X.SX32 R208, R239, R154, 0x1, P3 ;  /* 0x0000009aefd0a211 */ /* 0x000fe400018f0eff */
[----:B------:R-:W-:-:S04]  /*2e40*/  @!P2 LEA R126, P3, R127, c[0x0][0x198], 0x2 ;  /* 0x000066007f7eaa11 */ /* 0x000fc800078610ff */
[----:B------:R-:W-:Y:S01]  /*2e50*/  @!P2 LEA.HI.X R127, R127, c[0x0][0x19c], R208, 0x2, P3 ;  /* 0x000067007f7faa11 */ /* 0x000fe200018f14d0 */
[----:B--2---:R-:W-:-:S05]  /*2e60*/  @P5 FMUL.FTZ R160, R160, R237 ;  /* 0x000000eda0a05220 */ /* 0x004fca0000410000 */
[----:B------:R1:W-:Y:S03]  /*2e70*/  @!P2 STG.E [R126.64], R160 ;  /* 0x000000a07e00a986 */ /* 0x0003e6000c101924 */
.L_x_1873:
[----:B------:R-:W-:Y:S05]  /*2e80*/  BSYNC B1 ;  /* 0x0000000000017941 */ /* 0x000fea0003800000 */
.L_x_1872:
[----:B------:R-:W-:Y:S01]  /*2e90*/  BSSY B1, `(.L_x_1876) ;  /* 0x0000022000017945 */ /* 0x000fe20003800000 */
[----:B------:R-:W-:Y:S05]  /*2ea0*/  @P1 BRA `(.L_x_1877) ;  /* 0x0000020000001947 */ /* 0x000fea0003800000 */
[----:B-1----:R-:W-:Y:S01]  /*2eb0*/  LEA R126, R157, R156, 0x1 ;  /* 0x0000009c9d7e7211 */ /* 0x002fe200078e08ff */
        /* <DEDUP_REMOVED lines=15> */
.L_x_1879:
[----:B------:R-:W-:Y:S05]  /*2fb0*/  BSYNC B2 ;  /* 0x0000000000027941 */ /* 0x000fea0003800000 */
.L_x_1878:
        /* <DEDUP_REMOVED lines=15> */
.L_x_1877:
[----:B------:R-:W-:Y:S05]  /*30b0*/  BSYNC B1 ;  /* 0x0000000000017941 */ /* 0x000fea0003800000 */
.L_x_1876:
[----:B------:R-:W-:Y:S01]  /*30c0*/  BSSY B1, `(.L_x_1880) ;  /* 0x0000022000017945 */ /* 0x000fe20003800000 */
[----:B------:R-:W-:Y:S05]  /*30d0*/  @P1 BRA `(.L_x_1881) ;  /* 0x0000020000001947 */ /* 0x000fea0003800000 */
[----:B-1----:R-:W-:Y:S01]  /*30e0*/  IMAD R126, R157, 0x3, R156 ;  /* 0x000000039d7e7824 */ /* 0x002fe200078e029c */
[----:B------:R-:W-:Y:S01]  /*30f0*/  BSSY B2, `(.L_x_1882) ;  /* 0x000000f000027945 */ /* 0x000fe20003800000 */
[----:B------:R-:W-:Y:S02]  /*3100*/  ISETP.NE.AND P4, PT, RZ, c[0x0][0x1ec], PT ;  /* 0x00007b00ff007a0c */ /* 0x000fe40003f85270 */
[----:B------:R-:W-:Y:S01]  /*3110*/  IMAD.SHL.U32 R239, R126, 0x4, RZ ;  /* 0x000000047eef7824 */ /* 0x000fe200078e00ff */
[----:B------:R-:W-:-:S04]  /*3120*/  MOV R162, RZ ;  /* 0x000000ff00a27202 */ /* 0x000fc80000000f00 */
        /* <DEDUP_REMOVED lines=11> */
.L_x_1883:
[----:B------:R-:W-:Y:S05]  /*31e0*/  BSYNC B2 ;  /* 0x0000000000027941 */ /* 0x000fea0003800000 */
.L_x_1882:
        /* <DEDUP_REMOVED lines=9> */
[----:B0----5:R-:W-:-:S03]  /*3280*/  FADD.FTZ R162, R85, R162 ;  /* 0x000000a255a27221 */ /* 0x021fc60000010000 */
[----:B------:R-:W-:Y:S02]  /*3290*/  @!P2 LEA.HI.X.SX32 R208, R239, R154, 0x1, P3 ;  /* 0x0000009aefd0a211 */ /* 0x000fe400018f0eff */
[----:B------:R-:W-:-:S04]  /*32a0*/  @!P2 LEA R126, P3, R127, c[0x0][0x198], 0x2 ;  /* 0x000066007f7eaa11 */ /* 0x000fc800078610ff */
[----:B------:R-:W-:Y:S01]  /*32b0*/  @!P2 LEA.HI.X R127, R127, c[0x0][0x19c], R208, 0x2, P3 ;  /* 0x000067007f7faa11 */ /* 0x000fe200018f14d0 */
[----:B--2---:R-:W-:-:S05]  /*32c0*/  @P5 FMUL.FTZ R162, R162, R237 ;  /* 0x000000eda2a25220 */ /* 0x004fca0000410000 */
[----:B------:R0:W-:Y:S03]  /*32d0*/  @!P2 STG.E [R126.64], R162 ;  /* 0x000000a27e00a986 */ /* 0x0001e6000c101924 */
.L_x_1881:
[----:B------:R-:W-:Y:S05]  /*32e0*/  BSYNC B1 ;  /* 0x0000000000017941 */ /* 0x000fea0003800000 */
.L_x_1880:
[----:B------:R-:W-:Y:S01]  /*32f0*/  BSSY B1, `(.L_x_1884) ;  /* 0x0000022000017945 */ /* 0x000fe20003800000 */
[----:B------:R-:W-:Y:S05]  /*3300*/  @P1 BRA `(.L_x_1885) ;  /* 0x0000020000001947 */ /* 0x000fea0003800000 */
[----:B01----:R-:W-:Y:S01]  /*3310*/  IMAD R126, R157, 0x4, R156 ;  /* 0x000000049d7e7824 */ /* 0x003fe200078e029c */
        /* <DEDUP_REMOVED lines=15> */
.L_x_1887:
[----:B------:R-:W-:Y:S05]  /*3410*/  BSYNC B2 ;  /* 0x0000000000027941 */ /* 0x000fea0003800000 */
.L_x_1886:
[----:B------:R-:W-:Y:S05]  /*3420*/  @P4 BRA `(.L_x_1885) ;  /* 0x000000e000004947 */ /* 0x000fea0003800000 */
[----:B------:R-:W-:-:S13]  /*3430*/  ISETP.NE.AND P5, PT, R2, RZ, PT ;  /* 0x000000ff0200720c */ /* 0x000fda0003fa5270 */
[----:B0-----:R-:W-:Y:S01]  /*3440*/  @P5 IMAD R126, R26, c[0x0][0x1d8], R23 ;  /* 0x000076001a7e5a24 */ /* 0x001fe200078e0217 */
[----:B------:R-:W-:-:S03]  /*3450*/  @P5 MOV R237, 0x4 ;  /* 0x0000000400ed5802 */ /* 0x000fc60000000f00 */
        /* <DEDUP_REMOVED lines=11> */
.L_x_1885:
[----:B------:R-:W-:Y:S05]  /*3510*/  BSYNC B1 ;  /* 0x0000000000017941 */ /* 0x000fea0003800000 */
.L_x_1884:
        /* <DEDUP_REMOVED lines=18> */
.L_x_1891:
[----:B------:R-:W-:Y:S05]  /*3640*/  BSYNC B2 ;  /* 0x0000000000027941 */ /* 0x000fea0003800000 */
.L_x_1890:
[----:B------:R-:W-:Y:S05]  /*3650*/  @P4 BRA `(.L_x_1889) ;  /* 0x000000e000004947 */ /* 0x000fea0003800000 */
[----:B------:R-:W-:-:S13]  /*3660*/  ISETP.NE.AND P5, PT, R2, RZ, PT ;  /* 0x000000ff0200720c */ /* 0x000fda0003fa5270 */
[----:B0-----:R-:W-:Y:S02]  /*3670*/  @P5 IMAD R126, R26, c[0x0][0x1d8], R23 ;  /* 0x000076001a7e5a24 */ /* 0x001fe400078e0217 */
        /* <DEDUP_REMOVED lines=12> */
.L_x_1889:
[----:B------:R-:W-:Y:S05]  /*3740*/  BSYNC B1 ;  /* 0x0000000000017941 */ /* 0x000fea0003800000 */
.L_x_1888:
[----:B------:R-:W-:Y:S01]  /*3750*/  BSSY B1, `(.L_x_1892) ;  /* 0x0000022000017945 */ /* 0x000fe20003800000 */
[----:B------:R-:W-:Y:S05]  /*3760*/  @P1 BRA `(.L_x_1893) ;  /* 0x0000020000001947 */ /* 0x000fea0003800000 */
[----:B01----:R-:W-:Y:S01]  /*3770*/  IMAD R126, R157, 0x6, R156 ;  /* 0x000000069d7e7824 */ /* 0x003fe200078e029c */
[----:B------:R-:W-:Y:S01]  /*3780*/  BSSY B2, `(.L_x_1894) ;  /* 0x000000f000027945 */ /* 0x000fe20003800000 */
[----:B------:R-:W-:Y:S01]  /*3790*/  HFMA2.MMA R165, -RZ, RZ, 0, 0 ;  /* 0x00000000ffa57435 */ /* 0x000fe200000001ff */
[----:B------:R-:W-:Y:S01]  /*37a0*/  ISETP.NE.AND P4, PT, RZ, c[0x0][0x1ec], PT ;  /* 0x00007b00ff007a0c */ /* 0x000fe20003f85270 */
        /* <DEDUP_REMOVED lines=12> */
.L_x_1895:
[----:B------:R-:W-:Y:S05]  /*3870*/  BSYNC B2 ;  /* 0x0000000000027941 */ /* 0x000fea0003800000 */
.L_x_1894:
        /* <DEDUP_REMOVED lines=15> */
.L_x_1893:
[----:B------:R-:W-:Y:S05]  /*3970*/  BSYNC B1 ;  /* 0x0000000000017941 */ /* 0x000fea0003800000 */
.L_x_1892:
        /* <DEDUP_REMOVED lines=18> */
.L_x_1899:
[----:B------:R-:W-:Y:S05]  /*3aa0*/  BSYNC B2 ;  /* 0x0000000000027941 */ /* 0x000fea0003800000 */
.L_x_1898:
        /* <DEDUP_REMOVED lines=15> */
.L_x_1897:
[----:B------:R-:W-:Y:S05]  /*3ba0*/  BSYNC B1 ;  /* 0x0000000000017941 */ /* 0x000fea0003800000 */
.L_x_1896:
[----:B------:R-:W-:Y:S01]  /*3bb0*/  BSSY B1, `(.L_x_1900) ;  /* 0x0000022000017945 */ /* 0x000fe20003800000 */
[----:B------:R-:W-:Y:S05]  /*3bc0*/  @P1 BRA `(.L_x_1901) ;  /* 0x0000020000001947 */ /* 0x000fea0003800000 */
[----:B01----:R-:W-:Y:S01]  /*3bd0*/  LEA R126, R157, R156, 0x3 ;  /* 0x0000009c9d7e7211 */ /* 0x003fe200078e18ff */
        /* <DEDUP_REMOVED lines=15> */
.L_x_1903:
[----:B------:R-:W-:Y:S05]  /*3cd0*/  BSYNC B2 ;  /* 0x0000000000027941 */ /* 0x000fea0003800000 */
.L_x_1902:
        /* <DEDUP_REMOVED lines=15> */
.L_x_1901:
[----:B------:R-:W-:Y:S05]  /*3dd0*/  BSYNC B1 ;  /* 0x0000000000017941 */ /* 0x000fea0003800000 */
.L_x_1900:
[----:B------:R-:W-:Y:S01]  /*3de0*/  BSSY B1, `(.L_x_1904) ;  /* 0x0000022000017945 */ /* 0x000fe20003800000 */
[----:B------:R-:W-:Y:S05]  /*3df0*/  @P1 BRA `(.L_x_1905) ;  /* 0x0000020000001947 */ /* 0x000fea0003800000 */
[----:B01----:R-:W-:Y:S01]  /*3e00*/  IMAD R126, R157, 0x9, R156 ;  /* 0x000000099d7e7824 */ /* 0x003fe200078e029c */
        /* <DEDUP_REMOVED lines=15> */
.L_x_1907:
[----:B------:R-:W-:Y:S05]  /*3f00*/  BSYNC B2 ;  /* 0x0000000000027941 */ /* 0x000fea0003800000 */
.L_x_1906:
        /* <DEDUP_REMOVED lines=15> */
.L_x_1905:
[----:B------:R-:W-:Y:S05]  /*4000*/  BSYNC B1 ;  /* 0x0000000000017941 */ /* 0x000fea0003800000 */
.L_x_1904:
        /* <DEDUP_REMOVED lines=18> */
.L_x_1911:
[----:B------:R-:W-:Y:S05]  /*4130*/  BSYNC B2 ;  /* 0x0000000000027941 */ /* 0x000fea0003800000 */
.L_x_1910:
        /* <DEDUP_REMOVED lines=15> */
.L_x_1909:
[----:B------:R-:W-:Y:S05]  /*4230*/  BSYNC B1 ;  /* 0x0000000000017941 */ /* 0x000fea0003800000 */
.L_x_1908:
[----:B------:R-:W-:Y:S01]  /*4240*/  BSSY B1, `(.L_x_1912) ;  /* 0x0000022000017945 */ /* 0x000fe20003800000 */
[----:B------:R-:W-:Y:S05]  /*4250*/  @P1 BRA `(.L_x_1913) ;  /* 0x0000020000001947 */ /* 0x000fea0003800000 */
[----:B01----:R-:W-:Y:S01]  /*4260*/  IMAD R126, R157, 0xb, R156 ;  /* 0x0000000b9d7e7824 */ /* 0x003fe200078e029c */
[----:B------:R-:W-:Y:S01]  /*4270*/  BSSY B2, `(.L_x_1914) ;  /* 0x000000f000027945 */ /* 0x000fe20003800000 */
[----:B------:R-:W-:Y:S01]  /*4280*/  ISETP.NE.AND P4, PT, RZ, c[0x0][0x1ec], PT ;  /* 0x00007b00ff007a0c */ /* 0x000fe20003f85270 */
[----:B------:R-:W-:Y:S02]  /*4290*/  IMAD.MOV.U32 R170, RZ, RZ, RZ ;  /* 0x000000ffffaa7224 */ /* 0x000fe400078e00ff */
[----:B------:R-:W-:-:S04]  /*42a0*/  SHF.L.U32 R239, R126, 0x2, RZ ;  /* 0x000000027eef7819 */ /* 0x000fc800000006ff */
        /* <DEDUP_REMOVED lines=11> */
.L_x_1915:
[----:B------:R-:W-:Y:S05]  /*4360*/  BSYNC B2 ;  /* 0x0000000000027941 */ /* 0x000fea0003800000 */
.L_x_1914:
        /* <DEDUP_REMOVED lines=15> */
.L_x_1913:
[----:B------:R-:W-:Y:S05]  /*4460*/  BSYNC B1 ;  /* 0x0000000000017941 */ /* 0x000fea0003800000 */
.L_x_1912:
        /* <DEDUP_REMOVED lines=18> */
.L_x_1919:
[----:B------:R-:W-:Y:S05]  /*4590*/  BSYNC B2 ;  /* 0x0000000000027941 */ /* 0x000fea0003800000 */
.L_x_1918:
        /* <DEDUP_REMOVED lines=15> */
.L_x_1917:
[----:B------:R-:W-:Y:S05]  /*4690*/  BSYNC B1 ;  /* 0x0000000000017941 */ /* 0x000fea0003800000 */
.L_x_1916:
        /* <DEDUP_REMOVED lines=18> */
.L_x_1923:
[----:B------:R-:W-:Y:S05]  /*47c0*/  BSYNC B2 ;  /* 0x0000000000027941 */ /* 0x000fea0003800000 */
.L_x_1922:
        /* <DEDUP_REMOVED lines=15> */
.L_x_1921:
[----:B------:R-:W-:Y:S05]  /*48c0*/  BSYNC B1 ;  /* 0x0000000000017941 */ /* 0x000fea0003800000 */
.L_x_1920:
        /* <DEDUP_REMOVED lines=18> */
.L_x_1927:
[----:B------:R-:W-:Y:S05]  /*49f0*/  BSYNC B2 ;  /* 0x0000000000027941 */ /* 0x000fea0003800000 */
.L_x_1926:
        /* <DEDUP_REMOVED lines=15> */
.L_x_1925:
[----:B------:R-:W-:Y:S05]  /*4af0*/  BSYNC B1 ;  /* 0x0000000000017941 */ /* 0x000fea0003800000 */
.L_x_1924:
        /* <DEDUP_REMOVED lines=18> */
.L_x_1931:
[----:B------:R-:W-:Y:S05]  /*4c20*/  BSYNC B2 ;  /* 0x0000000000027941 */ /* 0x000fea0003800000 */
.L_x_1930:
        /* <DEDUP_REMOVED lines=15> */
.L_x_1929:
[----:B------:R-:W-:Y:S05]  /*4d20*/  BSYNC B1 ;  /* 0x0000000000017941 */ /* 0x000fea0003800000 */
.L_x_1928:
        /* <DEDUP_REMOVED lines=18> */
.L_x_1935:
[----:B------:R-:W-:Y:S05]  /*4e50*/  BSYNC B2 ;  /* 0x0000000000027941 */ /* 0x000fea0003800000 */
.L_x_1934:
        /* <DEDUP_REMOVED lines=15> */
.L_x_1933:
[----:B------:R-:W-:Y:S05]  /*4f50*/  BSYNC B1 ;  /* 0x0000000000017941 */ /* 0x000fea0003800000 */
.L_x_1932:
        /* <DEDUP_REMOVED lines=18> */
.L_x_1939:
[----:B------:R-:W-:Y:S05]  /*5080*/  BSYNC B2 ;  /* 0x0000000000027941 */ /* 0x000fea0003800000 */
.L_x_1938:
        /* <DEDUP_REMOVED lines=15> */
.L_x_1937:
[----:B------:R-:W-:Y:S05]  /*5180*/  BSYNC B1 ;  /* 0x0000000000017941 */ /* 0x000fea0003800000 */
.L_x_1936:
        /* <DEDUP_REMOVED lines=18> */
.L_x_1943:
[----:B------:R-:W-:Y:S05]  /*52b0*/  BSYNC B2 ;  /* 0x0000000000027941 */ /* 0x000fea0003800000 */
.L_x_1942:
        /* <DEDUP_REMOVED lines=15> */
.L_x_1941:
[----:B------:R-:W-:Y:S05]  /*53b0*/  BSYNC B1 ;  /* 0x0000000000017941 */ /* 0x000fea0003800000 */
.L_x_1940:
        /* <DEDUP_REMOVED lines=18> */
.L_x_1947:
[----:B------:R-:W-:Y:S05]  /*54e0*/  BSYNC B2 ;  /* 0x0000000000027941 */ /* 0x000fea0003800000 */
.L_x_1946:
        /* <DEDUP_REMOVED lines=15> */
.L_x_1945:
[----:B------:R-:W-:Y:S05]  /*55e0*/  BSYNC B1 ;  /* 0x0000000000017941 */ /* 0x000fea0003800000 */
.L_x_1944:
        /* <DEDUP_REMOVED lines=18> */
.L_x_1951:
[----:B------:R-:W-:Y:S05]  /*5710*/  BSYNC B2 ;  /* 0x0000000000027941 */ /* 0x000fea0003800000 */
.L_x_1950:
        /* <DEDUP_REMOVED lines=15> */
.L_x_1949:
[----:B------:R-:W-:Y:S05]  /*5810*/  BSYNC B1 ;  /* 0x0000000000017941 */ /* 0x000fea0003800000 */
.L_x_1948:
        /* <DEDUP_REMOVED lines=18> */
.L_x_1955:
[----:B------:R-:W-:Y:S05]  /*5940*/  BSYNC B2 ;  /* 0x0000000000027941 */ /* 0x000fea0003800000 */
.L_x_1954:
        /* <DEDUP_REMOVED lines=15> */
.L_x_1953:
[----:B------:R-:W-:Y:S05]  /*5a40*/  BSYNC B1 ;  /* 0x0000000000017941 */ /* 0x000fea0003800000 */
.L_x_1952:
        /* <DEDUP_REMOVED lines=18> */
.L_x_1959:
[----:B------:R-:W-:Y:S05]  /*5b70*/  BSYNC B2 ;  /* 0x0000000000027941 */ /* 0x000fea0003800000 */
.L_x_1958:
        /* <DEDUP_REMOVED lines=15> */
.L_x_1957:
[----:B------:R-:W-:Y:S05]  /*5c70*/  BSYNC B1 ;  /* 0x0000000000017941 */ /* 0x000fea0003800000 */
.L_x_1956:
        /* <DEDUP_REMOVED lines=18> */
.L_x_1963:
[----:B------:R-:W-:Y:S05]  /*5da0*/  BSYNC B2 ;  /* 0x0000000000027941 */ /* 0x000fea0003800000 */
.L_x_1962:
        /* <DEDUP_REMOVED lines=15> */
.L_x_1961:
[----:B------:R-:W-:Y:S05]  /*5ea0*/  BSYNC B1 ;  /* 0x0000000000017941 */ /* 0x000fea0003800000 */
.L_x_1960:
        /* <DEDUP_REMOVED lines=18> */
.L_x_1967:
[----:B------:R-:W-:Y:S05]  /*5fd0*/  BSYNC B2 ;  /* 0x0000000000027941 */ /* 0x000fea0003800000 */
.L_x_1966:
        /* <DEDUP_REMOVED lines=15> */
.L_x_1965:
[----:B------:R-:W-:Y:S05]  /*60d0*/  BSYNC B1 ;  /* 0x0000000000017941 */ /* 0x000fea0003800000 */
.L_x_1964:
        /* <DEDUP_REMOVED lines=18> */
.L_x_1971:
[----:B------:R-:W-:Y:S05]  /*6200*/  BSYNC B2 ;  /* 0x0000000000027941 */ /* 0x000fea0003800000 */
.L_x_1970:
        /* <DEDUP_REMOVED lines=15> */
.L_x_1969:
[----:B------:R-:W-:Y:S05]  /*6300*/  BSYNC B1 ;  /* 0x0000000000017941 */ /* 0x000fea0003800000 */
.L_x_1968:
        /* <DEDUP_REMOVED lines=18> */
.L_x_1975:
[----:B------:R-:W-:Y:S05]  /*6430*/  BSYNC B2 ;  /* 0x0000000000027941 */ /* 0x000fea0003800000 */
.L_x_1974:
        /* <DEDUP_REMOVED lines=15> */
.L_x_1973:
[----:B------:R-:W-:Y:S05]  /*6530*/  BSYNC B1 ;  /* 0x0000000000017941 */ /* 0x000fea0003800000 */
.L_x_1972:
        /* <DEDUP_REMOVED lines=18> */
.L_x_1979:
[----:B------:R-:W-:Y:S05]  /*6660*/  BSYNC B2 ;  /* 0x0000000000027941 */ /* 0x000fea0003800000 */
.L_x_1978:
        /* <DEDUP_REMOVED lines=15> */
.L_x_1977:
[----:B------:R-:W-:Y:S05]  /*6760*/  BSYNC B1 ;  /* 0x0000000000017941 */ /* 0x000fea0003800000 */
.L_x_1976:
        /* <DEDUP_REMOVED lines=18> */
.L_x_1983:
[----:B------:R-:W-:Y:S05]  /*6890*/  BSYNC B2 ;  /* 0x0000000000027941 */ /* 0x000fea0003800000 */
.L_x_1982:
        /* <DEDUP_REMOVED lines=15> */
.L_x_1981:
[----:B------:R-:W-:Y:S05]  /*6990*/  BSYNC B1 ;  /* 0x0000000000017941 */ /* 0x000fea0003800000 */
.L_x_1980:
        /* <DEDUP_REMOVED lines=18> */
.L_x_1987:
[----:B------:R-:W-:Y:S05]  /*6ac0*/  BSYNC B2 ;  /* 0x0000000000027941 */ /* 0x000fea0003800000 */
.L_x_1986:
        /* <DEDUP_REMOVED lines=15> */
.L_x_1985:
[----:B------:R-:W-:Y:S05]  /*6bc0*/  BSYNC B1 ;  /* 0x0000000000017941 */ /* 0x000fea0003800000 */
.L_x_1984:
        /* <DEDUP_REMOVED lines=18> */
.L_x_1991:
[----:B------:R-:W-:Y:S05]  /*6cf0*/  BSYNC B2 ;  /* 0x0000000000027941 */ /* 0x000fea0003800000 */
.L_x_1990:
        /* <DEDUP_REMOVED lines=15> */
.L_x_1989:
[----:B------:R-:W-:Y:S05]  /*6df0*/  BSYNC B1 ;  /* 0x0000000000017941 */ /* 0x000fea0003800000 */
.L_x_1988:
        /* <DEDUP_REMOVED lines=18> */
.L_x_1995:
[----:B------:R-:W-:Y:S05]  /*6f20*/  BSYNC B2 ;  /* 0x0000000000027941 */ /* 0x000fea0003800000 */
.L_x_1994:
        /* <DEDUP_REMOVED lines=15> */
.L_x_1993:
[----:B------:R-:W-:Y:S05]  /*7020*/  BSYNC B1 ;  /* 0x0000000000017941 */ /* 0x000fea0003800000 */
.L_x_1992:
        /* <DEDUP_REMOVED lines=18> */
.L_x_1999:
[----:B------:R-:W-:Y:S05]  /*7150*/  BSYNC B2 ;  /* 0x0000000000027941 */ /* 0x000fea0003800000 */
.L_x_1998:
        /* <DEDUP_REMOVED lines=15> */
.L_x_1997:
[----:B------:R-:W-:Y:S05]  /*7250*/  BSYNC B1 ;  /* 0x0000000000017941 */ /* 0x000fea0003800000 */
.L_x_1996:
        /* <DEDUP_REMOVED lines=18> */
.L_x_2003:
[----:B------:R-:W-:Y:S05]  /*7380*/  BSYNC B2 ;  /* 0x0000000000027941 */ /* 0x000fea0003800000 */
.L_x_2002:
        /* <DEDUP_REMOVED lines=15> */
.L_x_2001:
[----:B------:R-:W-:Y:S05]  /*7480*/  BSYNC B1 ;  /* 0x0000000000017941 */ /* 0x000fea0003800000 */
.L_x_2000:
        /* <DEDUP_REMOVED lines=18> */
.L_x_2007:
[----:B------:R-:W-:Y:S05]  /*75b0*/  BSYNC B2 ;  /* 0x0000000000027941 */ /* 0x000fea0003800000 */
.L_x_2006:
        /* <DEDUP_REMOVED lines=15> */
.L_x_2005:
[----:B------:R-:W-:Y:S05]  /*76b0*/  BSYNC B1 ;  /* 0x0000000000017941 */ /* 0x000fea0003800000 */
.L_x_2004:
        /* <DEDUP_REMOVED lines=18> */
.L_x_2011:
[----:B------:R-:W-:Y:S05]  /*77e0*/  BSYNC B2 ;  /* 0x0000000000027941 */ /* 0x000fea0003800000 */
.L_x_2010:
        /* <DEDUP_REMOVED lines=15> */
.L_x_2009:
[----:B------:R-:W-:Y:S05]  /*78e0*/  BSYNC B1 ;  /* 0x0000000000017941 */ /* 0x000fea0003800000 */
.L_x_2008:
        /* <DEDUP_REMOVED lines=18> */
.L_x_2015:
[----:B------:R-:W-:Y:S05]  /*7a10*/  BSYNC B2 ;  /* 0x0000000000027941 */ /* 0x000fea0003800000 */
.L_x_2014:
        /* <DEDUP_REMOVED lines=15> */
.L_x_2013:
[----:B------:R-:W-:Y:S05]  /*7b10*/  BSYNC B1 ;  /* 0x0000000000017941 */ /* 0x000fea0003800000 */
.L_x_2012:
        /* <DEDUP_REMOVED lines=18> */
.L_x_2019:
[----:B------:R-:W-:Y:S05]  /*7c40*/  BSYNC B2 ;  /* 0x0000000000027941 */ /* 0x000fea0003800000 */
.L_x_2018:
        /* <DEDUP_REMOVED lines=15> */
.L_x_2017:
[----:B------:R-:W-:Y:S05]  /*7d40*/  BSYNC B1 ;  /* 0x0000000000017941 */ /* 0x000fea0003800000 */
.L_x_2016:
        /* <DEDUP_REMOVED lines=18> */
.L_x_2023:
[----:B------:R-:W-:Y:S05]  /*7e70*/  BSYNC B2 ;  /* 0x0000000000027941 */ /* 0x000fea0003800000 */
.L_x_2022:
        /* <DEDUP_REMOVED lines=15> */
.L_x_2021:
[----:B------:R-:W-:Y:S05]  /*7f70*/  BSYNC B1 ;  /* 0x0000000000017941 */ /* 0x000fea0003800000 */
.L_x_2020:
        /* <DEDUP_REMOVED lines=18> */
.L_x_2027:
[----:B------:R-:W-:Y:S05]  /*80a0*/  BSYNC B2 ;  /* 0x0000000000027941 */ /* 0x000fea0003800000 */
.L_x_2026:
        /* <DEDUP_REMOVED lines=15> */
.L_x_2025:
[----:B------:R-:W-:Y:S05]  /*81a0*/  BSYNC B1 ;  /* 0x0000000000017941 */ /* 0x000fea0003800000 */
.L_x_2024:
        /* <DEDUP_REMOVED lines=18> */
.L_x_2031:
[----:B------:R-:W-:Y:S05]  /*82d0*/  BSYNC B2 ;  /* 0x0000000000027941 */ /* 0x000fea0003800000 */
.L_x_2030:
        /* <DEDUP_REMOVED lines=15> */
.L_x_2029:
[----:B------:R-:W-:Y:S05]  /*83d0*/  BSYNC B1 ;  /* 0x0000000000017941 */ /* 0x000fea0003800000 */
.L_x_2028:
        /* <DEDUP_REMOVED lines=18> */
.L_x_2035:
[----:B------:R-:W-:Y:S05]  /*8500*/  BSYNC B2 ;  /* 0x0000000000027941 */ /* 0x000fea0003800000 */
.L_x_2034:
        /* <DEDUP_REMOVED lines=15> */
.L_x_2033:
[----:B------:R-:W-:Y:S05]  /*8600*/  BSYNC B1 ;  /* 0x0000000000017941 */ /* 0x000fea0003800000 */
.L_x_2032:
        /* <DEDUP_REMOVED lines=18> */
.L_x_2039:
[----:B------:R-:W-:Y:S05]  /*8730*/  BSYNC B2 ;  /* 0x0000000000027941 */ /* 0x000fea0003800000 */
.L_x_2038:
        /* <DEDUP_REMOVED lines=15> */
.L_x_2037:
[----:B------:R-:W-:Y:S05]  /*8830*/  BSYNC B1 ;  /* 0x0000000000017941 */ /* 0x000fea0003800000 */
.L_x_2036:
        /* <DEDUP_REMOVED lines=18> */
.L_x_2043:
[----:B------:R-:W-:Y:S05]  /*8960*/  BSYNC B2 ;  /* 0x0000000000027941 */ /* 0x000fea0003800000 */
.L_x_2042:
        /* <DEDUP_REMOVED lines=15> */
.L_x_2041:
[----:B------:R-:W-:Y:S05]  /*8a60*/  BSYNC B1 ;  /* 0x0000000000017941 */ /* 0x000fea0003800000 */
.L_x_2040:
        /* <DEDUP_REMOVED lines=18> */
.L_x_2047:
[----:B------:R-:W-:Y:S05]  /*8b90*/  BSYNC B2 ;  /* 0x0000000000027941 */ /* 0x000fea0003800000 */
.L_x_2046:
        /* <DEDUP_REMOVED lines=15> */
.L_x_2045:
[----:B------:R-:W-:Y:S05]  /*8c90*/  BSYNC B1 ;  /* 0x0000000000017941 */ /* 0x000fea0003800000 */
.L_x_2044:
        /* <DEDUP_REMOVED lines=18> */
.L_x_2051:
[----:B------:R-:W-:Y:S05]  /*8dc0*/  BSYNC B2 ;  /* 0x0000000000027941 */ /* 0x000fea0003800000 */
.L_x_2050:
        /* <DEDUP_REMOVED lines=15> */
.L_x_2049:
[----:B------:R-:W-:Y:S05]  /*8ec0*/  BSYNC B1 ;  /* 0x0000000000017941 */ /* 0x000fea0003800000 */
.L_x_2048:
[----:B------:R-:W-:Y:S01]  /*8ed0*/  BSSY B1, `(.L_x_2052) ;  /* 0x0000022000017945 */ /* 0x000fe20003800000 */
[----:B------:R-:W-:Y:S05]  /*8ee0*/  @P1 BRA `(.L_x_2053) ;  /* 0x0000020000001947 */ /* 0x000fea0003800000 */
[----:B------:R-:W-:Y:S01]  /*8ef0*/  IMAD R0, R157, 0x2e, R156 ;  /* 0x0000002e9d007824 */ /* 0x000fe200078e029c */
[----:B------:R-:W-:Y:S01]  /*8f00*/  BSSY B2, `(.L_x_2054) ;  /* 0x000000f000027945 */ /* 0x000fe20003800000 */
[----:B------:R-:W-:Y:S02]  /*8f10*/  ISETP.NE.AND P4, PT, RZ, c[0x0][0x1ec], PT ;  /* 0x00007b00ff007a0c */ /* 0x000fe40003f85270 */
        /* <DEDUP_REMOVED lines=8> */
[----:B01----:R-:W-:-:S04]  /*8fa0*/  IADD3 R127, P3, R151, R0, RZ ;  /* 0x00000000977f7210 */ /* 0x003fc80007f7e0ff */
[----:B------:R-:W-:Y:S02]  /*8fb0*/  LEA.HI.X.SX32 R0, R0, R155, 0x1, P3 ;  /* 0x0000009b00007211 */ /* 0x000fe400018f0eff */
[----:B------:R-:W-:-:S04]  /*8fc0*/  LEA R126, P3, R127, c[0x0][0x198], 0x2 ;  /* 0x000066007f7e7a11 */ /* 0x000fc800078610ff */
[----:B------:R-:W-:-:S05]  /*8fd0*/  LEA.HI.X R127, R127, c[0x0][0x19c], R0, 0x2, P3 ;  /* 0x000067007f7f7a11 */ /* 0x000fca00018f1400 */
[----:B------:R0:W5:Y:S04]  /*8fe0*/  LDG.E R0, [R126.64] ;  /* 0x000000247e007981 */ /* 0x000168000c1e1900 */
.L_x_2055:
[----:B------:R-:W-:Y:S05]  /*8ff0*/  BSYNC B2 ;  /* 0x0000000000027941 */ /* 0x000fea0003800000 */
.L_x_2054:
[----:B------:R-:W-:Y:S05]  /*9000*/  @P4 BRA `(.L_x_2053) ;  /* 0x000000e000004947 */ /* 0x000fea0003800000 */
[----:B------:R-:W-:-:S13]  /*9010*/  ISETP.NE.AND P5, PT, R2, RZ, PT ;  /* 0x000000ff0200720c */ /* 0x000fda0003fa5270 */
[----:B01----:R-:W-:Y:S02]  /*9020*/  @P5 IMAD R126, R26, c[0x0][0x1d8], R23 ;  /* 0x000076001a7e5a24 */ /* 0x003fe400078e0217 */
        /* <DEDUP_REMOVED lines=12> */
.L_x_2053:
[----:B------:R-:W-:Y:S05]  /*90f0*/  BSYNC B1 ;  /* 0x0000000000017941 */ /* 0x000fea0003800000 */
.L_x_2052:
        /* <DEDUP_REMOVED lines=18> */
.L_x_2059:
[----:B------:R-:W-:Y:S05]  /*9220*/  BSYNC B2 ;  /* 0x0000000000027941 */ /* 0x000fea0003800000 */
.L_x_2058:
        /* <DEDUP_REMOVED lines=15> */
.L_x_2057:
[----:B------:R-:W-:Y:S05]  /*9320*/  BSYNC B1 ;  /* 0x0000000000017941 */ /* 0x000fea0003800000 */
.L_x_2056:
        /* <DEDUP_REMOVED lines=18> */
.L_x_2063:
[----:B------:R-:W-:Y:S05]  /*9450*/  BSYNC B2 ;  /* 0x0000000000027941 */ /* 0x000fea0003800000 */
.L_x_2062:
        /* <DEDUP_REMOVED lines=15> */
.L_x_2061:
[----:B------:R-:W-:Y:S05]  /*9550*/  BSYNC B1 ;  /* 0x0000000000017941 */ /* 0x000fea0003800000 */
.L_x_2060:
        /* <DEDUP_REMOVED lines=18> */
.L_x_2067:
[----:B------:R-:W-:Y:S05]  /*9680*/  BSYNC B2 ;  /* 0x0000000000027941 */ /* 0x000fea0003800000 */
.L_x_2066:
        /* <DEDUP_REMOVED lines=15> */
.L_x_2065:
[----:B------:R-:W-:Y:S05]  /*9780*/  BSYNC B1 ;  /* 0x0000000000017941 */ /* 0x000fea0003800000 */
.L_x_2064:
        /* <DEDUP_REMOVED lines=18> */
.L_x_2071:
[----:B------:R-:W-:Y:S05]  /*98b0*/  BSYNC B2 ;  /* 0x0000000000027941 */ /* 0x000fea0003800000 */
.L_x_2070:
        /* <DEDUP_REMOVED lines=15> */
.L_x_2069:
[----:B------:R-:W-:Y:S05]  /*99b0*/  BSYNC B1 ;  /* 0x0000000000017941 */ /* 0x000fea0003800000 */
.L_x_2068:
        /* <DEDUP_REMOVED lines=18> */
.L_x_2075:
[----:B------:R-:W-:Y:S05]  /*9ae0*/  BSYNC B2 ;  /* 0x0000000000027941 */ /* 0x000fea0003800000 */
.L_x_2074:
        /* <DEDUP_REMOVED lines=15> */
.L_x_2073:
[----:B------:R-:W-:Y:S05]  /*9be0*/  BSYNC B1 ;  /* 0x0000000000017941 */ /* 0x000fea0003800000 */
.L_x_2072:
        /* <DEDUP_REMOVED lines=18> */
.L_x_2079:
[----:B------:R-:W-:Y:S05]  /*9d10*/  BSYNC B2 ;  /* 0x0000000000027941 */ /* 0x000fea0003800000 */
.L_x_2078:
        /* <DEDUP_REMOVED lines=15> */
.L_x_2077:
[----:B------:R-:W-:Y:S05]  /*9e10*/  BSYNC B1 ;  /* 0x0000000000017941 */ /* 0x000fea0003800000 */
.L_x_2076:
        /* <DEDUP_REMOVED lines=18> */
.L_x_2083:
[----:B------:R-:W-:Y:S05]  /*9f40*/  BSYNC B2 ;  /* 0x0000000000027941 */ /* 0x000fea0003800000 */
.L_x_2082:
        /* <DEDUP_REMOVED lines=15> */
.L_x_2081:
[----:B------:R-:W-:Y:S05]  /*a040*/  BSYNC B1 ;  /* 0x0000000000017941 */ /* 0x000fea0003800000 */
.L_x_2080:
        /* <DEDUP_REMOVED lines=18> */
.L_x_2087:
[----:B------:R-:W-:Y:S05]  /*a170*/  BSYNC B2 ;  /* 0x0000000000027941 */ /* 0x000fea0003800000 */
.L_x_2086:
        /* <DEDUP_REMOVED lines=15> */
.L_x_2085:
[----:B------:R-:W-:Y:S05]  /*a270*/  BSYNC B1 ;  /* 0x0000000000017941 */ /* 0x000fea0003800000 */
.L_x_2084:
        /* <DEDUP_REMOVED lines=18> */
.L_x_2091:
[----:B------:R-:W-:Y:S05]  /*a3a0*/  BSYNC B2 ;  /* 0x0000000000027941 */ /* 0x000fea0003800000 */
.L_x_2090:
        /* <DEDUP_REMOVED lines=15> */
.L_x_2089:
[----:B------:R-:W-:Y:S05]  /*a4a0*/  BSYNC B1 ;  /* 0x0000000000017941 */ /* 0x000fea0003800000 */
.L_x_2088:
        /* <DEDUP_REMOVED lines=18> */
.L_x_2095:
[----:B------:R-:W-:Y:S05]  /*a5d0*/  BSYNC B2 ;  /* 0x0000000000027941 */ /* 0x000fea0003800000 */
.L_x_2094:
        /* <DEDUP_REMOVED lines=15> */
.L_x_2093:
[----:B------:R-:W-:Y:S05]  /*a6d0*/  BSYNC B1 ;  /* 0x0000000000017941 */ /* 0x000fea0003800000 */
.L_x_2092:
        /* <DEDUP_REMOVED lines=18> */
.L_x_2099:
[----:B------:R-:W-:Y:S05]  /*a800*/  BSYNC B2 ;  /* 0x0000000000027941 */ /* 0x000fea0003800000 */
.L_x_2098:
        /* <DEDUP_REMOVED lines=15> */
.L_x_2097:
[----:B------:R-:W-:Y:S05]  /*a900*/  BSYNC B1 ;  /* 0x0000000000017941 */ /* 0x000fea0003800000 */
.L_x_2096:
        /* <DEDUP_REMOVED lines=18> */
.L_x_2103:
[----:B------:R-:W-:Y:S05]  /*aa30*/  BSYNC B2 ;  /* 0x0000000000027941 */ /* 0x000fea0003800000 */
.L_x_2102:
        /* <DEDUP_REMOVED lines=15> */
.L_x_2101:
[----:B------:R-:W-:Y:S05]  /*ab30*/  BSYNC B1 ;  /* 0x0000000000017941 */ /* 0x000fea0003800000 */
.L_x_2100:
        /* <DEDUP_REMOVED lines=18> */
.L_x_2107:
[----:B------:R-:W-:Y:S05]  /*ac60*/  BSYNC B2 ;  /* 0x0000000000027941 */ /* 0x000fea0003800000 */
.L_x_2106:
        /* <DEDUP_REMOVED lines=15> */
.L_x_2105:
[----:B------:R-:W-:Y:S05]  /*ad60*/  BSYNC B1 ;  /* 0x0000000000017941 */ /* 0x000fea0003800000 */
.L_x_2104:
        /* <DEDUP_REMOVED lines=18> */
.L_x_2111:
[----:B------:R-:W-:Y:S05]  /*ae90*/  BSYNC B2 ;  /* 0x0000000000027941 */ /* 0x000fea0003800000 */
.L_x_2110:
        /* <DEDUP_REMOVED lines=15> */
.L_x_2109:
[----:B------:R-:W-:Y:S05]  /*af90*/  BSYNC B1 ;  /* 0x0000000000017941 */ /* 0x000fea0003800000 */
.L_x_2108:
        /* <DEDUP_REMOVED lines=18> */
.L_x_2115:
[----:B------:R-:W-:Y:S05]  /*b0c0*/  BSYNC B2 ;  /* 0x0000000000027941 */ /* 0x000fea0003800000 */
.L_x_2114:
        /* <DEDUP_REMOVED lines=15> */
.L_x_2113:
[----:B------:R-:W-:Y:S05]  /*b1c0*/  BSYNC B1 ;  /* 0x0000000000017941 */ /* 0x000fea0003800000 */
.L_x_2112:
        /* <DEDUP_REMOVED lines=18> */
.L_x_2119:
[----:B------:R-:W-:Y:S05]  /*b2f0*/  BSYNC B2 ;  /* 0x0000000000027941 */ /* 0x000fea0003800000 */
.L_x_2118:
        /* <DEDUP_REMOVED lines=15> */
.L_x_2117:
[----:B------:R-:W-:Y:S05]  /*b3f0*/  BSYNC B1 ;  /* 0x0000000000017941 */ /* 0x000fea0003800000 */
.L_x_2116:
[----:B------:R-:W-:Y:S01]  /*b400*/  BSSY B1, `(.L_x_2120) ;  /* 0x0000022000017945 */ /* 0x000fe20003800000 */
[----:B------:R-:W-:Y:S01]  /*b410*/  IMAD R156, R157, 0x3f, R156 ;  /* 0x0000003f9d9c7824 */ /* 0x000fe200078e029c */
[----:B------:R-:W-:Y:S05]  /*b420*/  @P1 BRA `(.L_x_2121) ;  /* 0x000001f000001947 */ /* 0x000fea0003800000 */
[----:B------:R-:W-:Y:S01]  /*b430*/  SHF.L.U32 R157, R156, 0x2, RZ ;  /* 0x000000029c9d7819 */ /* 0x000fe200000006ff */
[----:B------:R-:W-:Y:S01]  /*b440*/  BSSY B2, `(.L_x_2122) ;  /* 0x000000e000027945 */ /* 0x000fe20003800000 */
[----:B------:R-:W-:Y:S01]  /*b450*/  ISETP.NE.AND P3, PT, RZ, c[0x0][0x1ec], PT ;  /* 0x00007b00ff007a0c */ /* 0x000fe20003f65270 */
[----:B------:R-:W-:Y:S01]  /*b460*/  IMAD.MOV.U32 R206, RZ, RZ, RZ ;  /* 0x000000ffffce7224 */ /* 0x000fe200078e00ff */
[----:B------:R-:W-:-:S13]  /*b470*/  ISETP.GE.AND P1, PT, R157, R158, PT ;  /* 0x0000009e9d00720c */ /* 0x000fda0003f26270 */
[----:B------:R-:W-:Y:S05]  /*b480*/  @P1 BRA `(.L_x_2123) ;  /* 0x0000009000001947 */ /* 0x000fea0003800000 */
[----:B------:R-:W2:Y:S02]  /*b490*/  LDG.E R124, [R124.64] ;  /* 0x000000247c7c7981 */ /* 0x000ea4000c1e1900 */
[----:B012---:R-:W-:-:S04]  /*b4a0*/  IMAD R126, R124, c[0x0][0x1d8], RZ ;  /* 0x000076007c7e7a24 */ /* 0x007fc800078e02ff */
[----:B------:R-:W-:-:S04]  /*b4b0*/  IMAD R126, R126, 0x90, RZ ;  /* 0x000000907e7e7824 */ /* 0x000fc800078e02ff */
[----:B------:R-:W-:-:S05]  /*b4c0*/  IMAD R126, R126, c[0x0][0x1d4], R157 ;  /* 0x000075007e7e7a24 */ /* 0x000fca00078e029d */
[----:B------:R-:W-:-:S04]  /*b4d0*/  IADD3 R127, P2, R151, R126, RZ ;  /* 0x0000007e977f7210 */ /* 0x000fc80007f5e0ff */
[----:B------:R-:W-:Y:S02]  /*b4e0*/  LEA.HI.X.SX32 R156, R126, R155, 0x1, P2 ;  /* 0x0000009b7e9c7211 */ /* 0x000fe400010f0eff */
[----:B------:R-:W-:-:S04]  /*b4f0*/  LEA R126, P2, R127, c[0x0][0x198], 0x2 ;  /* 0x000066007f7e7a11 */ /* 0x000fc800078410ff */
[----:B------:R-:W-:-:S05]  /*b500*/  LEA.HI.X R127, R127, c[0x0][0x19c], R156, 0x2, P2 ;  /* 0x000067007f7f7a11 */ /* 0x000fca00010f149c */
[----:B------:R0:W5:Y:S04]  /*b510*/  LDG.E R206, [R126.64] ;  /* 0x000000247ece7981 */ /* 0x000168000c1e1900 */
.L_x_2123:
[----:B------:R-:W-:Y:S05]  /*b520*/  BSYNC B2 ;  /* 0x0000000000027941 */ /* 0x000fea0003800000 */
.L_x_2122:
[----:B------:R-:W-:Y:S05]  /*b530*/  @P3 BRA `(.L_x_2121) ;  /* 0x000000e000003947 */ /* 0x000fea0003800000 */
[----:B------:R-:W-:-:S13]  /*b540*/  ISETP.NE.AND P4, PT, R2, RZ, PT ;  /* 0x000000ff0200720c */ /* 0x000fda0003f85270 */
[----:B------:R-:W-:Y:S02]  /*b550*/  @P4 IMAD R124, R26, c[0x0][0x1d8], R23 ;  /* 0x000076001a7c4a24 */ /* 0x000fe400078e0217 */
[----:B01----:R-:W-:Y:S02]  /*b560*/  @P4 IMAD.MOV.U32 R127, RZ, RZ, 0x4 ;  /* 0x00000004ff7f4424 */ /* 0x003fe400078e00ff */
        /* <DEDUP_REMOVED lines=11> */
.L_x_2121:
[----:B------:R-:W-:Y:S05]  /*b620*/  BSYNC B1 ;  /* 0x0000000000017941 */ /* 0x000fea0003800000 */
.L_x_2120:
[----:B0----5:R-:W-:Y:S01]  /*b630*/  FMUL.FTZ R124, R7, R160 ;  /* 0x000000a0077c7220 */ /* 0x021fe20000410000 */
[----:B------:R-:W-:-:S03]  /*b640*/  LOP3.LUT P1, RZ, R24, 0x3, RZ, 0xc0, !PT ;  /* 0x0000000318ff7812 */ /* 0x000fc6000782c0ff */
        /* <DEDUP_REMOVED lines=62> */
[----:B------:R-:W-:Y:S01]  /*ba30*/  FFMA.FTZ R237, R80, R206, R125 ;  /* 0x000000ce50ed7223 */ /* 0x000fe2000001007d */
[----:B------:R-:W-:Y:S05]  /*ba40*/  BRA.DIV ~URZ, `(.L_x_2124) ;  /* 0x00002f027f007947 */ /* 0x000fea000b800000 */
[----:B------:R0:W2:Y:S02]  /*ba50*/  SHFL.BFLY PT, R124, R237, 0x2, 0x1f ;  /* 0x0c401f00ed7c7f89 */ /* 0x0000a400000e0000 */
.L_x_2186:
[----:B0-2---:R-:W-:Y:S01]  /*ba60*/  FADD.FTZ R237, R237, R124 ;  /* 0x0000007ceded7221 */ /* 0x005fe20000010000 */
[----:B------:R-:W-:Y:S05]  /*ba70*/  BRA.DIV ~URZ, `(.L_x_2125) ;  /* 0x00002f527f007947 */ /* 0x000fea000b800000 */
[----:B------:R0:W2:Y:S02]  /*ba80*/  SHFL.BFLY PT, R124, R237, 0x1, 0x1f ;  /* 0x0c201f00ed7c7f89 */ /* 0x0000a400000e0000 */
.L_x_2187:
[----:B------:R-:W-:Y:S01]  /*ba90*/  ISETP.GE.OR P1, PT, R152, R17, P1 ;  /* 0x000000119800720c */ /* 0x000fe20000f26670 */
[----:B------:R-:W-:Y:S01]  /*baa0*/  BSSY B1, `(.L_x_2126) ;  /* 0x000001b000017945 */ /* 0x000fe20003800000 */
[----:B--2---:R-:W-:-:S11]  /*bab0*/  FADD.FTZ R156, R237, R124 ;  /* 0x0000007ced9c7221 */ /* 0x004fd60000010000 */
[----:B------:R-:W-:Y:S05]  /*bac0*/  @P1 BRA `(.L_x_2127) ;  /* 0x0000018000001947 */ /* 0x000fea0003800000 */
[----:B------:R-:W-:-:S04]  /*bad0*/  ISETP.NE.U32.AND P1, PT, RZ, c[0x0][0x218], PT ;  /* 0x00008600ff007a0c */ /* 0x000fc80003f25070 */
[----:B------:R-:W-:Y:S02]  /*bae0*/  ISETP.NE.AND.EX P2, PT, RZ, c[0x0][0x21c], PT, P1 ;  /* 0x00008700ff007a0c */ /* 0x000fe40003f45310 */
[----:B------:R-:W-:-:S04]  /*baf0*/  ISETP.NE.U32.AND P1, PT, RZ, c[0x0][0x228], PT ;  /* 0x00008a00ff007a0c */ /* 0x000fc80003f25070 */
[----:B------:R-:W-:-:S07]  /*bb00*/  ISETP.NE.AND.EX P1, PT, RZ, c[0x0][0x22c], PT, P1 ;  /* 0x00008b00ff007a0c */ /* 0x000fce0003f25310 */
[----:B------:R-:W-:Y:S02]  /*bb10*/  @P2 IMAD R124, R23, c[0x0][0x220], R25 ;  /* 0x00008800177c2a24 */ /* 0x000fe400078e0219 */
[----:B-1----:R-:W-:-:S03]  /*bb20*/  @P2 IMAD.MOV.U32 R126, RZ, RZ, 0x4 ;  /* 0x00000004ff7e2424 */ /* 0x002fc600078e00ff */
[----:B------:R-:W-:Y:S02]  /*bb30*/  @P2 IADD3 R125, R124, -0x1, RZ ;  /* 0xffffffff7c7d2810 */ /* 0x000fe40007ffe0ff */
[----:B------:R-:W-:-:S03]  /*bb40*/  @P1 MOV R124, 0x4 ;  /* 0x00000004007c1802 */ /* 0x000fc60000000f00 */
[----:B------:R-:W-:-:S04]  /*bb50*/  @P2 IMAD R125, R125, c[0x0][0x220], R152 ;  /* 0x000088007d7d2a24 */ /* 0x000fc800078e0298 */
[----:B------:R-:W-:-:S04]  /*bb60*/  @P2 IMAD.WIDE R126, R125, R126, c[0x0][0x218] ;  /* 0x000086007d7e2625 */ /* 0x000fc800078e027e */
[----:B------:R-:W-:Y:S02]  /*bb70*/  @P1 IMAD.WIDE R124, R23, R124, c[0x0][0x228] ;  /* 0x00008a00177c1625 */ /* 0x000fe400078e027c */
[----:B------:R-:W2:Y:S04]  /*bb80*/  @P2 LDG.E R127, [R126.64] ;  /* 0x000000247e7f2981 */ /* 0x000ea8000c1e1900 */
[----:B------:R-:W3:Y:S01]  /*bb90*/  @P1 LDG.E R124, [R124.64] ;  /* 0x000000247c7c1981 */ /* 0x000ee2000c1e1900 */
[----:B------:R-:W-:Y:S01]  /*bba0*/  @P1 ISETP.GE.AND P3, PT, R152, R153, PT ;  /* 0x000000999800120c */ /* 0x000fe20003f66270 */
[----:B------:R-:W-:Y:S01]  /*bbb0*/  FMUL.FTZ R156, R156, c[0x0][0x1f0] ;  /* 0x00007c009c9c7a20 */ /* 0x000fe20000410000 */
[C---:B------:R-:W-:Y:S01]  /*bbc0*/  @P1 IADD3 R158, R152.reuse, 0x1, -R25 ;  /* 0x00000001989e1810 */ /* 0x040fe20007ffe819 */
[----:B0-----:R-:W-:Y:S01]  /*bbd0*/  IMAD.IADD R237, R152, 0x1, -R4 ;  /* 0x0000000198ed7824 */ /* 0x001fe200078e0a04 */
[----:B------:R-:W-:-:S05]  /*bbe0*/  @P1 SEL R157, R22, RZ, !P3 ;  /* 0x000000ff169d1207 */ /* 0x000fca0005800000 */
[----:B------:R-:W-:-:S06]  /*bbf0*/  @P1 IMAD.IADD R157, R157, 0x1, R158 ;  /* 0x000000019d9d1824 */ /* 0x000fcc00078e029e */
[----:B------:R-:W3:Y:S01]  /*bc00*/  @P1 I2F R157, R157 ;  /* 0x0000009d009d1306 */ /* 0x000ee20000201400 */
[----:B--2---:R-:W-:-:S04]  /*bc10*/  @P2 FADD.FTZ R156, R156, R127 ;  /* 0x0000007f9c9c2221 */ /* 0x004fc80000010000 */
[----:B---3--:R-:W-:-:S05]  /*bc20*/  @P1 FFMA.FTZ R156, R157, R124, R156 ;  /* 0x0000007c9d9c1223 */ /* 0x008fca000001009c */
[----:B------:R0:W-:Y:S01]  /*bc30*/  STS [R237.X4+0x810], R156 ;  /* 0x0008109ced007388 */ /* 0x0001e20000004800 */
[----:B------:R-:W-:-:S03]  /*bc40*/  @!P0 FMNMX.FTZ R3, R3, R156, !PT ;  /* 0x0000009c03038209 */ /* 0x000fc60007810000 */
.L_x_2127:
[----:B------:R-:W-:Y:S05]  /*bc50*/  BSYNC B1 ;  /* 0x0000000000017941 */ /* 0x000fea0003800000 */
.L_x_2126:
[----:B------:R-:W-:-:S04]  /*bc60*/  IADD3 R152, R152, 0x10, RZ ;  /* 0x0000001098987810 */ /* 0x000fc80007ffe0ff */
[----:B------:R-:W-:-:S13]  /*bc70*/  ISETP.GE.AND P0, PT, R152, R81, PT ;  /* 0x000000519800720c */ /* 0x000fda0003f06270 */
[----:B01----:R-:W-:Y:S01]  /*bc80*/  @P0 CALL.REL.NOINC `(.L_x_1867) ;  /* 0x0000001000000944 */ /* 0x003fe20003c00000 */
[----:B------:R-:W-:Y:S05]  /*bc90*/  BRA `(.L_x_2128) ;  /* 0xffff6b5000007947 */ /* 0x000fea000383ffff */
.L_x_1867:
[----:B------:R-:W-:Y:S05]  /*bca0*/  BSYNC B0 ;  /* 0x0000000000007941 */ /* 0x000fea0003800000 */
.L_x_1866:
[----:B------:R-:W-:Y:S01]  /*bcb0*/  SHF.R.S32.HI R7, RZ, 0x1f, R24 ;  /* 0x0000001fff077819 */ /* 0x000fe20000011418 */
[----:B------:R-:W-:Y:S05]  /*bcc0*/  BRA.DIV ~URZ, `(.L_x_2129) ;  /* 0x00002d827f007947 */ /* 0x000fea000b800000 */
[----:B------:R1:W2:Y:S02]  /*bcd0*/  SHFL.BFLY PT, R0, R3, 0x10, 0x1f ;  /* 0x0e001f0003007f89 */ /* 0x0002a400000e0000 */
.L_x_2188:
[----:B--2---:R-:W-:Y:S01]  /*bce0*/  FMNMX.FTZ R5, R0, R3, !PT ;  /* 0x0000000300057209 */ /* 0x004fe20007810000 */
[----:B------:R-:W-:Y:S05]  /*bcf0*/  BRA.DIV ~URZ, `(.L_x_2130) ;  /* 0x00002dd27f007947 */ /* 0x000fea000b800000 */
[----:B------:R-:W2:Y:S02]  /*bd00*/  SHFL.BFLY PT, R0, R5, 0x8, 0x1f ;  /* 0x0d001f0005007f89 */ /* 0x000ea400000e0000 */
[----:B--2---:R-:W-:-:S05]  /*bd10*/  FMNMX.FTZ R0, R5, R0, !PT ;  /* 0x0000000005007209 */ /* 0x004fca0007810000 */
[----:B-1----:R1:W2:Y:S02]  /*bd20*/  SHFL.BFLY PT, R3, R0, 0x4, 0x1f ;  /* 0x0c801f0000037f89 */ /* 0x0022a400000e0000 */
.L_x_2189:
[----:B------:R-:W-:Y:S01]  /*bd30*/  LEA.HI R5, R7, R24, RZ, 0x5 ;  /* 0x0000001807057211 */ /* 0x000fe200078f28ff */
[----:B------:R-:W-:Y:S01]  /*bd40*/  WARPSYNC 0xffffffff ;  /* 0xffffffff00007948 */ /* 0x000fe20003800000 */
[----:B-12---:R-:W-:Y:S02]  /*bd50*/  FMNMX.FTZ R0, R3, R0, !PT ;  /* 0x0000000003007209 */ /* 0x006fe40007810000 */
[----:B------:R-:W-:-:S05]  /*bd60*/  LOP3.LUT R7, R5, 0xffffffe0, RZ, 0xc0, !PT ;  /* 0xffffffe005077812 */ /* 0x000fca00078ec0ff */
[----:B------:R-:W-:-:S05]  /*bd70*/  IMAD.IADD R7, R24, 0x1, -R7 ;  /* 0x0000000118077824 */ /* 0x000fca00078e0a07 */
[----:B------:R-:W-:-:S13]  /*bd80*/  ISETP.NE.AND P0, PT, R7, RZ, PT ;  /* 0x000000ff0700720c */ /* 0x000fda0003f05270 */
[----:B------:R-:W-:-:S05]  /*bd90*/  @!P0 SHF.R.S32.HI R5, RZ, 0x5, R5 ;  /* 0x00000005ff058819 */ /* 0x000fca0000011405 */
[----:B------:R1:W-:Y:S02]  /*bda0*/  @!P0 STS [R5.X4], R0 ;  /* 0x0000000005008388 */ /* 0x0003e40000004800 */
[----:B------:R-:W-:Y:S01]  /*bdb0*/  BAR.SYNC.DEFER_BLOCKING 0x0 ;  /* 0x0000000000007b1d */ /* 0x000fe20000010000 */
[----:B------:R-:W-:Y:S01]  /*bdc0*/  ISETP.GT.AND P0, PT, R7, 0x1, PT ;  /* 0x000000010700780c */ /* 0x000fe20003f04270 */
[----:B-1----:R-:W-:Y:S01]  /*bdd0*/  IMAD.IADD R5, R24, 0x1, R4 ;  /* 0x0000000118057824 */ /* 0x002fe200078e0204 */
[----:B------:R-:W-:Y:S01]  /*bde0*/  MOV R0, 0xff7fffff ;  /* 0xff7fffff00007802 */ /* 0x000fe20000000f00 */
[----:B------:R-:W-:Y:S02]  /*bdf0*/  IMAD.MOV.U32 R8, RZ, RZ, RZ ;  /* 0x000000ffff087224 */ /* 0x000fe400078e00ff */
[----:B------:R-:W-:Y:S01]  /*be00*/  BSSY B0, `(.L_x_2131) ;  /* 0x0000075000007945 */ /* 0x000fe20003800000 */
[----:B------:R-:W-:-:S07]  /*be10*/  ISETP.GE.AND P1, PT, R5, R25, PT ;  /* 0x000000190500720c */ /* 0x000fce0003f26270 */
[----:B------:R-:W1:Y:S04]  /*be20*/  @!P0 LDS R0, [R7.X4] ;  /* 0x0000000007008984 */ /* 0x000e680000004800 */
[----:B-1----:R-:W1:Y:S02]  /*be30*/  SHFL.BFLY PT, R3, R0, 0x1, 0x1f ;  /* 0x0c201f0000037f89 */ /* 0x002e6400000e0000 */
[----:B-1----:R-:W-:-:S05]  /*be40*/  FMNMX.FTZ R3, R3, R0, !PT ;  /* 0x0000000003037209 */ /* 0x002fca0007810000 */
[----:B------:R1:W2:Y:S01]  /*be50*/  SHFL.IDX PT, R13, R3, RZ, 0x1f ;  /* 0x00001fff030d7589 */ /* 0x0002a200000e0000 */
[----:B------:R-:W-:Y:S05]  /*be60*/  @P1 BRA `(.L_x_2132) ;  /* 0x000006e000001947 */ /* 0x000fea0003800000 */
[----:B------:R-:W-:Y:S01]  /*be70*/  LOP3.LUT R0, RZ, R4, RZ, 0x33, !PT ;  /* 0x00000004ff007212 */ /* 0x000fe200078e33ff */
[----:B------:R-:W-:Y:S01]  /*be80*/  BSSY B1, `(.L_x_2133) ;  /* 0x0000026000017945 */ /* 0x000fe20003800000 */
[----:B------:R-:W-:Y:S01]  /*be90*/  IMAD.MOV.U32 R8, RZ, RZ, RZ ;  /* 0x000000ffff087224 */ /* 0x000fe200078e00ff */
[----:B------:R-:W-:Y:S02]  /*bea0*/  MOV R10, R5 ;  /* 0x00000005000a7202 */ /* 0x000fe40000000f00 */
[----:B------:R-:W-:-:S04]  /*beb0*/  IADD3 R0, -R24, R25, R0 ;  /* 0x0000001918007210 */ /* 0x000fc80007ffe100 */
[----:B-1----:R-:W-:-:S04]  /*bec0*/  LEA.HI R3, R0, 0x1, RZ, 0x1a ;  /* 0x0000000100037811 */ /* 0x002fc800078fd0ff */
[----:B------:R-:W-:-:S13]  /*bed0*/  LOP3.LUT P0, R3, R3, 0x3, RZ, 0xc0, !PT ;  /* 0x0000000303037812 */ /* 0x000fda000780c0ff */
[----:B------:R-:W-:Y:S05]  /*bee0*/  @!P0 BRA `(.L_x_2134) ;  /* 0x000001f000008947 */ /* 0x000fea0003800000 */
[----:B------:R-:W-:Y:S01]  /*bef0*/  IMAD R12, R28, c[0x0][0x1d4], RZ ;  /* 0x000075001c0c7a24 */ /* 0x000fe200078e02ff */
[----:B------:R-:W-:Y:S01]  /*bf00*/  ISETP.NE.U32.AND P0, PT, RZ, c[0x0][0x200], PT ;  /* 0x00008000ff007a0c */ /* 0x000fe20003f05070 */
[----:B------:R-:W-:Y:S01]  /*bf10*/  IMAD.MOV.U32 R8, RZ, RZ, RZ ;  /* 0x000000ffff087224 */ /* 0x000fe200078e00ff */
[--C-:B------:R-:W-:Y:S01]  /*bf20*/  SHF.R.S32.HI R6, RZ, 0x1f, R5.reuse ;  /* 0x0000001fff067819 */ /* 0x100fe20000011405 */
[--C-:B------:R-:W-:Y:S01]  /*bf30*/  IMAD.MOV.U32 R10, RZ, RZ, R5.reuse ;  /* 0x000000ffff0a7224 */ /* 0x100fe200078e0005 */
[----:B------:R-:W-:Y:S02]  /*bf40*/  SHF.R.S32.HI R7, RZ, 0x1f, R12 ;  /* 0x0000001fff077819 */ /* 0x000fe4000001140c */
[----:B------:R-:W-:Y:S02]  /*bf50*/  IADD3 R12, P2, P3, R12, c[0x0][0x200], R5 ;  /* 0x000080000c0c7a10 */ /* 0x000fe40007b5e005 */
[----:B------:R-:W-:Y:S02]  /*bf60*/  ISETP.NE.AND.EX P0, PT, RZ, c[0x0][0x204], PT, P0 ;  /* 0x00008100ff007a0c */ /* 0x000fe40003f05300 */
[----:B------:R-:W-:-:S02]  /*bf70*/  IADD3.X R7, R7, c[0x0][0x204], R6, P2, P3 ;  /* 0x0000810007077a10 */ /* 0x000fc400017e6406 */
[----:B------:R-:W-:-:S08]  /*bf80*/  IADD3 R9, R18, 0x810, RZ ;  /* 0x0000081012097810 */ /* 0x000fd00007ffe0ff */
.L_x_2138:
[----:B------:R-:W-:Y:S01]  /*bf90*/  BSSY B2, `(.L_x_2135) ;  /* 0x000000b000027945 */ /* 0x000fe20003800000 */
[----:B-1----:R-:W-:Y:S05]  /*bfa0*/  @!P0 BRA `(.L_x_2136) ;  /* 0x0000005000008947 */ /* 0x002fea0003800000 */
[----:B------:R-:W-:-:S06]  /*bfb0*/  IMAD.MOV.U32 R6, RZ, RZ, R12 ;  /* 0x000000ffff067224 */ /* 0x000fcc00078e000c */
[----:B------:R-:W3:Y:S01]  /*bfc0*/  LDG.E.U8 R6, [R6.64] ;  /* 0x0000002406067981 */ /* 0x000ee2000c1e1100 */
[----:B------:R-:W-:Y:S01]  /*bfd0*/  HFMA2.MMA R11, -RZ, RZ, 0, 0 ;  /* 0x00000000ff0b7435 */ /* 0x000fe200000001ff */
[----:B---3--:R-:W-:-:S13]  /*bfe0*/  ISETP.NE.AND P2, PT, R6, RZ, PT ;  /* 0x000000ff0600720c */ /* 0x008fda0003f45270 */
[----:B------:R-:W-:Y:S05]  /*bff0*/  @P2 BRA `(.L_x_2137) ;  /* 0x0000004000002947 */ /* 0x000fea0003800000 */
.L_x_2136:
[----:B------:R-:W1:Y:S02]  /*c000*/  LDS R6, [R9] ;  /* 0x0000000009067984 */ /* 0x000e640000000800 */
[----:B-12---:R-:W-:-:S04]  /*c010*/  FADD.FTZ R6, -R13, R6 ;  /* 0x000000060d067221 */ /* 0x006fc80000010100 */
[----:B------:R-:W-:-:S04]  /*c020*/  FMUL.FTZ R6, R6, 1.4426950216293334961 ;  /* 0x3fb8aa3b06067820 */ /* 0x000fc80000410000 */
[----:B------:R1:W2:Y:S03]  /*c030*/  MUFU.EX2 R11, R6 ;  /* 0x00000006000b7308 */ /* 0x0002a60000000800 */
.L_x_2137:
[----:B------:R-:W-:Y:S05]  /*c040*/  BSYNC B2 ;  /* 0x0000000000027941 */ /* 0x000fea0003800000 */
.L_x_2135:
[----:B------:R-:W-:Y:S01]  /*c050*/  IADD3 R3, R3, -0x1, RZ ;  /* 0xffffffff03037810 */ /* 0x000fe20007ffe0ff */
[----:B--2---:R2:W-:Y:S01]  /*c060*/  STS [R9], R11 ;  /* 0x0000000b09007388 */ /* 0x0045e20000000800 */
[----:B------:R-:W-:Y:S01]  /*c070*/  IADD3 R12, P3, R12, 0x40, RZ ;  /* 0x000000400c0c7810 */ /* 0x000fe20007f7e0ff */
[----:B------:R-:W-:Y:S01]  /*c080*/  FADD.FTZ R8, R11, R8 ;  /* 0x000000080b087221 */ /* 0x000fe20000010000 */
[----:B------:R-:W-:Y:S02]  /*c090*/  ISETP.NE.AND P2, PT, R3, RZ, PT ;  /* 0x000000ff0300720c */ /* 0x000fe40003f45270 */
[----:B------:R-:W-:Y:S01]  /*c0a0*/  IADD3 R10, R10, 0x40, RZ ;  /* 0x000000400a0a7810 */ /* 0x000fe20007ffe0ff */
[----:B------:R-:W-:Y:S01]  /*c0b0*/  IMAD.X R7, RZ, RZ, R7, P3 ;  /* 0x000000ffff077224 */ /* 0x000fe200018e0607 */
[----:B--2---:R-:W-:-:S09]  /*c0c0*/  IADD3 R9, R9, 0x100, RZ ;  /* 0x0000010009097810 */ /* 0x004fd20007ffe0ff */
[----:B------:R-:W-:Y:S05]  /*c0d0*/  @P2 BRA `(.L_x_2138) ;  /* 0xfffffeb000002947 */ /* 0x000fea000383ffff */
.L_x_2134:
[----:B------:R-:W-:Y:S05]  /*c0e0*/  BSYNC B1 ;  /* 0x0000000000017941 */ /* 0x000fea0003800000 */
.L_x_2133:
[----:B------:R-:W-:-:S13]  /*c0f0*/  ISETP.GE.U32.AND P0, PT, R0, 0xc0, PT ;  /* 0x000000c00000780c */ /* 0x000fda0003f06070 */
[----:B------:R-:W-:Y:S05]  /*c100*/  @!P0 BRA `(.L_x_2132) ;  /* 0x0000044000008947 */ /* 0x000fea0003800000 */
[----:B------:R-:W-:Y:S01]  /*c110*/  LEA R3, R10, 0x200, 0x2 ;  /* 0x000002000a037811 */ /* 0x000fe200078e10ff */
[----:B------:R-:W-:Y:S01]  /*c120*/  IMAD R7, R28, c[0x0][0x1d4], RZ ;  /* 0x000075001c077a24 */ /* 0x000fe200078e02ff */
[----:B------:R-:W-:Y:S02]  /*c130*/  ISETP.NE.U32.AND P0, PT, RZ, c[0x0][0x200], PT ;  /* 0x00008000ff007a0c */ /* 0x000fe40003f05070 */
[----:B------:R-:W-:Y:S01]  /*c140*/  SHF.R.S32.HI R0, RZ, 0x1f, R10 ;  /* 0x0000001fff007819 */ /* 0x000fe2000001140a */
[----:B------:R-:W-:Y:S01]  /*c150*/  IMAD R3, R4, -0x4, R3 ;  /* 0xfffffffc04037824 */ /* 0x000fe200078e0203 */
[--C-:B------:R-:W-:Y:S02]  /*c160*/  SHF.R.S32.HI R9, RZ, 0x1f, R7.reuse ;  /* 0x0000001fff097819 */ /* 0x100fe40000011407 */
[----:B-1----:R-:W-:Y:S02]  /*c170*/  IADD3 R6, P2, P3, R10, c[0x0][0x200], R7 ;  /* 0x000080000a067a10 */ /* 0x002fe40007b5e007 */
[----:B------:R-:W-:-:S02]  /*c180*/  ISETP.NE.AND.EX P0, PT, RZ, c[0x0][0x204], PT, P0 ;  /* 0x00008100ff007a0c */ /* 0x000fc40003f05300 */
[----:B------:R-:W-:Y:S02]  /*c190*/  IADD3.X R7, R0, c[0x0][0x204], R9, P2, P3 ;  /* 0x0000810000077a10 */ /* 0x000fe400017e6409 */
[----:B------:R-:W-:-:S08]  /*c1a0*/  IADD3 R3, R3, 0x810, RZ ;  /* 0x0000081003037810 */ /* 0x000fd00007ffe0ff */
.L_x_2151:
[----:B------:R-:W-:Y:S01]  /*c1b0*/  BSSY B1, `(.L_x_2139) ;  /* 0x000000a000017945 */ /* 0x000fe20003800000 */
[----:B------:R-:W-:Y:S05]  /*c1c0*/  @!P0 BRA `(.L_x_2140) ;  /* 0x0000004000008947 */ /* 0x000fea0003800000 */
[----:B------:R-:W3:Y:S02]  /*c1d0*/  LDG.E.U8 R0, [R6.64] ;  /* 0x0000002406007981 */ /* 0x000ee4000c1e1100 */
[----:B---3--:R-:W-:-:S13]  /*c1e0*/  ISETP.NE.AND P2, PT, R0, RZ, PT ;  /* 0x000000ff0000720c */ /* 0x008fda0003f45270 */
[----:B------:R-:W-:Y:S01]  /*c1f0*/  @P2 IMAD.MOV.U32 R0, RZ, RZ, RZ ;  /* 0x000000ffff002224 */ /* 0x000fe200078e00ff */
[----:B------:R-:W-:Y:S05]  /*c200*/  @P2 BRA `(.L_x_2141) ;  /* 0x0000004000002947 */ /* 0x000fea0003800000 */
.L_x_2140:
[----:B------:R-:W1:Y:S02]  /*c210*/  LDS R0, [R3+-0x200] ;  /* 0xfffe000003007984 */ /* 0x000e640000000800 */
[----:B-12---:R-:W-:-:S04]  /*c220*/  FADD.FTZ R0, -R13, R0 ;  /* 0x000000000d007221 */ /* 0x006fc80000010100 */
[----:B------:R-:W-:-:S06]  /*c230*/  FMUL.FTZ R0, R0, 1.4426950216293334961 ;  /* 0x3fb8aa3b00007820 */ /* 0x000fcc0000410000 */
[----:B------:R-:W1:Y:S02]  /*c240*/  MUFU.EX2 R0, R0 ;  /* 0x0000000000007308 */ /* 0x000e640000000800 */
.L_x_2141:
[----:B------:R-:W-:Y:S05]  /*c250*/  BSYNC B1 ;  /* 0x0000000000017941 */ /* 0x000fea0003800000 */
.L_x_2139:
[----:B-1----:R1:W-:Y:S01]  /*c260*/  STS [R3+-0x200], R0 ;  /* 0xfffe000003007388 */ /* 0x0023e20000000800 */
[----:B------:R-:W-:Y:S01]  /*c270*/  BSSY B1, `(.L_x_2142) ;  /* 0x000000b000017945 */ /* 0x000fe20003800000 */
[----:B------:R-:W-:Y:S01]  /*c280*/  FADD.FTZ R9, R0, R8 ;  /* 0x0000000800097221 */ /* 0x000fe20000010000 */
[----:B------:R-:W-:Y:S05]  /*c290*/  @!P0 BRA `(.L_x_2143) ;  /* 0x0000004000008947 */ /* 0x000fea0003800000 */
[----:B-1----:R-:W3:Y:S02]  /*c2a0*/  LDG.E.U8 R0, [R6.64+0x40] ;  /* 0x0000402406007981 */ /* 0x002ee4000c1e1100 */
[----:B---3--:R-:W-:-:S13]  /*c2b0*/  ISETP.NE.AND P2, PT, R0, RZ, PT ;  /* 0x000000ff0000720c */ /* 0x008fda0003f45270 */
[----:B------:R-:W-:Y:S01]  /*c2c0*/  @P2 IMAD.MOV.U32 R0, RZ, RZ, RZ ;  /* 0x000000ffff002224 */ /* 0x000fe200078e00ff */
[----:B------:R-:W-:Y:S05]  /*c2d0*/  @P2 BRA `(.L_x_2144) ;  /* 0x0000004000002947 */ /* 0x000fea0003800000 */
.L_x_2143:
[----:B-1----:R-:W1:Y:S02]  /*c2e0*/  LDS R0, [R3+-0x100] ;  /* 0xffff000003007984 */ /* 0x002e640000000800 */
[----:B-12---:R-:W-:-:S04]  /*c2f0*/  FADD.FTZ R0, -R13, R0 ;  /* 0x000000000d007221 */ /* 0x006fc80000010100 */
[----:B------:R-:W-:-:S06]  /*c300*/  FMUL.FTZ R0, R0, 1.4426950216293334961 ;  /* 0x3fb8aa3b00007820 */ /* 0x000fcc0000410000 */
[----:B------:R-:W1:Y:S02]  /*c310*/  MUFU.EX2 R0, R0 ;  /* 0x0000000000007308 */ /* 0x000e640000000800 */
.L_x_2144:
[----:B------:R-:W-:Y:S05]  /*c320*/  BSYNC B1 ;  /* 0x0000000000017941 */ /* 0x000fea0003800000 */
.L_x_2142:
[----:B-1----:R1:W-:Y:S01]  /*c330*/  STS [R3+-0x100], R0 ;  /* 0xffff000003007388 */ /* 0x0023e20000000800 */
[----:B------:R-:W-:Y:S01]  /*c340*/  BSSY B1, `(.L_x_2145) ;  /* 0x000000b000017945 */ /* 0x000fe20003800000 */
[----:B------:R-:W-:Y:S01]  /*c350*/  FADD.FTZ R9, R9, R0 ;  /* 0x0000000009097221 */ /* 0x000fe20000010000 */
[----:B------:R-:W-:Y:S05]  /*c360*/  @!P0 BRA `(.L_x_2146) ;  /* 0x0000004000008947 */ /* 0x000fea0003800000 */
[----:B-1----:R-:W3:Y:S02]  /*c370*/  LDG.E.U8 R0, [R6.64+0x80] ;  /* 0x0000802406007981 */ /* 0x002ee4000c1e1100 */
[----:B---3--:R-:W-:Y:S02]  /*c380*/  ISETP.NE.AND P2, PT, R0, RZ, PT ;  /* 0x000000ff0000720c */ /* 0x008fe40003f45270 */
[----:B------:R-:W-:-:S11]  /*c390*/  MOV R0, RZ ;  /* 0x000000ff00007202 */ /* 0x000fd60000000f00 */
[----:B------:R-:W-:Y:S05]  /*c3a0*/  @P2 BRA `(.L_x_2147) ;  /* 0x0000004000002947 */ /* 0x000fea0003800000 */
.L_x_2146:
[----:B-1----:R-:W1:Y:S02]  /*c3b0*/  LDS R0, [R3] ;  /* 0x0000000003007984 */ /* 0x002e640000000800 */
[----:B-12---:R-:W-:-:S04]  /*c3c0*/  FADD.FTZ R0, -R13, R0 ;  /* 0x000000000d007221 */ /* 0x006fc80000010100 */
[----:B------:R-:W-:-:S06]  /*c3d0*/  FMUL.FTZ R0, R0, 1.4426950216293334961 ;  /* 0x3fb8aa3b00007820 */ /* 0x000fcc0000410000 */
[----:B------:R-:W1:Y:S02]  /*c3e0*/  MUFU.EX2 R0, R0 ;  /* 0x0000000000007308 */ /* 0x000e640000000800 */
.L_x_2147:
[----:B------:R-:W-:Y:S05]  /*c3f0*/  BSYNC B1 ;  /* 0x0000000000017941 */ /* 0x000fea0003800000 */
.L_x_2145:
[----:B-1----:R1:W-:Y:S01]  /*c400*/  STS [R3], R0 ;  /* 0x0000000003007388 */ /* 0x0023e20000000800 */
[----:B------:R-:W-:Y:S01]  /*c410*/  BSSY B1, `(.L_x_2148) ;  /* 0x000000b000017945 */ /* 0x000fe20003800000 */
[----:B------:R-:W-:Y:S01]  /*c420*/  FADD.FTZ R9, R9, R0 ;  /* 0x0000000009097221 */ /* 0x000fe20000010000 */
[----:B------:R-:W-:Y:S05]  /*c430*/  @!P0 BRA `(.L_x_2149) ;  /* 0x0000004000008947 */ /* 0x000fea0003800000 */
[----:B-1----:R-:W3:Y:S02]  /*c440*/  LDG.E.U8 R0, [R6.64+0xc0] ;  /* 0x0000c02406007981 */ /* 0x002ee4000c1e1100 */
[----:B---3--:R-:W-:-:S13]  /*c450*/  ISETP.NE.AND P2, PT, R0, RZ, PT ;  /* 0x000000ff0000720c */ /* 0x008fda0003f45270 */
[----:B------:R-:W-:Y:S01]  /*c460*/  @P2 IMAD.MOV.U32 R0, RZ, RZ, RZ ;  /* 0x000000ffff002224 */ /* 0x000fe200078e00ff */
[----:B------:R-:W-:Y:S05]  /*c470*/  @P2 BRA `(.L_x_2150) ;  /* 0x0000004000002947 */ /* 0x000fea0003800000 */
.L_x_2149:
[----:B-1----:R-:W1:Y:S02]  /*c480*/  LDS R0, [R3+0x100] ;  /* 0x0001000003007984 */ /* 0x002e640000000800 */
[----:B-12---:R-:W-:-:S04]  /*c490*/  FADD.FTZ R0, -R13, R0 ;  /* 0x000000000d007221 */ /* 0x006fc80000010100 */
[----:B------:R-:W-:-:S06]  /*c4a0*/  FMUL.FTZ R0, R0, 1.4426950216293334961 ;  /* 0x3fb8aa3b00007820 */ /* 0x000fcc0000410000 */
[----:B------:R-:W1:Y:S02]  /*c4b0*/  MUFU.EX2 R0, R0 ;  /* 0x0000000000007308 */ /* 0x000e640000000800 */
.L_x_2150:
[----:B------:R-:W-:Y:S05]  /*c4c0*/  BSYNC B1 ;  /* 0x0000000000017941 */ /* 0x000fea0003800000 */
.L_x_2148:
[----:B------:R-:W-:Y:S01]  /*c4d0*/  IADD3 R10, R10, 0x100, RZ ;  /* 0x000001000a0a7810 */ /* 0x000fe20007ffe0ff */
[----:B-1----:R1:W-:Y:S01]  /*c4e0*/  STS [R3+0x100], R0 ;  /* 0x0001000003007388 */ /* 0x0023e20000000800 */
[----:B------:R-:W-:Y:S01]  /*c4f0*/  IADD3 R6, P3, R6, 0x100, RZ ;  /* 0x0000010006067810 */ /* 0x000fe20007f7e0ff */
[----:B------:R-:W-:Y:S01]  /*c500*/  FADD.FTZ R8, R9, R0 ;  /* 0x0000000009087221 */ /* 0x000fe20000010000 */
[----:B------:R-:W-:-:S03]  /*c510*/  ISETP.GE.AND P2, PT, R10, R25, PT ;  /* 0x000000190a00720c */ /* 0x000fc60003f46270 */
[----:B------:R-:W-:Y:S01]  /*c520*/  IMAD.X R7, RZ, RZ, R7, P3 ;  /* 0x000000ffff077224 */ /* 0x000fe200018e0607 */
[----:B-1----:R-:W-:-:S09]  /*c530*/  IADD3 R3, R3, 0x400, RZ ;  /* 0x0000040003037810 */ /* 0x002fd20007ffe0ff */
[----:B------:R-:W-:Y:S05]  /*c540*/  @!P2 BRA `(.L_x_2151) ;  /* 0xfffffc600000a947 */ /* 0x000fea000383ffff */
.L_x_2132:
[----:B------:R-:W-:Y:S05]  /*c550*/  BSYNC B0 ;  /* 0x0000000000007941 */ /* 0x000fea0003800000 */
.L_x_2131:
[----:B-1----:R-:W1:Y:S01]  /*c560*/  SHFL.BFLY PT, R3, R8, 0x10, 0x1f ;  /* 0x0e001f0008037f89 */ /* 0x002e6200000e0000 */
[C---:B------:R-:W-:Y:S02]  /*c570*/  LOP3.LUT P0, RZ, R24.reuse, 0x1f, RZ, 0xc0, !PT ;  /* 0x0000001f18ff7812 */ /* 0x040fe4000780c0ff */
[----:B------:R-:W-:-:S04]  /*c580*/  LOP3.LUT R10, R24, 0x1f, RZ, 0xc0, !PT ;  /* 0x0000001f180a7812 */ /* 0x000fc800078ec0ff */
[----:B------:R-:W-:-:S13]  /*c590*/  ISETP.GT.U32.AND P2, PT, R10, 0x1, PT ;  /* 0x000000010a00780c */ /* 0x000fda0003f44070 */
[----:B------:R-:W-:Y:S02]  /*c5a0*/  @!P2 IMAD.SHL.U32 R18, R24, 0x4, RZ ;  /* 0x000000041812a824 */ /* 0x000fe400078e00ff */
[----:B-1----:R-:W-:Y:S01]  /*c5b0*/  FADD.FTZ R3, R3, R8 ;  /* 0x0000000803037221 */ /* 0x002fe20000010000 */
[----:B------:R-:W-:-:S04]  /*c5c0*/  @!P0 SHF.R.U32.HI R8, RZ, 0x3, R24 ;  /* 0x00000003ff088819 */ /* 0x000fc80000011618 */
[----:B------:R-:W1:Y:S01]  /*c5d0*/  SHFL.BFLY PT, R0, R3, 0x8, 0x1f ;  /* 0x0d001f0003007f89 */ /* 0x000e6200000e0000 */
[----:B------:R-:W-:Y:S01]  /*c5e0*/  @!P0 LOP3.LUT R8, R8, 0x1ffffffc, RZ, 0xc0, !PT ;  /* 0x1ffffffc08088812 */ /* 0x000fe200078ec0ff */
[----:B-1----:R-:W-:-:S05]  /*c5f0*/  FADD.FTZ R0, R3, R0 ;  /* 0x0000000003007221 */ /* 0x002fca0000010000 */
[----:B------:R-:W1:Y:S02]  /*c600*/  SHFL.BFLY PT, R7, R0, 0x4, 0x1f ;  /* 0x0c801f0000077f89 */ /* 0x000e6400000e0000 */
[----:B-1----:R-:W-:Y:S01]  /*c610*/  FADD.FTZ R7, R0, R7 ;  /* 0x0000000700077221 */ /* 0x002fe20000010000 */
[----:B------:R-:W-:-:S04]  /*c620*/  @!P2 LOP3.LUT R0, R18, 0x7c, RZ, 0xc0, !PT ;  /* 0x0000007c1200a812 */ /* 0x000fc800078ec0ff */
[----:B------:R-:W1:Y:S02]  /*c630*/  SHFL.BFLY PT, R6, R7, 0x2, 0x1f ;  /* 0x0c401f0007067f89 */ /* 0x000e6400000e0000 */
[----:B-1----:R-:W-:-:S05]  /*c640*/  FADD.FTZ R6, R7, R6 ;  /* 0x0000000607067221 */ /* 0x002fca0000010000 */
[----:B------:R-:W1:Y:S02]  /*c650*/  SHFL.BFLY PT, R9, R6, 0x1, 0x1f ;  /* 0x0c201f0006097f89 */ /* 0x000e6400000e0000 */
[----:B-1----:R-:W-:-:S05]  /*c660*/  FADD.FTZ R9, R6, R9 ;  /* 0x0000000906097221 */ /* 0x002fca0000010000 */
[----:B------:R-:W-:Y:S04]  /*c670*/  @!P0 STS [R8+0x8], R9 ;  /* 0x0000080908008388 */ /* 0x000fe80000000800 */
[----:B------:R-:W-:Y:S06]  /*c680*/  BAR.SYNC.DEFER_BLOCKING 0x0 ;  /* 0x0000000000007b1d */ /* 0x000fec0000010000 */
[----:B------:R-:W1:Y:S04]  /*c690*/  @!P2 LDS R9, [R0+0x8] ;  /* 0x000008000009a984 */ /* 0x000e680000000800 */
[----:B-1----:R-:W1:Y:S02]  /*c6a0*/  SHFL.BFLY PT, R6, R9, 0x1, 0x1f ;  /* 0x0c201f0009067f89 */ /* 0x002e6400000e0000 */
[----:B-1----:R-:W-:-:S05]  /*c6b0*/  FADD.FTZ R6, R6, R9 ;  /* 0x0000000906067221 */ /* 0x002fca0000010000 */
[----:B------:R1:W3:Y:S01]  /*c6c0*/  SHFL.IDX PT, R3, R6, RZ, 0x1f ;  /* 0x00001fff06037589 */ /* 0x0002e200000e0000 */
[----:B------:R-:W-:Y:S05]  /*c6d0*/  @P1 BRA.U `(.L_x_2152) ;  /* 0x000004a100001947 */ /* 0x000fea0003800000 */
[----:B--2---:R-:W2:Y:S01]  /*c6e0*/  LDC.U8 R13, c[0x0][0x26c] ;  /* 0x00009b00ff0d7b82 */ /* 0x004ea20000000000 */
[----:B------:R-:W-:Y:S01]  /*c6f0*/  BSSY B0, `(.L_x_2152) ;  /* 0x0000048000007945 */ /* 0x000fe20003800000 */
[----:B-1----:R-:W-:Y:S01]  /*c700*/  CS2R R6, SRZ ;  /* 0x0000000000067805 */ /* 0x002fe2000001ff00 */
[----:B--2---:R-:W-:-:S13]  /*c710*/  ISETP.NE.AND P0, PT, R13, RZ, PT ;  /* 0x000000ff0d00720c */ /* 0x004fda0003f05270 */
[----:B------:R-:W-:-:S05]  /*c720*/  @P0 MOV R0, c[0x0][0x268] ;  /* 0x00009a0000000a02 */ /* 0x000fca0000000f00 */
[----:B------:R-:W-:-:S04]  /*c730*/  @P0 IMAD R19, R19, R0, c[0x0][0x1ec] ;  /* 0x00007b0013130624 */ /* 0x000fc800078e0200 */
[----:B------:R-:W-:-:S04]  /*c740*/  @P0 IMAD R19, R19, c[0x0][0x1d4], RZ ;  /* 0x0000750013130a24 */ /* 0x000fc800078e02ff */
[--C-:B------:R-:W-:Y:S01]  /*c750*/  @P0 IMAD.MOV.U32 R6, RZ, RZ, R19.reuse ;  /* 0x000000ffff060224 */ /* 0x100fe200078e0013 */
[----:B------:R-:W-:Y:S01]  /*c760*/  @P0 SHF.R.S32.HI R7, RZ, 0x1f, R19 ;  /* 0x0000001fff070819 */ /* 0x000fe20000011413 */
[----:B------:R-:W-:Y:S05]  /*c770*/  @P1 BRA `(.L_x_2153) ;  /* 0x000003f000001947 */ /* 0x000fea0003800000 */
[----:B------:R-:W-:Y:S01]  /*c780*/  LOP3.LUT R0, RZ, R4, RZ, 0x33, !PT ;  /* 0x00000004ff007212 */ /* 0x000fe200078e33ff */
[----:B---3--:R-:W-:Y:S01]  /*c790*/  FADD.FTZ R3, R3, 9.9999999747524270788e-07 ;  /* 0x358637bd03037421 */ /* 0x008fe20000010000 */
[----:B------:R-:W-:Y:S02]  /*c7a0*/  BSSY B1, `(.L_x_2154) ;  /* 0x000001a000017945 */ /* 0x000fe40003800000 */
[----:B------:R-:W-:Y:S01]  /*c7b0*/  IADD3 R0, -R24, R25, R0 ;  /* 0x0000001918007210 */ /* 0x000fe20007ffe100 */
[----:B------:R1:W2:Y:S03]  /*c7c0*/  MUFU.RCP R12, R3 ;  /* 0x00000003000c7308 */ /* 0x0002a60000001000 */
[----:B------:R-:W-:-:S02]  /*c7d0*/  LEA.HI R8, R0, 0x1, RZ, 0x1a ;  /* 0x0000000100087811 */ /* 0x000fc400078fd0ff */
[----:B------:R-:W-:Y:S02]  /*c7e0*/  ISETP.GE.U32.AND P1, PT, R0, 0xc0, PT ;  /* 0x000000c00000780c */ /* 0x000fe40003f26070 */
[----:B------:R-:W-:-:S13]  /*c7f0*/  LOP3.LUT P2, R9, R8, 0x3, RZ, 0xc0, !PT ;  /* 0x0000000308097812 */ /* 0x000fda000784c0ff */
[----:B------:R-:W-:Y:S05]  /*c800*/  @!P2 BRA `(.L_x_2155) ;  /* 0x000001300000a947 */ /* 0x000fea0003800000 */
[----:B-12---:R-:W-:Y:S01]  /*c810*/  IADD3 R11, P2, R5, R6, RZ ;  /* 0x00000006050b7210 */ /* 0x006fe20007f5e0ff */
[----:B------:R-:W-:Y:S01]  /*c820*/  IMAD.MOV.U32 R0, RZ, RZ, R9 ;  /* 0x000000ffff007224 */ /* 0x000fe200078e0009 */
[----:B------:R-:W-:Y:S02]  /*c830*/  IADD3 R18, R18, 0x810, RZ ;  /* 0x0000081012127810 */ /* 0x000fe40007ffe0ff */
[----:B------:R-:W-:Y:S02]  /*c840*/  LEA R10, P3, R11, c[0x0][0x260], 0x2 ;  /* 0x000098000b0a7a11 */ /* 0x000fe400078610ff */
[----:B------:R-:W-:-:S04]  /*c850*/  LEA.HI.X.SX32 R8, R5, R7, 0x1, P2 ;  /* 0x0000000705087211 */ /* 0x000fc800010f0eff */
[----:B------:R-:W-:Y:S02]  /*c860*/  LEA.HI.X R11, R11, c[0x0][0x264], R8, 0x2, P3 ;  /* 0x000099000b0b7a11 */ /* 0x000fe400018f1408 */
.L_x_2156:
[----:B------:R-:W1:Y:S01]  /*c870*/  LDS R3, [R18] ;  /* 0x0000000012037984 */ /* 0x000e620000000800 */
[----:B------:R-:W-:Y:S01]  /*c880*/  @P0 IMAD.MOV.U32 R8, RZ, RZ, R10 ;  /* 0x000000ffff080224 */ /* 0x000fe200078e000a */
[----:B------:R-:W-:Y:S02]  /*c890*/  @P0 MOV R9, R11 ;  /* 0x0000000b00090202 */ /* 0x000fe40000000f00 */
[----:B------:R-:W-:Y:S02]  /*c8a0*/  IADD3 R0, R0, -0x1, RZ ;  /* 0xffffffff00007810 */ /* 0x000fe40007ffe0ff */
[----:B------:R-:W-:Y:S02]  /*c8b0*/  IADD3 R10, P2, R10, 0x100, RZ ;  /* 0x000001000a0a7810 */ /* 0x000fe40007f5e0ff */
[----:B------:R-:W-:Y:S02]  /*c8c0*/  ISETP.NE.AND P3, PT, R0, RZ, PT ;  /* 0x000000ff0000720c */ /* 0x000fe40003f65270 */
[----:B------:R-:W-:Y:S01]  /*c8d0*/  IADD3 R5, R5, 0x40, RZ ;  /* 0x0000004005057810 */ /* 0x000fe20007ffe0ff */
[----:B------:R-:W-:-:S02]  /*c8e0*/  IMAD.X R11, RZ, RZ, R11, P2 ;  /* 0x000000ffff0b7224 */ /* 0x000fc400010e060b */
[----:B-1----:R-:W-:-:S05]  /*c8f0*/  FMUL.FTZ R3, R3, R12 ;  /* 0x0000000c03037220 */ /* 0x002fca0000410000 */
[----:B------:R-:W-:Y:S04]  /*c900*/  @P0 STG.E [R8.64], R3 ;  /* 0x0000000308000986 */ /* 0x000fe8000c101924 */
[----:B------:R1:W-:Y:S02]  /*c910*/  STS [R18], R3 ;  /* 0x0000000312007388 */ /* 0x0003e40000000800 */
[----:B-1----:R-:W-:Y:S01]  /*c920*/  IADD3 R18, R18, 0x100, RZ ;  /* 0x0000010012127810 */ /* 0x002fe20007ffe0ff */
[----:B------:R-:W-:Y:S05]  /*c930*/  @P3 BRA `(.L_x_2156) ;  /* 0xffffff3000003947 */ /* 0x000fea000383ffff */
.L_x_2155:
[----:B-12---:R-:W-:Y:S05]  /*c940*/  BSYNC B1 ;  /* 0x0000000000017941 */ /* 0x006fea0003800000 */
.L_x_2154:
[----:B------:R-:W-:Y:S05]  /*c950*/  @!P1 BRA `(.L_x_2153) ;  /* 0x0000021000009947 */ /* 0x000fea0003800000 */
[----:B------:R-:W-:Y:S01]  /*c960*/  IMAD.SHL.U32 R0, R4, 0x4, RZ ;  /* 0x0000000404007824 */ /* 0x000fe200078e00ff */
[----:B------:R-:W-:Y:S02]  /*c970*/  IADD3 R11, P0, R5, R6, RZ ;  /* 0x00000006050b7210 */ /* 0x000fe40007f1e0ff */
[----:B------:R-:W-:Y:S01]  /*c980*/  ISETP.NE.AND P2, PT, R13, RZ, PT ;  /* 0x000000ff0d00720c */ /* 0x000fe20003f45270 */
[----:B------:R-:W-:Y:S01]  /*c990*/  IMAD R0, R5, 0x4, -R0 ;  /* 0x0000000405007824 */ /* 0x000fe200078e0a00 */
[----:B------:R-:W-:-:S02]  /*c9a0*/  LEA R10, P1, R11, c[0x0][0x260], 0x2 ;  /* 0x000098000b0a7a11 */ /* 0x000fc400078210ff */
[----:B------:R-:W-:Y:S02]  /*c9b0*/  LEA.HI.X.SX32 R6, R5, R7, 0x1, P0 ;  /* 0x0000000705067211 */ /* 0x000fe400000f0eff */
[----:B------:R-:W-:Y:S02]  /*c9c0*/  IADD3 R0, R0, 0x810, RZ ;  /* 0x0000081000007810 */ /* 0x000fe40007ffe0ff */
[----:B------:R-:W-:-:S04]  /*c9d0*/  LEA.HI.X R11, R11, c[0x0][0x264], R6, 0x2, P1 ;  /* 0x000099000b0b7a11 */ /* 0x000fc800008f1406 */
.L_x_2157:
[----:B------:R-:W1:Y:S01]  /*c9e0*/  LDS R6, [R0+0x300] ;  /* 0x0003000000067984 */ /* 0x000e620000000800 */
[----:B------:R-:W-:Y:S01]  /*c9f0*/  IMAD.MOV.U32 R7, RZ, RZ, R11 ;  /* 0x000000ffff077224 */ /* 0x000fe200078e000b */
[----:B------:R-:W-:Y:S02]  /*ca00*/  IADD3 R5, R5, 0x100, RZ ;  /* 0x0000010005057810 */ /* 0x000fe40007ffe0ff */
[----:B------:R-:W2:Y:S02]  /*ca10*/  LDS R3, [R0] ;  /* 0x0000000000037984 */ /* 0x000ea40000000800 */
[----:B------:R-:W-:-:S02]  /*ca20*/  ISETP.GE.AND P0, PT, R5, R25, PT ;  /* 0x000000190500720c */ /* 0x000fc40003f06270 */
[----:B------:R-:W3:Y:S04]  /*ca30*/  LDS R8, [R0+0x100] ;  /* 0x0001000000087984 */ /* 0x000ee80000000800 */
[----:B------:R-:W4:Y:S01]  /*ca40*/  LDS R9, [R0+0x200] ;  /* 0x0002000000097984 */ /* 0x000f220000000800 */
[----:B-1----:R-:W-:Y:S01]  /*ca50*/  FMUL.FTZ R19, R6, R12 ;  /* 0x0000000c06137220 */ /* 0x002fe20000410000 */
[----:B------:R-:W-:Y:S01]  /*ca60*/  MOV R6, R10 ;  /* 0x0000000a00067202 */ /* 0x000fe20000000f00 */
[----:B--2---:R-:W-:-:S03]  /*ca70*/  FMUL.FTZ R13, R3, R12 ;  /* 0x0000000c030d7220 */ /* 0x004fc60000410000 */
[----:B------:R-:W-:Y:S01]  /*ca80*/  IADD3 R10, P1, R6, 0x400, RZ ;  /* 0x00000400060a7810 */ /* 0x000fe20007f3e0ff */
[----:B------:R-:W-:Y:S01]  /*ca90*/  @P2 STG.E [R6.64+0x300], R19 ;  /* 0x0003001306002986 */ /* 0x000fe2000c101924 */
[----:B------:R-:W-:Y:S01]  /*caa0*/  IADD3 R3, R0, 0x400, RZ ;  /* 0x0000040000037810 */ /* 0x000fe20007ffe0ff */
[-C--:B0--3--:R-:W-:Y:S02]  /*cab0*/  FMUL.FTZ R15, R8, R12.reuse ;  /* 0x0000000c080f7220 */ /* 0x089fe40000410000 */
[----:B------:R-:W-:Y:S01]  /*cac0*/  @P2 STG.E [R6.64], R13 ;  /* 0x0000000d06002986 */ /* 0x000fe2000c101924 */
[----:B------:R-:W-:Y:S02]  /*cad0*/  IMAD.X R11, RZ, RZ, R7, P1 ;  /* 0x000000ffff0b7224 */ /* 0x000fe400008e0607 */
[----:B----4-:R-:W-:Y:S01]  /*cae0*/  FMUL.FTZ R9, R9, R12 ;  /* 0x0000000c09097220 */ /* 0x010fe20000410000 */
[----:B------:R-:W-:Y:S04]  /*caf0*/  @P2 STG.E [R6.64+0x100], R15 ;  /* 0x0001000f06002986 */ /* 0x000fe8000c101924 */
[----:B------:R-:W-:Y:S04]  /*cb00*/  @P2 STG.E [R6.64+0x200], R9 ;  /* 0x0002000906002986 */ /* 0x000fe8000c101924 */
[----:B------:R-:W-:Y:S04]  /*cb10*/  STS [R0+0x300], R19 ;  /* 0x0003001300007388 */ /* 0x000fe80000000800 */
[----:B------:R-:W-:Y:S04]  /*cb20*/  STS [R0], R13 ;  /* 0x0000000d00007388 */ /* 0x000fe80000000800 */
[----:B------:R-:W-:Y:S04]  /*cb30*/  STS [R0+0x100], R15 ;  /* 0x0001000f00007388 */ /* 0x000fe80000000800 */
[----:B------:R0:W-:Y:S02]  /*cb40*/  STS [R0+0x200], R9 ;  /* 0x0002000900007388 */ /* 0x0001e40000000800 */
[----:B0-----:R-:W-:Y:S01]  /*cb50*/  IMAD.MOV.U32 R0, RZ, RZ, R3 ;  /* 0x000000ffff007224 */ /* 0x001fe200078e0003 */
[----:B------:R-:W-:Y:S05]  /*cb60*/  @!P0 BRA `(.L_x_2157) ;  /* 0xfffffe7000008947 */ /* 0x000fea000383ffff */
.L_x_2153:
[----:B------:R-:W-:Y:S05]  /*cb70*/  BSYNC B0 ;  /* 0x0000000000007941 */ /* 0x000fea0003800000 */
.L_x_2152:
[----:B------:R-:W-:Y:S01]  /*cb80*/  SHF.R.S32.HI R5, RZ, 0x1f, R24 ;  /* 0x0000001fff057819 */ /* 0x000fe20000011418 */
[----:B------:R-:W4:Y:S01]  /*cb90*/  S2R R7, SR_CTAID.X ;  /* 0x0000000000077919 */ /* 0x000f220000002500 */
[----:B------:R-:W-:Y:S01]  /*cba0*/  ISETP.NE.AND P1, PT, RZ, c[0x0][0x1ec], PT ;  /* 0x00007b00ff007a0c */ /* 0x000fe20003f25270 */
[----:B-1----:R-:W-:Y:S01]  /*cbb0*/  IMAD R6, R27, c[0x0][0x1d8], RZ ;  /* 0x000076001b067a24 */ /* 0x002fe200078e02ff */
[-C--:B------:R-:W-:Y:S01]  /*cbc0*/  LEA.HI R5, R5, R24.reuse, RZ, 0x6 ;  /* 0x0000001805057211 */ /* 0x080fe200078f30ff */
[----:B------:R-:W-:Y:S01]  /*cbd0*/  ULDC UR4, c[0x0][0x1d4] ;  /* 0x0000750000047ab9 */ /* 0x000fe20000000800 */
[----:B------:R-:W-:Y:S01]  /*cbe0*/  BSSY B0, `(.L_x_2158) ;  /* 0x000001d000007945 */ /* 0x000fe20003800000 */
[----:B------:R-:W-:Y:S01]  /*cbf0*/  UIMAD UR4, UR4, 0x90, URZ ;  /* 0x00000090040478a4 */ /* 0x000fe2000f8e023f */
[----:B---3--:R-:W-:Y:S01]  /*cc00*/  LOP3.LUT R3, R5, 0xffffffc0, RZ, 0xc0, !PT ;  /* 0xffffffc005037812 */ /* 0x008fe200078ec0ff */
[----:B0-----:R-:W-:Y:S01]  /*cc10*/  IMAD.MOV.U32 R15, RZ, RZ, RZ ;  /* 0x000000ffff0f7224 */ /* 0x001fe200078e00ff */
[----:B------:R-:W-:Y:S01]  /*cc20*/  SHF.R.S32.HI R23, RZ, 0x6, R5 ;  /* 0x00000006ff177819 */ /* 0x000fe20000011405 */
[----:B------:R-:W-:Y:S01]  /*cc30*/  CS2R R10, SRZ ;  /* 0x00000000000a7805 */ /* 0x000fe2000001ff00 */
[----:B------:R-:W-:Y:S01]  /*cc40*/  IADD3 R20, -R3, R24, RZ ;  /* 0x0000001803147210 */ /* 0x000fe20007ffe1ff */
[----:B------:R-:W-:Y:S01]  /*cc50*/  CS2R R8, SRZ ;  /* 0x0000000000087805 */ /* 0x000fe2000001ff00 */
[----:B------:R-:W-:-:S02]  /*cc60*/  IADD3 R24, R24, 0x3f, RZ ;  /* 0x0000003f18187810 */ /* 0x000fc40007ffe0ff */
[C---:B------:R-:W-:Y:S01]  /*cc70*/  ISETP.GT.OR P0, PT, R20.reuse, 0x23, P1 ;  /* 0x000000231400780c */ /* 0x040fe20000f04670 */
[----:B------:R-:W-:-:S03]  /*cc80*/  IMAD.SHL.U32 R0, R20, 0x4, RZ ;  /* 0x0000000414007824 */ /* 0x000fc600078e00ff */
[----:B------:R-:W-:Y:S01]  /*cc90*/  ISETP.GT.U32.OR P0, PT, R24, 0x7e, P0 ;  /* 0x0000007e1800780c */ /* 0x000fe20000704470 */
[--C-:B----4-:R-:W-:Y:S02]  /*cca0*/  IMAD R3, R28, c[0x0][0x1d8], R7.reuse ;  /* 0x000076001c037a24 */ /* 0x110fe400078e0207 */
[----:B------:R-:W-:Y:S02]  /*ccb0*/  IMAD R21, R6, c[0x0][0x1d0], R7 ;  /* 0x0000740006157a24 */ /* 0x000fe400078e0207 */
[--C-:B------:R-:W-:Y:S02]  /*ccc0*/  IMAD R6, R3, UR4, R0.reuse ;  /* 0x0000000403067c24 */ /* 0x100fe4000f8e0200 */
        /* <DEDUP_REMOVED lines=9> */
[----:B------:R-:W-:Y:S02]  /*cd60*/  IMAD.MOV.U32 R9, RZ, RZ, 0x4 ;  /* 0x00000004ff097424 */ /* 0x000fe400078e00ff */
[----:B------:R-:W-:-:S04]  /*cd70*/  IMAD R8, R7, 0x90, R0 ;  /* 0x0000009007087824 */ /* 0x000fc800078e0200 */
[----:B------:R-:W-:-:S06]  /*cd80*/  IMAD.WIDE R8, R8, R9, c[0x0][0x190] ;  /* 0x0000640008087625 */ /* 0x000fcc00078e0209 */
[----:B------:R-:W5:Y:S02]  /*cd90*/  LDG.E.128 R8, [R8.64] ;  /* 0x0000002408087981 */ /* 0x000f64000c1e1d00 */
.L_x_2160:
[----:B-----5:R0:W-:Y:S02]  /*cda0*/  STS.128 [R20.X16+0x410], R8 ;  /* 0x0004100814007388 */ /* 0x0201e4000000cc00 */
.L_x_2159:
[----:B------:R-:W-:Y:S05]  /*cdb0*/  BSYNC B0 ;  /* 0x0000000000007941 */ /* 0x000fea0003800000 */
.L_x_2158:
[----:B------:R-:W-:Y:S01]  /*cdc0*/  BAR.SYNC.DEFER_BLOCKING 0x0 ;  /* 0x0000000000007b1d */ /* 0x000fe20000010000 */
[----:B------:R-:W-:Y:S01]  /*cdd0*/  ISETP.GT.AND P0, PT, R20, 0x23, PT ;  /* 0x000000231400780c */ /* 0x000fe20003f04270 */
[----:B------:R-:W-:Y:S01]  /*cde0*/  HFMA2.MMA R14, -RZ, RZ, 0, 0 ;  /* 0x00000000ff0e7435 */ /* 0x000fe200000001ff */
[----:B--2---:R-:W-:-:S03]  /*cdf0*/  CS2R R12, SRZ ;  /* 0x00000000000c7805 */ /* 0x004fc6000001ff00 */
[----:B------:R-:W-:Y:S08]  /*ce00*/  BSSY B0, `(.L_x_2161) ;  /* 0x0000167000007945 */ /* 0x000ff00003800000 */
[----:B------:R-:W-:Y:S05]  /*ce10*/  @P0 BRA `(.L_x_2162) ;  /* 0x0000165000000947 */ /* 0x000fea0003800000 */
[----:B------:R-:W-:Y:S01]  /*ce20*/  IMAD.IADD R30, R23, 0x1, R4 ;  /* 0x00000001171e7824 */ /* 0x000fe200078e0204 */
[----:B------:R-:W-:Y:S01]  /*ce30*/  IMNMX R27, R17, c[0x0][0x1d4], PT ;  /* 0x00007500111b7a17 */ /* 0x000fe20003800200 */
[----:B------:R-:W-:Y:S01]  /*ce40*/  BSSY B1, `(.L_x_2163) ;  /* 0x000008b000017945 */ /* 0x000fe20003800000 */
[----:B------:R-:W-:Y:S01]  /*ce50*/  CS2R R14, SRZ ;  /* 0x00000000000e7805 */ /* 0x000fe2000001ff00 */
[----:B------:R-:W-:-:S05]  /*ce60*/  IMAD R12, R30, 0x90, RZ ;  /* 0x000000901e0c7824 */ /* 0x000fca00078e02ff */
        /* <DEDUP_REMOVED lines=8> */
[----:B------:R-:W-:Y:S01]  /*cef0*/  IMAD.MOV R29, RZ, RZ, -R25 ;  /* 0x000000ffff1d7224 */ /* 0x000fe200078e0a19 */
[----:B------:R-:W-:Y:S01]  /*cf00*/  ULOP3.LUT UR4, URZ, UR4, URZ, 0x33, !UPT ;  /* 0x000000043f047292 */ /* 0x000fe2000f8e333f */
[----:B------:R-:W-:Y:S01]  /*cf10*/  LOP3.LUT R13, RZ, R23, RZ, 0x33, !PT ;  /* 0x00000017ff0d7212 */ /* 0x000fe200078e33ff */
[----:B------:R-:W-:Y:S01]  /*cf20*/  IMAD R15, R26, c[0x0][0x1d8], R7 ;  /* 0x000076001a0f7a24 */ /* 0x000fe200078e0207 */
[----:B------:R-:W-:Y:S01]  /*cf30*/  BSSY B2, `(.L_x_2165) ;  /* 0x000002e000027945 */ /* 0x000fe20003800000 */
[----:B------:R-:W-:Y:S01]  /*cf40*/  IMAD.MOV.U32 R37, RZ, RZ, 0x4 ;  /* 0x00000004ff257424 */ /* 0x000fe200078e00ff */
[----:B------:R-:W-:Y:S01]  /*cf50*/  MOV R40, R30 ;  /* 0x0000001e00287202 */ /* 0x000fe20000000f00 */
[----:B------:R-:W-:Y:S01]  /*cf60*/  IMAD R36, R15, 0x90, R0 ;  /* 0x000000900f247824 */ /* 0x000fe200078e0200 */
[----:B------:R-:W-:Y:S01]  /*cf70*/  IMNMX R29, R29, UR4, !PT ;  /* 0x000000041d1d7c17 */ /* 0x000fe2000f800200 */
[----:B------:R-:W-:-:S02]  /*cf80*/  CS2R R14, SRZ ;  /* 0x00000000000e7805 */ /* 0x000fc4000001ff00 */
[----:B------:R-:W-:Y:S01]  /*cf90*/  IMAD.WIDE R36, R36, R37, c[0x0][0x238] ;  /* 0x00008e0024247625 */ /* 0x000fe200078e0225 */
[----:B------:R-:W-:-:S04]  /*cfa0*/  IADD3 R13, -R29, R13, -R4 ;  /* 0x0000000d1d0d7210 */ /* 0x000fc80007ffe904 */
[----:B------:R-:W-:-:S04]  /*cfb0*/  LOP3.LUT R13, R13, 0x1, RZ, 0xc0, !PT ;  /* 0x000000010d0d7812 */ /* 0x000fc800078ec0ff */
[----:B------:R-:W-:Y:S02]  /*cfc0*/  ISETP.NE.U32.AND P0, PT, R13, 0x1, PT ;  /* 0x000000010d00780c */ /* 0x000fe40003f05070 */
[----:B------:R-:W-:-:S11]  /*cfd0*/  CS2R R12, SRZ ;  /* 0x00000000000c7805 */ /* 0x000fd6000001ff00 */
        /* <DEDUP_REMOVED lines=17> */
[----:B------:R-:W-:Y:S05]  /*d0f0*/  @P1 BRA `(.L_x_2167) ;  /* 0x000000c000001947 */ /* 0x000fea0003800000 */
[----:B------:R-:W-:Y:S01]  /*d100*/  ISETP.NE.AND P3, PT, R2, RZ, PT ;  /* 0x000000ff0200720c */ /* 0x000fe20003f65270 */
[----:B-1----:R-:W1:-:S12]  /*d110*/  LDS.128 R12, [R20.X16+0x410] ;  /* 0x00041000140c7984 */ /* 0x002e58000000cc00 */
        /* <DEDUP_REMOVED lines=10> */
.L_x_2167:
[C---:B--2--5:R-:W-:Y:S01]  /*d1c0*/  FFMA.FTZ R12, R31.reuse, R32, RZ ;  /* 0x000000201f0c7223 */ /* 0x064fe200000100ff */
[----:B------:R-:W-:Y:S01]  /*d1d0*/  IADD3 R40, R30, 0x1, RZ ;  /* 0x000000011e287810 */ /* 0x000fe20007ffe0ff */
[C---:B------:R-:W-:Y:S02]  /*d1e0*/  FFMA.FTZ R13, R31.reuse, R33, RZ ;  /* 0x000000211f0d7223 */ /* 0x040fe400000100ff */
[C---:B-1----:R-:W-:Y:S02]  /*d1f0*/  FFMA.FTZ R14, R31.reuse, R34, RZ ;  /* 0x000000221f0e7223 */ /* 0x042fe400000100ff */
[----:B------:R-:W-:Y:S02]  /*d200*/  FFMA.FTZ R15, R31, R35, RZ ;  /* 0x000000231f0f7223 */ /* 0x000fe400000100ff */
.L_x_2166:
[----:B------:R-:W-:Y:S05]  /*d210*/  BSYNC B2 ;  /* 0x0000000000027941 */ /* 0x000fea0003800000 */
.L_x_2165:
[----:B------:R-:W-:-:S04]  /*d220*/  IADD3 R32, -R4, -0x2, -R23 ;  /* 0xfffffffe04207810 */ /* 0x000fc80007ffe917 */
[----:B------:R-:W-:-:S13]  /*d230*/  ISETP.NE.AND P0, PT, R32, R29, PT ;  /* 0x0000001d2000720c */ /* 0x000fda0003f05270 */
[----:B------:R-:W-:Y:S05]  /*d240*/  @!P0 BRA `(.L_x_2164) ;  /* 0x000004a000008947 */ /* 0x000fea0003800000 */
[----:B------:R-:W-:Y:S01]  /*d250*/  IMAD R34, R28, c[0x0][0x1d4], RZ ;  /* 0x000075001c227a24 */ /* 0x000fe200078e02ff */
[C---:B------:R-:W-:Y:S01]  /*d260*/  LEA R31, R40.reuse, 0x4, 0x2 ;  /* 0x00000004281f7811 */ /* 0x040fe200078e10ff */
[----:B------:R-:W-:Y:S01]  /*d270*/  IMAD.MOV.U32 R35, RZ, RZ, c[0x0][0x1d8] ;  /* 0x00007600ff237624 */ /* 0x000fe200078e00ff */
[----:B------:R-:W-:Y:S01]  /*d280*/  SHF.R.S32.HI R29, RZ, 0x1f, R40 ;  /* 0x0000001fff1d7819 */ /* 0x000fe20000011428 */
[----:B------:R-:W-:Y:S01]  /*d290*/  IMAD R42, R40, 0x90, RZ ;  /* 0x00000090282a7824 */ /* 0x000fe200078e02ff */
[----:B------:R-:W-:Y:S01]  /*d2a0*/  IADD3 R33, P0, R34, R40, RZ ;  /* 0x0000002822217210 */ /* 0x000fe20007f1e0ff */
[----:B------:R-:W-:-:S03]  /*d2b0*/  IMAD R31, R4, -0x4, R31 ;  /* 0xfffffffc041f7824 */ /* 0x000fc600078e021f */
[----:B------:R-:W-:Y:S01]  /*d2c0*/  LEA.HI.X.SX32 R34, R34, R29, 0x1, P0 ;  /* 0x0000001d22227211 */ /* 0x000fe200000f0eff */
[----:B------:R-:W-:Y:S01]  /*d2d0*/  IMAD R29, R35, c[0x0][0x1d4], RZ ;  /* 0x00007500231d7a24 */ /* 0x000fe200078e02ff */
[----:B------:R-:W-:Y:S02]  /*d2e0*/  LEA R32, P0, R33, c[0x0][0x1a8], 0x2 ;  /* 0x00006a0021207a11 */ /* 0x000fe400078010ff */
[----:B------:R-:W-:Y:S01]  /*d2f0*/  IADD3 R31, R31, 0x810, RZ ;  /* 0x000008101f1f7810 */ /* 0x000fe20007ffe0ff */
[----:B------:R-:W-:Y:S01]  /*d300*/  IMAD R29, R29, 0x90, RZ ;  /* 0x000000901d1d7824 */ /* 0x000fe200078e02ff */
[----:B------:R-:W-:-:S05]  /*d310*/  LEA.HI.X R33, R33, c[0x0][0x1ac], R34, 0x2, P0 ;  /* 0x00006b0021217a11 */ /* 0x000fca00000f1422 */
.L_x_2170:
[----:B---3--:R-:W2:Y:S01]  /*d320*/  LDG.E R34, [R32.64] ;  /* 0x0000002420227981 */ /* 0x008ea2000c1e1900 */
[----:B------:R-:W-:Y:S02]  /*d330*/  IADD3 R35, P2, R6, R42, RZ ;  /* 0x0000002a06237210 */ /* 0x000fe40007f5e0ff */
[----:B------:R-:W-:Y:S02]  /*d340*/  ISETP.NE.AND P3, PT, R2, RZ, PT ;  /* 0x000000ff0200720c */ /* 0x000fe40003f65270 */
[----:B------:R-:W-:-:S02]  /*d350*/  LEA.HI.X.SX32 R44, R42, R5, 0x1, P2 ;  /* 0x000000052a2c7211 */ /* 0x000fc400010f0eff */
        /* <DEDUP_REMOVED lines=20> */
.L_x_2168:
[----:B-1----:R-:W3:Y:S04]  /*d4a0*/  LDG.E R34, [R32.64+0x4] ;  /* 0x0000042420227981 */ /* 0x002ee8000c1e1900 */
[----:B------:R-:W1:Y:S01]  /*d4b0*/  LDS R41, [R31+-0x4] ;  /* 0xfffffc001f297984 */ /* 0x000e620000000800 */
[----:B---3--:R-:W-:-:S05]  /*d4c0*/  IMAD R34, R29, R34, R42 ;  /* 0x000000221d227224 */ /* 0x008fca00078e022a */
        /* <DEDUP_REMOVED lines=22> */
.L_x_2169:
[----:B------:R2:W4:Y:S01]  /*d630*/  LDS R15, [R31] ;  /* 0x000000001f0f7984 */ /* 0x0005220000000800 */
[----:B------:R-:W-:Y:S02]  /*d640*/  IADD3 R32, P0, R32, 0x8, RZ ;  /* 0x0000000820207810 */ /* 0x000fe40007f1e0ff */
[----:B------:R-:W-:Y:S02]  /*d650*/  IADD3 R40, R40, 0x2, RZ ;  /* 0x0000000228287810 */ /* 0x000fe40007ffe0ff */
[----:B------:R-:W-:Y:S01]  /*d660*/  IADD3 R42, R42, 0x120, RZ ;  /* 0x000001202a2a7810 */ /* 0x000fe20007ffe0ff */
[----:B------:R-:W-:Y:S01]  /*d670*/  IMAD.X R33, RZ, RZ, R33, P0 ;  /* 0x000000ffff217224 */ /* 0x000fe200000e0621 */
[----:B------:R-:W-:Y:S02]  /*d680*/  ISETP.GE.AND P0, PT, R40, R27, PT ;  /* 0x0000001b2800720c */ /* 0x000fe40003f06270 */
[----:B--2---:R-:W-:Y:S01]  /*d690*/  IADD3 R31, R31, 0x8, RZ ;  /* 0x000000081f1f7810 */ /* 0x004fe20007ffe0ff */
[----:B----4-:R-:W-:-:S02]  /*d6a0*/  FFMA.FTZ R12, R15, R48, R44 ;  /* 0x000000300f0c7223 */ /* 0x010fc4000001002c */
[C---:B------:R-:W-:Y:S02]  /*d6b0*/  FFMA.FTZ R13, R15.reuse, R49, R52 ;  /* 0x000000310f0d7223 */ /* 0x040fe40000010034 */
[C---:B------:R-:W-:Y:S02]  /*d6c0*/  FFMA.FTZ R14, R15.reuse, R50, R46 ;  /* 0x000000320f0e7223 */ /* 0x040fe4000001002e */
[----:B------:R-:W-:-:S04]  /*d6d0*/  FFMA.FTZ R15, R15, R51, R54 ;  /* 0x000000330f0f7223 */ /* 0x000fc80000010036 */
[----:B------:R-:W-:Y:S05]  /*d6e0*/  @!P0 BRA `(.L_x_2170) ;  /* 0xfffffc3000008947 */ /* 0x000fea000383ffff */
.L_x_2164:
[----:B------:R-:W-:Y:S05]  /*d6f0*/  BSYNC B1 ;  /* 0x0000000000017941 */ /* 0x000fea0003800000 */
.L_x_2163:
[----:B------:R-:W-:-:S13]  /*d700*/  ISETP.GE.AND P0, PT, R30, R17, PT ;  /* 0x000000111e00720c */ /* 0x000fda0003f06270 */
[----:B------:R-:W-:Y:S05]  /*d710*/  @P0 BRA `(.L_x_2162) ;  /* 0x00000d5000000947 */ /* 0x000fea0003800000 */
[----:B------:R-:W-:Y:S01]  /*d720*/  LOP3.LUT R27, RZ, R23, RZ, 0x33, !PT ;  /* 0x00000017ff1b7212 */ /* 0x000fe200078e33ff */
[----:B------:R-:W-:Y:S01]  /*d730*/  IMAD R29, R26, c[0x0][0x1d8], R7 ;  /* 0x000076001a1d7a24 */ /* 0x000fe200078e0207 */
[----:B------:R-:W-:Y:S01]  /*d740*/  BSSY B1, `(.L_x_2171) ;  /* 0x0000045000017945 */ /* 0x000fe20003800000 */
[----:B------:R-:W-:Y:S01]  /*d750*/  IMAD.MOV.U32 R32, RZ, RZ, 0x4 ;  /* 0x00000004ff207424 */ /* 0x000fe200078e00ff */
[----:B------:R-:W-:Y:S01]  /*d760*/  IADD3 R27, -R4, R25, R27 ;  /* 0x00000019041b7210 */ /* 0x000fe20007ffe11b */
[----:B------:R-:W-:-:S03]  /*d770*/  IMAD R29, R29, 0x90, R0 ;  /* 0x000000901d1d7824 */ /* 0x000fc600078e0200 */
[----:B------:R-:W-:Y:S01]  /*d780*/  LOP3.LUT R27, R27, 0x1, RZ, 0xc0, !PT ;  /* 0x000000011b1b7812 */ /* 0x000fe200078ec0ff */
[----:B------:R-:W-:-:S03]  /*d790*/  IMAD.WIDE R32, R29, R32, c[0x0][0x238] ;  /* 0x00008e001d207625 */ /* 0x000fc600078e0220 */
[----:B------:R-:W-:Y:S02]  /*d7a0*/  ISETP.NE.U32.AND P0, PT, R27, 0x1, PT ;  /* 0x000000011b00780c */ /* 0x000fe40003f05070 */
[----:B------:R-:W-:-:S11]  /*d7b0*/  IADD3 R27, -R23, -0x2, R25 ;  /* 0xfffffffe171b7810 */ /* 0x000fd60007ffe119 */
[----:B------:R-:W-:Y:S05]  /*d7c0*/  @P0 BRA `(.L_x_2172) ;  /* 0x000003c000000947 */ /* 0x000fea0003800000 */
[----:B------:R-:W-:Y:S01]  /*d7d0*/  ISETP.GE.AND P0, PT, R30, c[0x0][0x1d4], PT ;  /* 0x000075001e007a0c */ /* 0x000fe20003f06270 */
[----:B------:R-:W-:-:S12]  /*d7e0*/  BSSY B2, `(.L_x_2173) ;  /* 0x0000039000027945 */ /* 0x000fd80003800000 */
[----:B------:R-:W-:Y:S05]  /*d7f0*/  @!P0 BRA `(.L_x_2174) ;  /* 0x0000037000008947 */ /* 0x000fea0003800000 */
[----:B------:R-:W-:Y:S01]  /*d800*/  IABS R36, c[0x0][0x1d4] ;  /* 0x0000750000247a13 */ /* 0x000fe20000000000 */
[----:B---3--:R-:W-:Y:S01]  /*d810*/  IMAD.MOV.U32 R34, RZ, RZ, RZ ;  /* 0x000000ffff227224 */ /* 0x008fe200078e00ff */
[----:B------:R-:W-:Y:S01]  /*d820*/  IABS R31, R30 ;  /* 0x0000001e001f7213 */ /* 0x000fe20000000000 */
[----:B------:R-:W2:Y:S01]  /*d830*/  LDS R23, [R23.X4+0x810] ;  /* 0x0008100017177984 */ /* 0x000ea20000004800 */
[----:B------:R-:W3:Y:S01]  /*d840*/  I2F.RP R37, R36 ;  /* 0x0000002400257306 */ /* 0x000ee20000209400 */
[----:B------:R-:W-:Y:S02]  /*d850*/  ISETP.GE.AND P1, PT, R30, RZ, PT ;  /* 0x000000ff1e00720c */ /* 0x000fe40003f26270 */
[----:B------:R-:W-:-:S05]  /*d860*/  ISETP.NE.AND P2, PT, RZ, c[0x0][0x1d4], PT ;  /* 0x00007500ff007a0c */ /* 0x000fca0003f45270 */
[----:B---3--:R-:W3:Y:S02]  /*d870*/  MUFU.RCP R37, R37 ;  /* 0x0000002500257308 */ /* 0x008ee40000001000 */
[----:B---3--:R-:W-:-:S06]  /*d880*/  IADD3 R35, R37, 0xffffffe, RZ ;  /* 0x0ffffffe25237810 */ /* 0x008fcc0007ffe0ff */
[----:B------:R-:W3:Y:S02]  /*d890*/  F2I.FTZ.U32.TRUNC.NTZ R35, R35 ;  /* 0x0000002300237305 */ /* 0x000ee4000021f000 */
[----:B---3--:R-:W-:-:S05]  /*d8a0*/  IADD3 R29, RZ, -R35, RZ ;  /* 0x80000023ff1d7210 */ /* 0x008fca0007ffe0ff */
[----:B------:R-:W-:-:S04]  /*d8b0*/  IMAD R29, R29, R36, RZ ;  /* 0x000000241d1d7224 */ /* 0x000fc800078e02ff */
[----:B------:R-:W-:-:S06]  /*d8c0*/  IMAD.HI.U32 R34, R35, R29, R34 ;  /* 0x0000001d23227227 */ /* 0x000fcc00078e0022 */
[----:B------:R-:W-:-:S04]  /*d8d0*/  IMAD.HI.U32 R29, R34, R31, RZ ;  /* 0x0000001f221d7227 */ /* 0x000fc800078e00ff */
[----:B------:R-:W-:-:S04]  /*d8e0*/  IMAD.MOV R34, RZ, RZ, -R29 ;  /* 0x000000ffff227224 */ /* 0x000fc800078e0a1d */
[----:B------:R-:W-:-:S05]  /*d8f0*/  IMAD R29, R36, R34, R31 ;  /* 0x00000022241d7224 */ /* 0x000fca00078e021f */
[----:B------:R-:W-:-:S13]  /*d900*/  ISETP.GT.U32.AND P0, PT, R36, R29, PT ;  /* 0x0000001d2400720c */ /* 0x000fda0003f04070 */
[----:B------:R-:W-:-:S05]  /*d910*/  @!P0 IMAD.IADD R29, R29, 0x1, -R36 ;  /* 0x000000011d1d8824 */ /* 0x000fca00078e0a24 */
[----:B------:R-:W-:-:S13]  /*d920*/  ISETP.GT.U32.AND P0, PT, R36, R29, PT ;  /* 0x0000001d2400720c */ /* 0x000fda0003f04070 */
[----:B------:R-:W-:Y:S01]  /*d930*/  @!P0 IADD3 R29, R29, -R36, RZ ;  /* 0x800000241d1d8210 */ /* 0x000fe20007ffe0ff */
[----:B------:R-:W-:-:S04]  /*d940*/  IMAD R36, R28, c[0x0][0x1d4], RZ ;  /* 0x000075001c247a24 */ /* 0x000fc800078e02ff */
[----:B------:R-:W-:Y:S01]  /*d950*/  @!P1 IMAD.MOV R29, RZ, RZ, -R29 ;  /* 0x000000ffff1d9224 */ /* 0x000fe200078e0a1d */
        /* <DEDUP_REMOVED lines=11> */
[----:B-1----:R-:W-:Y:S02]  /*da10*/  LEA.HI.X.SX32 R38, R36, R22, 0x1, P0 ;  /* 0x0000001624267211 */ /* 0x002fe400000f0eff */
[----:B------:R-:W-:-:S04]  /*da20*/  LEA R36, P0, R29, c[0x0][0x1a0], 0x2 ;  /* 0x000068001d247a11 */ /* 0x000fc800078010ff */
[----:B------:R-:W-:-:S06]  /*da30*/  LEA.HI.X R37, R29, c[0x0][0x1a4], R38, 0x2, P0 ;  /* 0x000069001d257a11 */ /* 0x000fcc00000f1426 */
[----:B------:R-:W5:Y:S01]  /*da40*/  LDG.E.128 R36, [R36.64] ;  /* 0x0000002424247981 */ /* 0x000f62000c1e1d00 */
[----:B------:R-:W-:-:S13]  /*da50*/  ISETP.NE.AND P0, PT, RZ, c[0x0][0x1ec], PT ;  /* 0x00007b00ff007a0c */ /* 0x000fda0003f05270 */
[----:B------:R-:W-:Y:S05]  /*da60*/  @P0 BRA `(.L_x_2175) ;  /* 0x000000c000000947 */ /* 0x000fea0003800000 */
[----:B--2---:R-:W-:Y:S01]  /*da70*/  ISETP.NE.AND P3, PT, R2, RZ, PT ;  /* 0x000000ff0200720c */ /* 0x004fe20003f65270 */
        /* <DEDUP_REMOVED lines=11> */
.L_x_2175:
[C---:B--2--5:R-:W-:Y:S02]  /*db30*/  FFMA.FTZ R12, R23.reuse, R36, R12 ;  /* 0x00000024170c7223 */ /* 0x064fe4000001000c */
[C---:B------:R-:W-:Y:S02]  /*db40*/  FFMA.FTZ R13, R23.reuse, R37, R13 ;  /* 0x00000025170d7223 */ /* 0x040fe4000001000d */
[C---:B------:R-:W-:Y:S02]  /*db50*/  FFMA.FTZ R14, R23.reuse, R38, R14 ;  /* 0x00000026170e7223 */ /* 0x040fe4000001000e */
[----:B------:R-:W-:Y:S02]  /*db60*/  FFMA.FTZ R15, R23, R39, R15 ;  /* 0x00000027170f7223 */ /* 0x000fe4000001000f */
.L_x_2174:
[----:B------:R-:W-:Y:S05]  /*db70*/  BSYNC B2 ;  /* 0x0000000000027941 */ /* 0x000fea0003800000 */
.L_x_2173:
[----:B------:R-:W-:Y:S02]  /*db80*/  IADD3 R30, R30, 0x1, RZ ;  /* 0x000000011e1e7810 */ /* 0x000fe40007ffe0ff */
.L_x_2172:
[----:B------:R-:W-:Y:S05]  /*db90*/  BSYNC B1 ;  /* 0x0000000000017941 */ /* 0x000fea0003800000 */
.L_x_2171:
[----:B------:R-:W-:-:S13]  /*dba0*/  ISETP.NE.AND P0, PT, R27, R4, PT ;  /* 0x000000041b00720c */ /* 0x000fda0003f05270 */
[----:B------:R-:W-:Y:S05]  /*dbb0*/  @!P0 BRA `(.L_x_2162) ;  /* 0x000008b000008947 */ /* 0x000fea0003800000 */
[----:B-1----:R-:W-:Y:S01]  /*dbc0*/  IMAD.SHL.U32 R19, R4, 0x4, RZ ;  /* 0x0000000404137824 */ /* 0x002fe200078e00ff */
[----:B------:R-:W-:Y:S01]  /*dbd0*/  HFMA2.MMA R27, -RZ, RZ, 0, 0 ;  /* 0x00000000ff1b7435 */ /* 0x000fe200000001ff */
[----:B------:R-:W-:Y:S02]  /*dbe0*/  IMAD.MOV.U32 R23, RZ, RZ, 0x90 ;  /* 0x00000090ff177424 */ /* 0x000fe400078e00ff */
[C---:B------:R-:W-:Y:S02]  /*dbf0*/  IMAD R52, R30.reuse, 0x4, -R19 ;  /* 0x000000041e347824 */ /* 0x040fe400078e0a13 */
[----:B------:R-:W-:-:S05]  /*dc00*/  IMAD R23, R30, R23, 0x90 ;  /* 0x000000901e177424 */ /* 0x000fca00078e0217 */
.L_x_2182:
        /* <DEDUP_REMOVED lines=8> */
[----:B---3--:R-:W-:Y:S05]  /*dc90*/  @!P0 BRA `(.L_x_2177) ;  /* 0x0000039000008947 */ /* 0x008fea0003800000 */
[----:B------:R-:W-:Y:S02]  /*dca0*/  IABS R29, c[0x0][0x1d4] ;  /* 0x00007500001d7a13 */ /* 0x000fe40000000000 */
[----:B------:R-:W-:Y:S02]  /*dcb0*/  IABS R38, R30 ;  /* 0x0000001e00267213 */ /* 0x000fe40000000000 */
[----:B---3--:R-:W1:Y:S01]  /*dcc0*/  I2F.RP R34, R29 ;  /* 0x0000001d00227306 */ /* 0x008e620000209400 */
[----:B------:R-:W-:Y:S02]  /*dcd0*/  ISETP.GE.AND P1, PT, R30, RZ, PT ;  /* 0x000000ff1e00720c */ /* 0x000fe40003f26270 */
[----:B------:R-:W-:-:S05]  /*dce0*/  ISETP.NE.AND P2, PT, RZ, c[0x0][0x1d4], PT ;  /* 0x00007500ff007a0c */ /* 0x000fca0003f45270 */
[----:B-1----:R-:W1:Y:S02]  /*dcf0*/  MUFU.RCP R34, R34 ;  /* 0x0000002200227308 */ /* 0x002e640000001000 */
[----:B-1----:R-:W-:Y:S01]  /*dd00*/  IADD3 R35, R34, 0xffffffe, RZ ;  /* 0x0ffffffe22237810 */ /* 0x002fe20007ffe0ff */
[----:B------:R-:W-:-:S05]  /*dd10*/  IMAD R34, R28, c[0x0][0x1d4], RZ ;  /* 0x000075001c227a24 */ /* 0x000fca00078e02ff */
[----:B------:R-:W1:Y:S02]  /*dd20*/  F2I.FTZ.U32.TRUNC.NTZ R19, R35 ;  /* 0x0000002300137305 */ /* 0x000e64000021f000 */
[----:B-1----:R-:W-:-:S04]  /*dd30*/  IMAD.MOV R18, RZ, RZ, -R19 ;  /* 0x000000ffff127224 */ /* 0x002fc800078e0a13 */
[----:B------:R-:W-:Y:S01]  /*dd40*/  IMAD R39, R18, R29, RZ ;  /* 0x0000001d12277224 */ /* 0x000fe200078e02ff */
[----:B------:R-:W-:-:S05]  /*dd50*/  MOV R18, RZ ;  /* 0x000000ff00127202 */ /* 0x000fca0000000f00 */
        /* <DEDUP_REMOVED lines=8> */
[----:B------:R-:W-:-:S05]  /*dde0*/  @!P0 IADD3 R18, R18, -R29, RZ ;  /* 0x8000001d12128210 */ /* 0x000fca0007ffe0ff */
        /* <DEDUP_REMOVED lines=32> */
.L_x_2178:
[C---:B-12--5:R-:W-:Y:S02]  /*dff0*/  FFMA.FTZ R12, R29.reuse, R40, R12 ;  /* 0x000000281d0c7223 */ /* 0x066fe4000001000c */
[C---:B------:R-:W-:Y:S02]  /*e000*/  FFMA.FTZ R13, R29.reuse, R41, R13 ;  /* 0x000000291d0d7223 */ /* 0x040fe4000001000d */
[C---:B------:R-:W-:Y:S02]  /*e010*/  FFMA.FTZ R14, R29.reuse, R42, R14 ;  /* 0x0000002a1d0e7223 */ /* 0x040fe4000001000e */
[----:B------:R-:W-:Y:S02]  /*e020*/  FFMA.FTZ R15, R29, R43, R15 ;  /* 0x0000002b1d0f7223 */ /* 0x000fe4000001000f */
.L_x_2177:
[----:B------:R-:W-:Y:S05]  /*e030*/  BSYNC B1 ;  /* 0x0000000000017941 */ /* 0x000fea0003800000 */
.L_x_2176:
[----:B------:R-:W-:Y:S01]  /*e040*/  IADD3 R40, R30, 0x1, RZ ;  /* 0x000000011e287810 */ /* 0x000fe20007ffe0ff */
[----:B------:R-:W-:Y:S03]  /*e050*/  BSSY B1, `(.L_x_2179) ;  /* 0x000003c000017945 */ /* 0x000fe60003800000 */
[----:B------:R-:W-:-:S13]  /*e060*/  ISETP.GE.AND P0, PT, R40, c[0x0][0x1d4], PT ;  /* 0x0000750028007a0c */ /* 0x000fda0003f06270 */
[----:B------:R-:W-:Y:S05]  /*e070*/  @!P0 BRA `(.L_x_2180) ;  /* 0x0000039000008947 */ /* 0x000fea0003800000 */
        /* <DEDUP_REMOVED lines=11> */
[----:B------:R-:W-:-:S10]  /*e130*/  HFMA2.MMA R18, -RZ, RZ, 0, 0 ;  /* 0x00000000ff127435 */ /* 0x000fd400000001ff */
        /* <DEDUP_REMOVED lines=41> */
.L_x_2181:
[C---:B-12--5:R-:W-:Y:S02]  /*e3d0*/  FFMA.FTZ R12, R29.reuse, R40, R12 ;  /* 0x000000281d0c7223 */ /* 0x066fe4000001000c */
[C---:B------:R-:W-:Y:S02]  /*e3e0*/  FFMA.FTZ R13, R29.reuse, R41, R13 ;  /* 0x000000291d0d7223 */ /* 0x040fe4000001000d */
[C---:B------:R-:W-:Y:S02]  /*e3f0*/  FFMA.FTZ R14, R29.reuse, R42, R14 ;  /* 0x0000002a1d0e7223 */ /* 0x040fe4000001000e */
[----:B------:R-:W-:Y:S02]  /*e400*/  FFMA.FTZ R15, R29, R43, R15 ;  /* 0x0000002b1d0f7223 */ /* 0x000fe4000001000f */
.L_x_2180:
[----:B------:R-:W-:Y:S05]  /*e410*/  BSYNC B1 ;  /* 0x0000000000017941 */ /* 0x000fea0003800000 */
.L_x_2179:
[----:B------:R-:W-:Y:S02]  /*e420*/  IADD3 R30, R30, 0x2, RZ ;  /* 0x000000021e1e7810 */ /* 0x000fe40007ffe0ff */
[----:B------:R-:W-:Y:S02]  /*e430*/  IADD3 R27, R27, 0x8, RZ ;  /* 0x000000081b1b7810 */ /* 0x000fe40007ffe0ff */
[----:B------:R-:W-:-:S02]  /*e440*/  ISETP.GE.AND P0, PT, R30, R17, PT ;  /* 0x000000111e00720c */ /* 0x000fc40003f06270 */
[----:B------:R-:W-:-:S11]  /*e450*/  IADD3 R23, R23, 0x120, RZ ;  /* 0x0000012017177810 */ /* 0x000fd60007ffe0ff */
[----:B------:R-:W-:Y:S05]  /*e460*/  @!P0 BRA `(.L_x_2182) ;  /* 0xfffff7a000008947 */ /* 0x000fea000383ffff */
.L_x_2162:
[----:B------:R-:W-:Y:S05]  /*e470*/  BSYNC B0 ;  /* 0x0000000000007941 */ /* 0x000fea0003800000 */
.L_x_2161:
[----:B------:R-:W-:Y:S01]  /*e480*/  ISETP.GE.AND P0, PT, R20, 0x24, PT ;  /* 0x000000241400780c */ /* 0x000fe20003f06270 */
[----:B------:R-:W-:Y:S03]  /*e490*/  BSSY B0, `(.L_x_2183) ;  /* 0x0000026000007945 */ /* 0x000fe60003800000 */
[----:B------:R-:W-:-:S13]  /*e4a0*/  ISETP.LT.U32.AND P0, PT, R24, 0x7f, !P0 ;  /* 0x0000007f1800780c */ /* 0x000fda0004701070 */
[----:B------:R-:W-:Y:S05]  /*e4b0*/  @!P0 BRA `(.L_x_2184) ;  /* 0x0000023000008947 */ /* 0x000fea0003800000 */
[----:B-1----:R-:W-:-:S04]  /*e4c0*/  IMAD.MOV.U32 R18, RZ, RZ, 0x90 ;  /* 0x00000090ff127424 */ /* 0x002fc800078e00ff */
[----:B------:R-:W-:-:S05]  /*e4d0*/  IMAD R25, R25, R18, -0x90 ;  /* 0xffffff7019197424 */ /* 0x000fca00078e0212 */
[----:B------:R-:W-:-:S04]  /*e4e0*/  IADD3 R19, P1, R6, R25, RZ ;  /* 0x0000001906137210 */ /* 0x000fc80007f3e0ff */
[----:B0-----:R-:W-:Y:S02]  /*e4f0*/  LEA.HI.X.SX32 R20, R25, R5, 0x1, P1 ;  /* 0x0000000519147211 */ /* 0x001fe400008f0eff */
[----:B------:R-:W-:-:S04]  /*e500*/  LEA R18, P1, R19, c[0x0][0x1a0], 0x2 ;  /* 0x0000680013127a11 */ /* 0x000fc800078210ff */
[----:B------:R-:W-:-:S05]  /*e510*/  LEA.HI.X R19, R19, c[0x0][0x1a4], R20, 0x2, P1 ;  /* 0x0000690013137a11 */ /* 0x000fca00008f1414 */
[----:B------:R0:W5:Y:S01]  /*e520*/  LDG.E.128 R20, [R18.64] ;  /* 0x0000002412147981 */ /* 0x000162000c1e1d00 */
[----:B------:R-:W-:Y:S02]  /*e530*/  IADD3 R4, R17, -R4, RZ ;  /* 0x8000000411047210 */ /* 0x000fe40007ffe0ff */
[----:B------:R-:W-:-:S03]  /*e540*/  ISETP.NE.AND P1, PT, RZ, c[0x0][0x1ec], PT ;  /* 0x00007b00ff007a0c */ /* 0x000fc60003f25270 */
[----:B------:R0:W1:Y:S10]  /*e550*/  LDS R17, [R4.X4+0x810] ;  /* 0x0008100004117984 */ /* 0x0000740000004800 */
[----:B------:R-:W-:Y:S05]  /*e560*/  @P1 BRA `(.L_x_2185) ;  /* 0x0000014000001947 */ /* 0x000fea0003800000 */
[----:B0-----:R-:W-:-:S13]  /*e570*/  ISETP.NE.AND P2, PT, R2, RZ, PT ;  /* 0x000000ff0200720c */ /* 0x001fda0003f45270 */
[----:B------:R-:W-:Y:S02]  /*e580*/  @P2 IMAD R7, R26, c[0x0][0x1d8], R7 ;  /* 0x000076001a072a24 */ /* 0x000fe400078e0207 */
[----:B------:R-:W-:Y:S02]  /*e590*/  @P2 IMAD.MOV.U32 R18, RZ, RZ, 0x4 ;  /* 0x00000004ff122424 */ /* 0x000fe400078e00ff */
[----:B------:R-:W-:-:S04]  /*e5a0*/  @P2 IMAD R7, R7, 0x90, R0 ;  /* 0x0000009007072824 */ /* 0x000fc800078e0200 */
[----:B------:R-:W-:-:S05]  /*e5b0*/  @P2 IMAD.WIDE R18, R7, R18, c[0x0][0x238] ;  /* 0x00008e0007122625 */ /* 0x000fca00078e0212 */
[----:B------:R-:W2:Y:S01]  /*e5c0*/  @P2 LDG.E.128 R24, [R18.64] ;  /* 0x0000002412182981 */ /* 0x000ea2000c1e1d00 */
[----:B------:R-:W-:Y:S02]  /*e5d0*/  IMAD R16, R16, 0x90, RZ ;  /* 0x0000009010107824 */ /* 0x000fe400078e02ff */
[----:B-----5:R-:W-:Y:S02]  /*e5e0*/  FADD.FTZ R20, R20, R8 ;  /* 0x0000000814147221 */ /* 0x020fe40000010000 */
[----:B------:R-:W-:Y:S01]  /*e5f0*/  FADD.FTZ R21, R21, R9 ;  /* 0x0000000915157221 */ /* 0x000fe20000010000 */
[----:B------:R-:W-:Y:S01]  /*e600*/  IADD3 R6, P1, R6, R16, RZ ;  /* 0x0000001006067210 */ /* 0x000fe20007f3e0ff */
[----:B------:R-:W-:Y:S02]  /*e610*/  FADD.FTZ R22, R22, R10 ;  /* 0x0000000a16167221 */ /* 0x000fe40000010000 */
[----:B------:R-:W-:Y:S01]  /*e620*/  FADD.FTZ R23, R23, R11 ;  /* 0x0000000b17177221 */ /* 0x000fe20000010000 */
[----:B------:R-:W-:-:S02]  /*e630*/  LEA.HI.X.SX32 R5, R16, R5, 0x1, P1 ;  /* 0x0000000510057211 */ /* 0x000fc400008f0eff */
[----:B------:R-:W-:-:S04]  /*e640*/  LEA R4, P1, R6, c[0x0][0x1a0], 0x2 ;  /* 0x0000680006047a11 */ /* 0x000fc800078210ff */
[----:B------:R-:W-:Y:S01]  /*e650*/  LEA.HI.X R5, R6, c[0x0][0x1a4], R5, 0x2, P1 ;  /* 0x0000690006057a11 */ /* 0x000fe200008f1405 */
[----:B--2---:R-:W-:Y:S02]  /*e660*/  @P2 FMUL.FTZ R20, R20, R24 ;  /* 0x0000001814142220 */ /* 0x004fe40000410000 */
[----:B------:R-:W-:Y:S02]  /*e670*/  @P2 FMUL.FTZ R21, R21, R25 ;  /* 0x0000001915152220 */ /* 0x000fe40000410000 */
[----:B------:R-:W-:Y:S02]  /*e680*/  @P2 FMUL.FTZ R22, R22, R26 ;  /* 0x0000001a16162220 */ /* 0x000fe40000410000 */
[----:B------:R-:W-:-:S05]  /*e690*/  @P2 FMUL.FTZ R23, R23, R27 ;  /* 0x0000001b17172220 */ /* 0x000fca0000410000 */
[----:B------:R0:W-:Y:S02]  /*e6a0*/  STG.E.128 [R4.64], R20 ;  /* 0x0000001404007986 */ /* 0x0001e4000c101d24 */
.L_x_2185:
[C---:B01---5:R-:W-:Y:S02]  /*e6b0*/  FFMA.FTZ R12, R17.reuse, R20, R12 ;  /* 0x00000014110c7223 */ /* 0x063fe4000001000c */
[C---:B------:R-:W-:Y:S02]  /*e6c0*/  FFMA.FTZ R13, R17.reuse, R21, R13 ;  /* 0x00000015110d7223 */ /* 0x040fe4000001000d */
[C---:B------:R-:W-:Y:S02]  /*e6d0*/  FFMA.FTZ R14, R17.reuse, R22, R14 ;  /* 0x00000016110e7223 */ /* 0x040fe4000001000e */
[----:B------:R-:W-:Y:S02]  /*e6e0*/  FFMA.FTZ R15, R17, R23, R15 ;  /* 0x00000017110f7223 */ /* 0x000fe4000001000f */
.L_x_2184:
[----:B------:R-:W-:Y:S05]  /*e6f0*/  BSYNC B0 ;  /* 0x0000000000007941 */ /* 0x000fea0003800000 */
.L_x_2183:
[----:B------:R-:W-:Y:S06]  /*e700*/  BAR.SYNC.DEFER_BLOCKING 0x0 ;  /* 0x0000000000007b1d */ /* 0x000fec0000010000 */
[----:B------:R-:W-:Y:S05]  /*e710*/  @!P0 EXIT ;  /* 0x000000000000894d */ /* 0x000fea0003800000 */
[----:B------:R-:W-:-:S05]  /*e720*/  IMAD.MOV.U32 R2, RZ, RZ, c[0x0][0x258] ;  /* 0x00009600ff027624 */ /* 0x000fca00078e00ff */
[----:B------:R-:W-:-:S13]  /*e730*/  ISETP.NE.AND P0, PT, R2, 0x2, PT ;  /* 0x000000020200780c */ /* 0x000fda0003f05270 */
[----:B------:R-:W-:Y:S02]  /*e740*/  @P0 IMAD.MOV.U32 R5, RZ, RZ, 0x4 ;  /* 0x00000004ff050424 */ /* 0x000fe400078e00ff */
[----:B------:R-:W-:-:S04]  /*e750*/  @P0 IMAD R4, R3, 0x90, R0 ;  /* 0x0000009003040824 */ /* 0x000fc800078e0200 */
[----:B------:R-:W-:-:S05]  /*e760*/  @P0 IMAD.WIDE R4, R4, R5, c[0x0][0x160] ;  /* 0x0000580004040625 */ /* 0x000fca00078e0205 */
[----:B------:R2:W-:Y:S01]  /*e770*/  @P0 STG.E.128 [R4.64], R12 ;  /* 0x0000000c04000986 */ /* 0x0005e2000c101d24 */
[----:B------:R-:W-:Y:S05]  /*e780*/  @P0 EXIT ;  /* 0x000000000000094d */ /* 0x000fea0003800000 */
[----:B--2---:R-:W-:Y:S01]  /*e790*/  MOV R4, c[0x0][0x250] ;  /* 0x0000940000047a02 */ /* 0x004fe20000000f00 */
[----:B------:R-:W-:-:S05]  /*e7a0*/  IMAD.MOV.U32 R5, RZ, RZ, c[0x0][0x254] ;  /* 0x00009500ff057624 */ /* 0x000fca00078e00ff */
[----:B------:R-:W2:Y:S01]  /*e7b0*/  LDG.E R4, [R4.64] ;  /* 0x0000002404047981 */ /* 0x000ea2000c1e1900 */
[----:B------:R-:W-:Y:S02]  /*e7c0*/  IMAD R3, R3, 0x90, R0 ;  /* 0x0000009003037824 */ /* 0x000fe400078e0200 */
[C---:B--2---:R-:W-:Y:S02]  /*e7d0*/  FMUL.FTZ R12, R4.reuse, R12 ;  /* 0x0000000c040c7220 */ /* 0x044fe40000410000 */
[C---:B------:R-:W-:Y:S02]  /*e7e0*/  FMUL.FTZ R13, R4.reuse, R13 ;  /* 0x0000000d040d7220 */ /* 0x040fe40000410000 */
[C---:B------:R-:W-:Y:S02]  /*e7f0*/  FMUL.FTZ R14, R4.reuse, R14 ;  /* 0x0000000e040e7220 */ /* 0x040fe40000410000 */
[----:B------:R-:W2:Y:S01]  /*e800*/  F2I.S8.NTZ R12, R12 ;  /* 0x0000000c000c7305 */ /* 0x000ea20000202100 */
[----:B------:R-:W-:-:S07]  /*e810*/  FMUL.FTZ R15, R4, R15 ;  /* 0x0000000f040f7220 */ /* 0x000fce0000410000 */
[----:B------:R-:W4:Y:S08]  /*e820*/  F2I.S8.NTZ R13, R13 ;  /* 0x0000000d000d7305 */ /* 0x000f300000202100 */
[----:B------:R-:W5:Y:S01]  /*e830*/  F2I.S8.NTZ R14, R14 ;  /* 0x0000000e000e7305 */ /* 0x000f620000202100 */
[----:B--2---:R-:W-:-:S04]  /*e840*/  PRMT R2, R12, 0x8880, RZ ;  /* 0x000088800c027816 */ /* 0x004fc800000000ff */
[----:B------:R-:W-:-:S03]  /*e850*/  PRMT R2, R2, 0x7710, RZ ;  /* 0x0000771002027816 */ /* 0x000fc600000000ff */
[----:B------:R-:W2:Y:S01]  /*e860*/  F2I.S8.NTZ R15, R15 ;  /* 0x0000000f000f7305 */ /* 0x000ea20000202100 */
[----:B----4-:R-:W-:Y:S02]  /*e870*/  PRMT R6, R13, 0x8880, RZ ;  /* 0x000088800d067816 */ /* 0x010fe400000000ff */
[----:B------:R-:W-:Y:S02]  /*e880*/  LOP3.LUT R5, R2, 0xff, RZ, 0xc0, !PT ;  /* 0x000000ff02057812 */ /* 0x000fe400078ec0ff */
[----:B------:R-:W-:Y:S02]  /*e890*/  PRMT R4, R6, 0x7710, RZ ;  /* 0x0000771006047816 */ /* 0x000fe400000000ff */
[----:B-----5:R-:W-:Y:S02]  /*e8a0*/  PRMT R2, R14, 0x8880, RZ ;  /* 0x000088800e027816 */ /* 0x020fe400000000ff */
[----:B------:R-:W-:Y:S02]  /*e8b0*/  PRMT R5, R4, 0x7604, R5 ;  /* 0x0000760404057816 */ /* 0x000fe40000000005 */
[----:B------:R-:W-:-:S02]  /*e8c0*/  PRMT R0, R2, 0x7710, RZ ;  /* 0x0000771002007816 */ /* 0x000fc400000000ff */
[----:B------:R-:W-:Y:S02]  /*e8d0*/  IADD3 R2, P0, R3, c[0x0][0x160], RZ ;  /* 0x0000580003027a10 */ /* 0x000fe40007f1e0ff */
[----:B--2---:R-:W-:Y:S02]  /*e8e0*/  PRMT R4, R15, 0x8880, RZ ;  /* 0x000088800f047816 */ /* 0x004fe400000000ff */
[----:B------:R-:W-:Y:S02]  /*e8f0*/  PRMT R5, R0, 0x7054, R5 ;  /* 0x0000705400057816 */ /* 0x000fe40000000005 */
[----:B------:R-:W-:Y:S02]  /*e900*/  PRMT R4, R4, 0x7710, RZ ;  /* 0x0000771004047816 */ /* 0x000fe400000000ff */
[----:B------:R-:W-:Y:S02]  /*e910*/  LEA.HI.X.SX32 R3, R3, c[0x0][0x164], 0x1, P0 ;  /* 0x0000590003037a11 */ /* 0x000fe400000f0eff */
[----:B------:R-:W-:-:S05]  /*e920*/  PRMT R5, R4, 0x654, R5 ;  /* 0x0000065404057816 */ /* 0x000fca0000000005 */
[----:B------:R-:W-:Y:S01]  /*e930*/  STG.E [R2.64], R5 ;  /* 0x0000000502007986 */ /* 0x000fe2000c101924 */
[----:B------:R-:W-:Y:S05]  /*e940*/  EXIT ;  /* 0x000000000000794d */ /* 0x000fea0003800000 */
.L_x_2124:
[----:B------:R-:W-:Y:S01]  /*e950*/  HFMA2.MMA R156, -RZ, RZ, 0, 1.847743988037109375e-06 ;  /* 0x0000001fff9c7435 */ /* 0x000fe200000001ff */
[----:B-1----:R-:W-:Y:S01]  /*e960*/  IMAD.MOV.U32 R126, RZ, RZ, R237 ;  /* 0x000000ffff7e7224 */ /* 0x002fe200078e00ed */
[----:B------:R-:W-:Y:S01]  /*e970*/  MOV R124, 0xe9b0 ;  /* 0x0000e9b0007c7802 */ /* 0x000fe20000000f00 */
[----:B------:R-:W-:Y:S02]  /*e980*/  IMAD.MOV.U32 R127, RZ, RZ, 0x2 ;  /* 0x00000002ff7f7424 */ /* 0x000fe400078e00ff */
[----:B------:R-:W-:Y:S02]  /*e990*/  IMAD.MOV.U32 R157, RZ, RZ, -0x1 ;  /* 0xffffffffff9d7424 */ /* 0x000fe400078e00ff */
[----:B------:R-:W-:Y:S05]  /*e9a0*/  CALL.REL.NOINC `($__internal_7_$__cuda_sm70_shflsync_bfly_p) ;  /* 0x0000021000007944 */ /* 0x000fea0003c00000 */
[----:B-1----:R-:W-:Y:S01]  /*e9b0*/  IMAD.MOV.U32 R124, RZ, RZ, R126 ;  /* 0x000000ffff7c7224 */ /* 0x002fe200078e007e */
[----:B0-----:R-:W-:Y:S05]  /*e9c0*/  BRA `(.L_x_2186) ;  /* 0xffffd09000007947 */ /* 0x001fea000383ffff */
.L_x_2125:
[----:B-1----:R-:W-:Y:S01]  /*e9d0*/  IMAD.MOV.U32 R126, RZ, RZ, R237 ;  /* 0x000000ffff7e7224 */ /* 0x002fe200078e00ed */
[----:B------:R-:W-:Y:S01]  /*e9e0*/  MOV R127, 0x1 ;  /* 0x00000001007f7802 */ /* 0x000fe20000000f00 */
[----:B------:R-:W-:Y:S01]  /*e9f0*/  IMAD.MOV.U32 R156, RZ, RZ, 0x1f ;  /* 0x0000001fff9c7424 */ /* 0x000fe200078e00ff */
[----:B------:R-:W-:Y:S01]  /*ea00*/  MOV R124, 0xea30 ;  /* 0x0000ea30007c7802 */ /* 0x000fe20000000f00 */
[----:B------:R-:W-:-:S02]  /*ea10*/  IMAD.MOV.U32 R157, RZ, RZ, -0x1 ;  /* 0xffffffffff9d7424 */ /* 0x000fc400078e00ff */
[----:B------:R-:W-:Y:S05]  /*ea20*/  CALL.REL.NOINC `($__internal_7_$__cuda_sm70_shflsync_bfly_p) ;  /* 0x0000019000007944 */ /* 0x000fea0003c00000 */
[----:B-1----:R-:W-:Y:S01]  /*ea30*/  IMAD.MOV.U32 R124, RZ, RZ, R126 ;  /* 0x000000ffff7c7224 */ /* 0x002fe200078e007e */
[----:B0-----:R-:W-:Y:S05]  /*ea40*/  BRA `(.L_x_2187) ;  /* 0xffffd04000007947 */ /* 0x001fea000383ffff */
.L_x_2129:
[----:B------:R-:W-:Y:S01]  /*ea50*/  MOV R126, R3 ;  /* 0x00000003007e7202 */ /* 0x000fe20000000f00 */
[----:B------:R-:W-:Y:S01]  /*ea60*/  IMAD.MOV.U32 R127, RZ, RZ, 0x10 ;  /* 0x00000010ff7f7424 */ /* 0x000fe200078e00ff */
[----:B------:R-:W-:Y:S01]  /*ea70*/  MOV R124, 0xeab0 ;  /* 0x0000eab0007c7802 */ /* 0x000fe20000000f00 */
[----:B------:R-:W-:-:S02]  /*ea80*/  IMAD.MOV.U32 R156, RZ, RZ, 0x1f ;  /* 0x0000001fff9c7424 */ /* 0x000fc400078e00ff */
[----:B------:R-:W-:Y:S02]  /*ea90*/  IMAD.MOV.U32 R157, RZ, RZ, -0x1 ;  /* 0xffffffffff9d7424 */ /* 0x000fe400078e00ff */
[----:B0-----:R-:W-:Y:S05]  /*eaa0*/  CALL.REL.NOINC `($__internal_7_$__cuda_sm70_shflsync_bfly_p) ;  /* 0x0000011000007944 */ /* 0x001fea0003c00000 */
[----:B-1----:R-:W-:Y:S01]  /*eab0*/  MOV R0, R126 ;  /* 0x0000007e00007202 */ /* 0x002fe20000000f00 */
[----:B0-----:R-:W-:Y:S05]  /*eac0*/  BRA `(.L_x_2188) ;  /* 0xffffd21000007947 */ /* 0x001fea000383ffff */
.L_x_2130:
[----:B------:R-:W-:Y:S01]  /*ead0*/  IMAD.MOV.U32 R126, RZ, RZ, R5 ;  /* 0x000000ffff7e7224 */ /* 0x000fe200078e0005 */
[----:B------:R-:W-:Y:S01]  /*eae0*/  MOV R157, 0xffffffff ;  /* 0xffffffff009d7802 */ /* 0x000fe20000000f00 */
[----:B------:R-:W-:Y:S01]  /*eaf0*/  IMAD.MOV.U32 R127, RZ, RZ, 0x8 ;  /* 0x00000008ff7f7424 */ /* 0x000fe200078e00ff */
[----:B------:R-:W-:Y:S01]  /*eb00*/  MOV R124, 0xeb30 ;  /* 0x0000eb30007c7802 */ /* 0x000fe20000000f00 */
[----:B------:R-:W-:Y:S02]  /*eb10*/  IMAD.MOV.U32 R156, RZ, RZ, 0x1f ;  /* 0x0000001fff9c7424 */ /* 0x000fe400078e00ff */
[----:B01----:R-:W-:Y:S05]  /*eb20*/  CALL.REL.NOINC `($__internal_7_$__cuda_sm70_shflsync_bfly_p) ;  /* 0x0000009000007944 */ /* 0x003fea0003c00000 */
[----:B-1----:R-:W-:Y:S01]  /*eb30*/  FMNMX.FTZ R0, R5, R126, !PT ;  /* 0x0000007e05007209 */ /* 0x002fe20007810000 */
[----:B0-----:R-:W-:Y:S01]  /*eb40*/  IMAD.MOV.U32 R127, RZ, RZ, 0x4 ;  /* 0x00000004ff7f7424 */ /* 0x001fe200078e00ff */
[----:B------:R-:W-:Y:S01]  /*eb50*/  MOV R124, 0xeba0 ;  /* 0x0000eba0007c7802 */ /* 0x000fe20000000f00 */
[----:B------:R-:W-:Y:S01]  /*eb60*/  IMAD.MOV.U32 R156, RZ, RZ, 0x1f ;  /* 0x0000001fff9c7424 */ /* 0x000fe200078e00ff */
[----:B------:R-:W-:Y:S01]  /*eb70*/  MOV R126, R0 ;  /* 0x00000000007e7202 */ /* 0x000fe20000000f00 */
[----:B------:R-:W-:-:S02]  /*eb80*/  IMAD.MOV.U32 R157, RZ, RZ, -0x1 ;  /* 0xffffffffff9d7424 */ /* 0x000fc400078e00ff */
[----:B------:R-:W-:Y:S05]  /*eb90*/  CALL.REL.NOINC `($__internal_7_$__cuda_sm70_shflsync_bfly_p) ;  /* 0x0000002000007944 */ /* 0x000fea0003c00000 */
[----:B-1----:R-:W-:Y:S01]  /*eba0*/  IMAD.MOV.U32 R3, RZ, RZ, R126 ;  /* 0x000000ffff037224 */ /* 0x002fe200078e007e */
[----:B0-----:R-:W-:Y:S05]  /*ebb0*/  BRA `(.L_x_2189) ;  /* 0xffffd17000007947 */ /* 0x001fea000383ffff */
        .weak           $__internal_7_$__cuda_sm70_shflsync_bfly_p
        .type           $__internal_7_$__cuda_sm70_shflsync_bfly_p,@function
        .size           $__internal_7_$__cuda_sm70_shflsync_bfly_p,(.L_x_4313 - $__internal_7_$__cuda_sm70_shflsync_bfly_p)
$__internal_7_$__cuda_sm70_shflsync_bfly_p:
[----:B------:R-:W-:Y:S01]  /*ebc0*/  IMAD.MOV.U32 R125, RZ, RZ, 0x0 ;  /* 0x00000000ff7d7424 */ /* 0x000fe200078e00ff */
[----:B------:R-:W-:Y:S04]  /*ebd0*/  WARPSYNC R157 ;  /* 0x0000009d00007348 */ /* 0x000fe80003800000 */
[----:B------:R0:W1:Y:S01]  /*ebe0*/  SHFL.BFLY PT, R126, R126, R127, R156 ;  /* 0x0c00007f7e7e7389 */ /* 0x00006200000e009c */
[----:B------:R-:W-:Y:S05]  /*ebf0*/  RET.REL.NODEC R124 `(_ZN4mmha33masked_multihead_attention_kernelIfLi144ELi256ELi4ELi64ELi64ELb1ELb1EEEv26Multihead_attention_paramsIT_XT5_EE) ;  /* 0xffff14007c007950 */ /* 0x000fea0003c3ffff */
.L_x_2190:
        /* <DEDUP_REMOVED lines=16> */
.L_x_4313:


//--------------------- .text._ZN4mmha33masked_multihead_attention_kernelIfLi144ELi256ELi1ELi64ELi256ELb1ELb0EEEv26Multihead_attention_paramsIT_XT5_EE --------------------------
	.section	.text._ZN4mmha33masked_multihead_attention_kernelIfLi144ELi256ELi1ELi64ELi256ELb1ELb0EEEv26Multihead_attention_paramsIT_XT5_EE,"ax",@progbits
	.sectioninfo	@"SHI_REGISTERS=255"
	.align	128
        .global         _ZN4mmha33masked_multihead_attention_kernelIfLi144ELi256ELi1ELi64ELi256ELb1ELb0EEEv26Multihead_attention_paramsIT_XT5_EE
        .type           _ZN4mmha33masked_multihead_attention_kernelIfLi144ELi256ELi1ELi64ELi256ELb1ELb0EEEv26Multihead_attention_paramsIT_XT5_EE,@function
        .size           _ZN4mmha33masked_multihead_attention_kernelIfLi144ELi256ELi1ELi64ELi256ELb1ELb0EEEv26Multihead_attention_paramsIT_XT5_EE,(.L_x_4335 - _ZN4mmha33masked_multihead_attention_kernelIfLi144ELi256ELi1ELi64ELi256ELb1ELb0EEEv26Multihead_attention_paramsIT_XT5_EE)
        .other          _ZN4mmha33masked_multihead_attention_kernelIfLi144ELi256ELi1ELi64ELi256ELb1ELb0EEEv26Multihead_attention_paramsIT_XT5_EE,@"STO_CUDA_ENTRY STV_DEFAULT"
_ZN4mmha33masked_multihead_attention_kernelIfLi144ELi256ELi1ELi64ELi256ELb1ELb0EEEv26Multihead_attention_paramsIT_XT5_EE:
.text._ZN4mmha33masked_multihead_attention_kernelIfLi144ELi256ELi1ELi64ELi256ELb1ELb0EEEv26Multihead_attention_paramsIT_XT5_EE:
        /* <DEDUP_REMOVED lines=12> */
.L_x_2191:
[----:B------:R-:W-:Y:S01]  /*00c0*/  IABS R5, c[0x0][0x1d0] ;  /* 0x0000740000057a13 */ /* 0x000fe20000000000 */
[----:B------:R-:W-:Y:S01]  /*00d0*/  HFMA2.MMA R14, -RZ, RZ, 0, 2.384185791015625e-07 ;  /* 0x00000004ff0e7435 */ /* 0x000fe200000001ff */
[----:B0-----:R-:W-:Y:S02]  /*00e0*/  IABS R6, R17 ;  /* 0x0000001100067213 */ /* 0x001fe40000000000 */
[----:B------:R-:W0:Y:S08]  /*00f0*/  I2F.RP R0, R5 ;  /* 0x0000000500007306 */ /* 0x000e300000209400 */
[----:B0-----:R-:W0:Y:S02]  /*0100*/  MUFU.RCP R0, R0 ;  /* 0x0000000000007308 */ /* 0x001e240000001000 */
[----:B0-----:R-:W-:-:S06]  /*0110*/  IADD3 R2, R0, 0xffffffe, RZ ;  /* 0x0ffffffe00027810 */ /* 0x001fcc0007ffe0ff */
[----:B------:R0:W1:Y:S02]  /*0120*/  F2I.FTZ.U32.TRUNC.NTZ R3, R2 ;  /* 0x0000000200037305 */ /* 0x000064000021f000 */
[----:B0-----:R-:W-:Y:S01]  /*0130*/  IMAD.MOV.U32 R2, RZ, RZ, RZ ;  /* 0x000000ffff027224 */ /* 0x001fe200078e00ff */
        /* <DEDUP_REMOVED lines=11> */
[----:B------:R-:W-:-:S05]  /*01f0*/  @!P2 IMAD.IADD R0, R0, 0x1, -R5 ;  /* 0x000000010000a824 */ /* 0x000fca00078e0a05 */
[----:B------:R-:W-:Y:S02]  /*0200*/  ISETP.GE.U32.AND P1, PT, R0, R5, PT ;  /* 0x000000050000720c */ /* 0x000fe40003f26070 */
[----:B------:R-:W-:Y:S02]  /*0210*/  LOP3.LUT R0, R17, c[0x0][0x1d0], RZ, 0x3c, !PT ;  /* 0x0000740011007a12 */ /* 0x000fe400078e3cff */
[----:B------:R-:W-:Y:S02]  /*0220*/  @!P2 IADD3 R4, R4, 0x1, RZ ;  /* 0x000000010404a810 */ /* 0x000fe40007ffe0ff */
[----:B------:R-:W-:Y:S02]  /*0230*/  ISETP.GE.AND P3, PT, R0, RZ, PT ;  /* 0x000000ff0000720c */ /* 0x000fe40003f66270 */
[----:B------:R-:W-:Y:S02]  /*0240*/  ISETP.NE.AND P2, PT, RZ, c[0x0][0x1d0], PT ;  /* 0x00007400ff007a0c */ /* 0x000fe40003f45270 */
[----:B------:R-:W-:-:S03]  /*0250*/  ISETP.EQ.AND P4, PT, RZ, c[0x0][0x1ec], P0 ;  /* 0x00007b00ff007a0c */ /* 0x000fc60000782270 */
[----:B------:R-:W-:-:S04]  /*0260*/  @P1 IADD3 R4, R4, 0x1, RZ ;  /* 0x0000000104041810 */ /* 0x000fc80007ffe0ff */
[----:B------:R-:W-:-:S04]  /*0270*/  MOV R16, R4 ;  /* 0x0000000400107202 */ /* 0x000fc80000000f00 */
[----:B------:R-:W-:Y:S02]  /*0280*/  @!P3 IADD3 R16, -R16, RZ, RZ ;  /* 0x000000ff1010b210 */ /* 0x000fe40007ffe1ff */
[----:B------:R-:W-:Y:S01]  /*0290*/  @!P2 LOP3.LUT R16, RZ, c[0x0][0x1d0], RZ, 0x33, !PT ;  /* 0x00007400ff10aa12 */ /* 0x000fe200078e33ff */
[----:B0-----:R-:W-:-:S04]  /*02a0*/  IMAD.MOV.U32 R2, RZ, RZ, RZ ;  /* 0x000000ffff027224 */ /* 0x001fc800078e00ff */
[----:B------:R-:W-:-:S05]  /*02b0*/  @P4 IMAD.WIDE R4, R16, R14, c[0x0][0x240] ;  /* 0x0000900010044625 */ /* 0x000fca00078e020e */
[----:B------:R-:W3:Y:S01]  /*02c0*/  @P4 LDG.E R2, [R4.64] ;  /* 0x0000002404024981 */ /* 0x000ee2000c1e1900 */
[----:B------:R-:W-:-:S03]  /*02d0*/  ISETP.NE.U32.AND P1, PT, RZ, c[0x0][0x1f8], PT ;  /* 0x00007e00ff007a0c */ /* 0x000fc60003f25070 */
[----:B------:R-:W0:Y:S01]  /*02e0*/  S2R R52, SR_TID.X ;  /* 0x0000000000347919 */ /* 0x000e220000002100 */
[----:B------:R-:W-:-:S03]  /*02f0*/  ISETP.NE.AND.EX P1, PT, RZ, c[0x0][0x1fc], PT, P1 ;  /* 0x00007f00ff007a0c */ /* 0x000fc60003f25310 */
[----:B------:R-:W1:Y:S01]  /*0300*/  S2R R40, SR_CTAID.X ;  /* 0x0000000000287919 */ /* 0x000e620000002500 */
[----:B------:R-:W-:Y:S01]  /*0310*/  HFMA2.MMA R41, -RZ, RZ, 0, 0 ;  /* 0x00000000ff297435 */ /* 0x000fe200000001ff */
[----:B------:R-:W-:-:S08]  /*0320*/  SHF.R.S32.HI R6, RZ, 0x1f, R17 ;  /* 0x0000001fff067819 */ /* 0x000fd00000011411 */
        /* <DEDUP_REMOVED lines=20> */
[----:B------:R-:W-:-:S05]  /*0470*/  IMAD.U32 R3, RZ, RZ, UR39 ;  /* 0x00000027ff037e24 */ /* 0x000fca000f8e00ff */
        /* <DEDUP_REMOVED lines=52> */
[----:B------:R-:W-:Y:S01]  /*07c0*/  @!P0 IMAD.MOV.U32 R4, RZ, RZ, c[0x0][0x248] ;  /* 0x00009200ff048624 */ /* 0x000fe200078e00ff */
[----:B------:R-:W-:Y:S01]  /*07d0*/  @!P0 MOV R5, c[0x0][0x24c] ;  /* 0x0000930000058a02 */ /* 0x000fe20000000f00 */
[----:B------:R-:W-:-:S04]  /*07e0*/  @P0 IMAD.WIDE R6, R3, R14, c[0x0][0x168] ;  /* 0x00005a0003060625 */ /* 0x000fc800078e020e */
        /* <DEDUP_REMOVED lines=14> */
.L_x_2193:
[----:B0-----:R-:W-:Y:S05]  /*08d0*/  BSYNC B0 ;  /* 0x0000000000007941 */ /* 0x001fea0003800000 */
.L_x_2192:
        /* <DEDUP_REMOVED lines=11> */
.L_x_2195:
[----:B------:R-:W-:Y:S05]  /*0990*/  BSYNC B0 ;  /* 0x0000000000007941 */ /* 0x000fea0003800000 */
.L_x_2194:
        /* <DEDUP_REMOVED lines=19> */
[----:B------:R-:W-:-:S04]  /*0ad0*/  MOV R0, c[0x0][0x1e0] ;  /* 0x0000780000007a02 */ /* 0x000fc80000000f00 */
        /* <DEDUP_REMOVED lines=12> */
[----:B0-----:R-:W-:Y:S01]  /*0ba0*/  HFMA2.MMA R4, -RZ, RZ, 0, 0 ;  /* 0x00000000ff047435 */ /* 0x001fe200000001ff */
[----:B-1----:R-:W-:-:S04]  /*0bb0*/  IMAD.MOV R6, RZ, RZ, -R5 ;  /* 0x000000ffff067224 */ /* 0x002fc800078e0a05 */
[----:B------:R-:W-:Y:S01]  /*0bc0*/  IMAD R7, R6, R3, RZ ;  /* 0x0000000306077224 */ /* 0x000fe200078e02ff */
[----:B------:R-:W-:-:S04]  /*0bd0*/  MOV R6, R8 ;  /* 0x0000000800067202 */ /* 0x000fc80000000f00 */
[----:B------:R-:W-:-:S06]  /*0be0*/  IMAD.HI.U32 R5, R5, R7, R4 ;  /* 0x0000000705057227 */ /* 0x000fcc00078e0004 */
[----:B------:R-:W-:-:S04]  /*0bf0*/  IMAD.HI.U32 R5, R5, R6, RZ ;  /* 0x0000000605057227 */ /* 0x000fc800078e00ff */
[----:B------:R-:W-:-:S05]  /*0c00*/  IMAD R0, R5, R0, R6 ;  /* 0x0000000005007224 */ /* 0x000fca00078e0206 */
[----:B------:R-:W-:-:S13]  /*0c10*/  ISETP.GT.U32.AND P1, PT, R3, R0, PT ;  /* 0x000000000300720c */ /* 0x000fda0003f24070 */
[-C--:B------:R-:W-:Y:S02]  /*0c20*/  @!P1 IADD3 R0, R0, -R3.reuse, RZ ;  /* 0x8000000300009210 */ /* 0x080fe40007ffe0ff */
[----:B------:R-:W-:Y:S02]  /*0c30*/  @!P1 IADD3 R5, R5, 0x1, RZ ;  /* 0x0000000105059810 */ /* 0x000fe40007ffe0ff */
        /* <DEDUP_REMOVED lines=17> */
[----:B------:R-:W-:Y:S01]  /*0d50*/  IMAD.MOV.U32 R8, RZ, RZ, 0x53f ;  /* 0x0000053fff087424 */ /* 0x000fe200078e00ff */
[----:B------:R0:W1:Y:S01]  /*0d60*/  LDC.64 R14, c[0x4][R0] ;  /* 0x01000000000e7b82 */ /* 0x0000620000000a00 */
[----:B------:R-:W-:Y:S01]  /*0d70*/  MOV R6, c[0x4][0xd0] ;  /* 0x0100340000067a02 */ /* 0x000fe20000000f00 */
[----:B------:R-:W-:Y:S01]  /*0d80*/  IMAD.MOV.U32 R12, RZ, RZ, 0x1 ;  /* 0x00000001ff0c7424 */ /* 0x000fe200078e00ff */
[----:B------:R-:W-:Y:S02]  /*0d90*/  MOV R7, c[0x4][0xd4] ;  /* 0x0100350000077a02 */ /* 0x000fe40000000f00 */
[----:B------:R-:W-:-:S02]  /*0da0*/  MOV R10, c[0x4][0x78] ;  /* 0x01001e00000a7a02 */ /* 0x000fc40000000f00 */
[----:B------:R-:W-:Y:S02]  /*0db0*/  MOV R11, c[0x4][0x7c] ;  /* 0x01001f00000b7a02 */ /* 0x000fe40000000f00 */
[----:B------:R-:W-:Y:S02]  /*0dc0*/  MOV R13, RZ ;  /* 0x000000ff000d7202 */ /* 0x000fe40000000f00 */
        /* <DEDUP_REMOVED lines=8> */
.L_x_2198:
[----:B------:R-:W-:Y:S01]  /*0e50*/  ISETP.NE.AND P6, PT, R36, RZ, PT ;  /* 0x000000ff2400720c */ /* 0x000fe20003fc5270 */
[----:B------:R-:W-:Y:S01]  /*0e60*/  IMAD R0, R19, R22, R23 ;  /* 0x0000001613007224 */ /* 0x000fe200078e0217 */
[----:B------:R-:W-:-:S04]  /*0e70*/  MOV R5, c[0x0][0x1e0] ;  /* 0x0000780000057a02 */ /* 0x000fc80000000f00 */
[----:B------:R-:W-:-:S05]  /*0e80*/  LEA R14, R0, 0x840, 0x2 ;  /* 0x00000840000e7811 */ /* 0x000fca00078e10ff */
[----:B------:R-:W-:Y:S02]  /*0e90*/  IMAD R15, R5, 0x4, R14 ;  /* 0x00000004050f7824 */ /* 0x000fe400078e020e */
[----:B------:R-:W-:Y:S05]  /*0ea0*/  @!P6 BRA `(.L_x_2199) ;  /* 0x000000300000e947 */ /* 0x000fea0003800000 */
[----:B------:R-:W-:Y:S01]  /*0eb0*/  ISETP.NE.AND P5, PT, RZ, c[0x0][0x1ec], PT ;  /* 0x00007b00ff007a0c */ /* 0x000fe20003fa5270 */
[----:B------:R0:W-:-:S12]  /*0ec0*/  STS.128 [R14], R32 ;  /* 0x000000200e007388 */ /* 0x0001d80000000c00 */
[----:B------:R0:W-:Y:S02]  /*0ed0*/  @!P5 STS.128 [R15], R24 ;  /* 0x000000180f00d388 */ /* 0x0001e40000000c00 */
.L_x_2199:
        /* <DEDUP_REMOVED lines=14> */
[----:B------:R-:W-:Y:S01]  /*0fc0*/  BSSY B1, `(.L_x_2202) ;  /* 0x0000060000017945 */ /* 0x000fe20003800000 */
[----:B------:R-:W-:Y:S01]  /*0fd0*/  LEA R16, R19, R17, 0x2 ;  /* 0x0000001113107211 */ /* 0x000fe200078e10ff */
[----:B------:R0:W2:Y:S04]  /*0fe0*/  LDS R34, [R0.X4+0x844] ;  /* 0x0008440000227984 */ /* 0x0000a80000004800 */
[----:B------:R0:W3:Y:S04]  /*0ff0*/  LDS R33, [R16] ;  /* 0x0000000010217984 */ /* 0x0000e80000000800 */
[----:B------:R0:W4:Y:S02]  /*1000*/  LDS R35, [R16+0x4] ;  /* 0x0000040010237984 */ /* 0x0001240000000800 */
        /* <DEDUP_REMOVED lines=35> */
.L_x_2203:
[C---:B------:R-:W-:Y:S01]  /*1240*/  LEA R19, R5.reuse, R17, 0x2 ;  /* 0x0000001105137211 */ /* 0x040fe200078e10ff */
[----:B------:R-:W-:Y:S01]  /*1250*/  BSSY B2, `(.L_x_2205) ;  /* 0x0000032000027945 */ /* 0x000fe20003800000 */
[----:B------:R-:W-:-:S02]  /*1260*/  LEA R20, R5, R16, 0x2 ;  /* 0x0000001005147211 */ /* 0x000fc400078e10ff */
[----:B0-----:R-:W-:Y:S01]  /*1270*/  LEA.HI R0, R0, R0, RZ, 0x1 ;  /* 0x0000000000007211 */ /* 0x001fe200078f08ff */
[----:B------:R0:W4:Y:S04]  /*1280*/  LDS R24, [R19] ;  /* 0x0000000013187984 */ /* 0x0001280000000800 */
[----:B------:R0:W3:Y:S01]  /*1290*/  LDS R26, [R19+0x4] ;  /* 0x00000400131a7984 */ /* 0x0000e20000000800 */
[----:B------:R-:W-:-:S03]  /*12a0*/  IMAD.SHL.U32 R0, R0, 0x2, RZ ;  /* 0x0000000200007824 */ /* 0x000fc600078e00ff */
[----:B------:R0:W2:Y:S02]  /*12b0*/  LDS R25, [R20] ;  /* 0x0000000014197984 */ /* 0x0000a40000000800 */
[----:B------:R-:W-:Y:S02]  /*12c0*/  LOP3.LUT R7, R0, 0xfffffffc, RZ, 0xc0, !PT ;  /* 0xfffffffc00077812 */ /* 0x000fe400078ec0ff */
[----:B------:R0:W1:Y:S02]  /*12d0*/  LDS R27, [R20+0x4] ;  /* 0x00000400141b7984 */ /* 0x0000640000000800 */
[----:B------:R-:W-:-:S13]  /*12e0*/  ISETP.GE.AND P0, PT, R7, c[0x0][0x1e0], PT ;  /* 0x0000780007007a0c */ /* 0x000fda0003f06270 */
        /* <DEDUP_REMOVED lines=40> */
.L_x_2206:
[----:B0-----:R-:W-:Y:S05]  /*1570*/  BSYNC B2 ;  /* 0x0000000000027941 */ /* 0x001fea0003800000 */
.L_x_2205:
[----:B----4-:R0:W-:Y:S04]  /*1580*/  STS [R19], R24 ;  /* 0x0000001813007388 */ /* 0x0101e80000000800 */
[----:B---3--:R0:W-:Y:S04]  /*1590*/  STS [R19+0x4], R26 ;  /* 0x0000041a13007388 */ /* 0x0081e80000000800 */
[----:B--2---:R0:W-:Y:S04]  /*15a0*/  STS [R20], R25 ;  /* 0x0000001914007388 */ /* 0x0041e80000000800 */
[----:B-1----:R0:W-:Y:S02]  /*15b0*/  STS [R20+0x4], R27 ;  /* 0x0000041b14007388 */ /* 0x0021e40000000800 */
.L_x_2204:
[----:B------:R-:W-:Y:S05]  /*15c0*/  BSYNC B1 ;  /* 0x0000000000017941 */ /* 0x000fea0003800000 */
.L_x_2202:
[----:B-1----:R1:W-:Y:S04]  /*15d0*/  STS [R17], R32 ;  /* 0x0000002011007388 */ /* 0x0023e80000000800 */
[----:B--2---:R1:W-:Y:S04]  /*15e0*/  STS [R17+0x4], R34 ;  /* 0x0000042211007388 */ /* 0x0043e80000000800 */
[----:B---3--:R1:W-:Y:S04]  /*15f0*/  STS [R16], R33 ;  /* 0x0000002110007388 */ /* 0x0083e80000000800 */
[----:B----4-:R1:W-:Y:S02]  /*1600*/  STS [R16+0x4], R35 ;  /* 0x0000042310007388 */ /* 0x0103e40000000800 */
.L_x_2201:
[----:B------:R-:W-:Y:S05]  /*1610*/  BSYNC B0 ;  /* 0x0000000000007941 */ /* 0x000fea0003800000 */
.L_x_2200:
[----:B------:R-:W-:Y:S06]  /*1620*/  BAR.SYNC.DEFER_BLOCKING 0x0 ;  /* 0x0000000000007b1d */ /* 0x000fec0000010000 */
[----:B------:R-:W-:Y:S01]  /*1630*/  BSSY B0, `(.L_x_2207) ;  /* 0x0000005000007945 */ /* 0x000fe20003800000 */
[----:B------:R-:W-:Y:S05]  /*1640*/  @!P6 BRA `(.L_x_2208) ;  /* 0x000000300000e947 */ /* 0x000fea0003800000 */
[----:B------:R-:W-:Y:S01]  /*1650*/  ISETP.NE.AND P0, PT, RZ, c[0x0][0x1ec], PT ;  /* 0x00007b00ff007a0c */ /* 0x000fe20003f05270 */
[----:B01----:R0:W1:-:S12]  /*1660*/  LDS.128 R32, [R14] ;  /* 0x000000000e207984 */ /* 0x0030580000000c00 */
[----:B------:R0:W2:Y:S02]  /*1670*/  @!P0 LDS.128 R24, [R15] ;  /* 0x000000000f188984 */ /* 0x0000a40000000c00 */
.L_x_2208:
[----:B------:R-:W-:Y:S05]  /*1680*/  BSYNC B0 ;  /* 0x0000000000007941 */ /* 0x000fea0003800000 */
.L_x_2207:
[----:B------:R-:W-:Y:S06]  /*1690*/  BAR.SYNC.DEFER_BLOCKING 0x0 ;  /* 0x0000000000007b1d */ /* 0x000fec0000010000 */
[----:B------:R-:W-:Y:S05]  /*16a0*/  BRA `(.L_x_2197) ;  /* 0x000004c000007947 */ /* 0x000fea0003800000 */
.L_x_2196:
        /* <DEDUP_REMOVED lines=35> */
.L_x_2209:
        /* <DEDUP_REMOVED lines=40> */
.L_x_2210:
[----:B------:R-:W-:Y:S05]  /*1b60*/  BSYNC B0 ;  /* 0x0000000000007941 */ /* 0x000fea0003800000 */
.L_x_2197:
[----:B------:R-:W-:Y:S01]  /*1b70*/  ISETP.GT.AND P0, PT, R52, 0x3f, PT ;  /* 0x0000003f3400780c */ /* 0x000fe20003f04270 */
[----:B------:R-:W-:Y:S01]  /*1b80*/  BSSY B0, `(.L_x_2211) ;  /* 0x0000012000007945 */ /* 0x000fe20003800000 */
[----:B------:R-:W-:-:S11]  /*1b90*/  HFMA2.MMA R0, -RZ, RZ, 0, 0 ;  /* 0x00000000ff007435 */ /* 0x000fd600000001ff */
[----:B------:R-:W-:Y:S05]  /*1ba0*/  @P0 BRA `(.L_x_2212) ;  /* 0x000000f000000947 */ /* 0x000fea0003800000 */
[----:B------:R-:W-:Y:S01]  /*1bb0*/  ISETP.GT.AND P1, PT, R52, 0x23, PT ;  /* 0x000000233400780c */ /* 0x000fe20003f24270 */
[----:B-1----:R1:W-:Y:S01]  /*1bc0*/  STS.128 [R52.X16+0x40], R32 ;  /* 0x0000402034007388 */ /* 0x0023e2000000cc00 */
[----:B------:R-:W-:Y:S02]  /*1bd0*/  MOV R3, UR38 ;  /* 0x0000002600037c02 */ /* 0x000fe40008000f00 */
[----:B------:R-:W-:Y:S02]  /*1be0*/  ISETP.NE.OR P0, PT, RZ, c[0x0][0x1ec], P1 ;  /* 0x00007b00ff007a0c */ /* 0x000fe40000f05670 */
[----:B------:R-:W-:-:S11]  /*1bf0*/  ISETP.NE.AND P1, PT, RZ, c[0x0][0x1ec], PT ;  /* 0x00007b00ff007a0c */ /* 0x000fd60003f25270 */
[----:B------:R-:W-:Y:S01]  /*1c00*/  @!P0 IMAD.SHL.U32 R3, R3, 0x4, RZ ;  /* 0x0000000403038824 */ /* 0x000fe200078e00ff */
        /* <DEDUP_REMOVED lines=9> */
.L_x_2212:
[----:B------:R-:W-:Y:S05]  /*1ca0*/  BSYNC B0 ;  /* 0x0000000000007941 */ /* 0x000fea0003800000 */
.L_x_2211:
        /* <DEDUP_REMOVED lines=22> */
[----:B------:R-:W-:Y:S01]  /*1e10*/  ISETP.NE.AND P0, PT, R52, RZ, PT ;  /* 0x000000ff3400720c */ /* 0x000fe20003f05270 */
[----:B-1----:R-:W-:-:S05]  /*1e20*/  IMAD.MOV.U32 R0, RZ, RZ, -0x800001 ;  /* 0xff7fffffff007424 */ /* 0x002fca00078e00ff */
[----:B------:R-:W-:Y:S04]  /*1e30*/  STL [R1+0x34], R0 ;  /* 0x0000340001007387 */ /* 0x000fe80000100800 */
[----:B------:R-:W1:Y:S04]  /*1e40*/  @!P1 LDS R7, [R8.X4+0x8] ;  /* 0x0000080008079984 */ /* 0x000e680000004800 */
[----:B-1----:R-:W1:Y:S02]  /*1e50*/  SHFL.BFLY PT, R4, R7, 0x1, 0x1f ;  /* 0x0c201f0007047f89 */ /* 0x002e6400000e0000 */
[----:B-1----:R-:W-:-:S06]  /*1e60*/  FADD.FTZ R4, R4, R7 ;  /* 0x0000000704047221 */ /* 0x002fcc0000010000 */
[----:B------:R-:W1:Y:S01]  /*1e70*/  SHFL.IDX PT, R4, R4, RZ, 0x1f ;  /* 0x00001fff04047589 */ /* 0x000e6200000e0000 */
[----:B------:R-:W-:Y:S05]  /*1e80*/  @P0 BRA `(.L_x_2214) ;  /* 0x0000013000000947 */ /* 0x000fea0003800000 */
[----:B-1----:R-:W-:Y:S01]  /*1e90*/  FMUL.FTZ R0, R4, c[0x0][0x1f0] ;  /* 0x00007c0004007a20 */ /* 0x002fe20000410000 */
[----:B------:R-:W-:Y:S02]  /*1ea0*/  ISETP.NE.U32.AND P0, PT, RZ, c[0x0][0x218], PT ;  /* 0x00008600ff007a0c */ /* 0x000fe40003f05070 */
[----:B------:R-:W-:Y:S02]  /*1eb0*/  MOV R6, UR4 ;  /* 0x0000000400067c02 */ /* 0x000fe40008000f00 */
[----:B------:R1:W-:Y:S01]  /*1ec0*/  STL [R1+0x34], R0 ;  /* 0x0000340001007387 */ /* 0x0003e20000100800 */
[----:B------:R-:W-:Y:S02]  /*1ed0*/  ISETP.NE.AND.EX P0, PT, RZ, c[0x0][0x21c], PT, P0 ;  /* 0x00008700ff007a0c */ /* 0x000fe40003f05300 */
[----:B------:R-:W-:-:S04]  /*1ee0*/  MOV R3, UR40 ;  /* 0x0000002800037c02 */ /* 0x000fc80008000f00 */
[----:B------:R-:W-:-:S07]  /*1ef0*/  IADD3 R6, -R6, -0x1, R3 ;  /* 0xffffffff06067810 */ /* 0x000fce0007ffe103 */
[----:B------:R-:W-:Y:S05]  /*1f00*/  @!P0 BRA `(.L_x_2215) ;  /* 0x0000009000008947 */ /* 0x000fea0003800000 */
[----:B-1----:R-:W-:Y:S01]  /*1f10*/  IMAD.MOV.U32 R7, RZ, RZ, R0 ;  /* 0x000000ffff077224 */ /* 0x002fe200078e0000 */
[----:B------:R-:W-:Y:S02]  /*1f20*/  IADD3 R0, -R41, UR39, RZ ;  /* 0x0000002729007c10 */ /* 0x000fe4000fffe1ff */
[----:B------:R-:W-:-:S03]  /*1f30*/  MOV R4, 0x4 ;  /* 0x0000000400047802 */ /* 0x000fc60000000f00 */
[----:B------:R-:W-:-:S04]  /*1f40*/  IMAD R3, R40, c[0x0][0x220], R0 ;  /* 0x0000880028037a24 */ /* 0x000fc800078e0200 */
[----:B------:R-:W-:-:S04]  /*1f50*/  IMAD R3, R3, c[0x0][0x220], R0 ;  /* 0x0000880003037a24 */ /* 0x000fc800078e0200 */
[----:B------:R-:W-:-:S06]  /*1f60*/  IMAD.WIDE R4, R3, R4, c[0x0][0x218] ;  /* 0x0000860003047625 */ /* 0x000fcc00078e0204 */
[----:B------:R-:W3:Y:S02]  /*1f70*/  LDG.E R4, [R4.64] ;  /* 0x0000002404047981 */ /* 0x000ee4000c1e1900 */
[----:B---3--:R-:W-:-:S05]  /*1f80*/  FADD.FTZ R7, R7, R4 ;  /* 0x0000000407077221 */ /* 0x008fca0000010000 */
[----:B------:R1:W-:Y:S02]  /*1f90*/  STL [R1+0x34], R7 ;  /* 0x0000340701007387 */ /* 0x0003e40000100800 */
.L_x_2215:
[----:B-1----:R-:W3:Y:S04]  /*1fa0*/  LDL R0, [R1+0x34] ;  /* 0x0000340001007983 */ /* 0x002ee80000100800 */
[----:B---3--:R1:W-:Y:S02]  /*1fb0*/  STS [R6.X4+0x840], R0 ;  /* 0x0008400006007388 */ /* 0x0083e40000004800 */
.L_x_2214:
[----:B------:R-:W-:Y:S05]  /*1fc0*/  BSYNC B0 ;  /* 0x0000000000007941 */ /* 0x000fea0003800000 */
.L_x_2213:
        /* <DEDUP_REMOVED lines=419> */
.L_x_2216:
        /* <DEDUP_REMOVED lines=13> */
[----:B0-----:R-:W-:Y:S01]  /*3ad0*/  IMAD.MOV.U32 R4, RZ, RZ, RZ ;  /* 0x000000ffff047224 */ /* 0x001fe200078e00ff */
[----:B-1----:R-:W-:-:S05]  /*3ae0*/  IADD3 R0, RZ, -R5, RZ ;  /* 0x80000005ff007210 */ /* 0x002fca0007ffe0ff */
[----:B------:R-:W-:-:S04]  /*3af0*/  IMAD R0, R0, R6, RZ ;  /* 0x0000000600007224 */ /* 0x000fc800078e02ff */
[----:B------:R-:W-:-:S05]  /*3b00*/  IMAD.HI.U32 R0, R5, R0, R4 ;  /* 0x0000000005007227 */ /* 0x000fca00078e0004 */
[----:B------:R0:W-:Y:S04]  /*3b10*/  STL [R1+0x788], R0 ;  /* 0x0007880001007387 */ /* 0x0001e80000100800 */
[----:B------:R1:W-:Y:S01]  /*3b20*/  STL [R1+0x30], R3 ;  /* 0x0000300301007387 */ /* 0x0003e20000100800 */
[----:B0-----:R-:W-:Y:S02]  /*3b30*/  SHF.R.S32.HI R0, RZ, 0x1f, R250 ;  /* 0x0000001fff007819 */ /* 0x001fe400000114fa */
[----:B-1----:R-:W-:Y:S02]  /*3b40*/  SHF.R.S32.HI R3, RZ, 0x1f, R249 ;  /* 0x0000001fff037819 */ /* 0x002fe400000114f9 */
.L_x_2349:
[----:B-----5:R-:W-:Y:S04]  /*3b50*/  STL.64 [R1+0x7b0], R6 ;  /* 0x0007b00601007387 */ /* 0x020fe80000100a00 */
[----:B------:R0:W-:Y:S04]  /*3b60*/  STL [R1+0x7a8], R4 ;  /* 0x0007a80401007387 */ /* 0x0001e80000100800 */
[----:B0-----:R-:W2:Y:S04]  /*3b70*/  LDL R4, [R1+0x788] ;  /* 0x0007880001047983 */ /* 0x001ea80000100800 */
[----:B------:R-:W-:Y:S04]  /*3b80*/  STL [R1+0x7a4], R3 ;  /* 0x0007a40301007387 */ /* 0x000fe80000100800 */
[----:B------:R0:W-:Y:S04]  /*3b90*/  STL [R1+0x7a0], R2 ;  /* 0x0007a00201007387 */ /* 0x0001e80000100800 */
[----:B-1----:R-:W1:Y:S04]  /*3ba0*/  S2R R0, SR_CTAID.Y ;  /* 0x0000000000007919 */ /* 0x002e680000002600 */
[----:B0-----:R-:W3:Y:S01]  /*3bb0*/  LDL R2, [R1+0x30] ;  /* 0x0000300001027983 */ /* 0x001ee20000100800 */
[----:B------:R-:W-:-:S04]  /*3bc0*/  ISETP.NE.U32.AND P0, PT, RZ, c[0x0][0x200], PT ;  /* 0x00008000ff007a0c */ /* 0x000fc80003f05070 */
[----:B------:R-:W-:-:S13]  /*3bd0*/  ISETP.NE.AND.EX P0, PT, RZ, c[0x0][0x204], PT, P0 ;  /* 0x00008100ff007a0c */ /* 0x000fda0003f05300 */
[----:B-1----:R-:W-:-:S05]  /*3be0*/  @P0 IMAD R251, R0, c[0x0][0x1d4], RZ ;  /* 0x0000750000fb0a24 */ /* 0x002fca00078e02ff */
[--C-:B------:R-:W-:Y:S02]  /*3bf0*/  @P0 SHF.R.S32.HI R0, RZ, 0x1f, R251.reuse ;  /* 0x0000001fff000819 */ /* 0x100fe400000114fb */
[----:B------:R-:W-:Y:S02]  /*3c00*/  IABS R3, c[0x0][0x1d4] ;  /* 0x0000750000037a13 */ /* 0x000fe40000000000 */
[----:B---3--:R-:W-:Y:S02]  /*3c10*/  @P0 IADD3 R6, P1, P2, R2, c[0x0][0x200], R251 ;  /* 0x0000800002060a10 */ /* 0x008fe40007a3e0fb */
[----:B------:R-:W-:-:S04]  /*3c20*/  @P0 SHF.R.S32.HI R251, RZ, 0x1f, R2 ;  /* 0x0000001ffffb0819 */ /* 0x000fc80000011402 */
[----:B------:R-:W-:Y:S02]  /*3c30*/  @P0 IADD3.X R7, R251, c[0x0][0x204], R0, P1, P2 ;  /* 0x00008100fb070a10 */ /* 0x000fe40000fe4400 */
[----:B------:R-:W-:-:S03]  /*3c40*/  IABS R0, R2 ;  /* 0x0000000200007213 */ /* 0x000fc60000000000 */
[----:B------:R0:W3:Y:S02]  /*3c50*/  @P0 LDG.E.U8 R252, [R6.64] ;  /* 0x0000002406fc0981 */ /* 0x0000e4000c1e1100 */
[----:B--2---:R-:W-:Y:S01]  /*3c60*/  IMAD.HI.U32 R251, R4, R0, RZ ;  /* 0x0000000004fb7227 */ /* 0x004fe200078e00ff */
[----:B------:R-:W-:-:S04]  /*3c70*/  MOV R4, R3 ;  /* 0x0000000300047202 */ /* 0x000fc80000000f00 */
[----:B------:R-:W-:Y:S01]  /*3c80*/  IADD3 R251, -R251, RZ, RZ ;  /* 0x000000fffbfb7210 */ /* 0x000fe20007ffe1ff */
[----:B0-----:R0:W5:Y:S04]  /*3c90*/  LDL.LU.64 R6, [R1+0x7b0] ;  /* 0x0007b00001067983 */ /* 0x0011680000300a00 */
[----:B------:R-:W-:Y:S01]  /*3ca0*/  IMAD R0, R4, R251, R0 ;  /* 0x000000fb04007224 */ /* 0x000fe200078e0200 */
[----:B------:R-:W-:Y:S01]  /*3cb0*/  ISETP.GE.AND P2, PT, R2, RZ, PT ;  /* 0x000000ff0200720c */ /* 0x000fe20003f46270 */
[----:B------:R0:W5:Y:S01]  /*3cc0*/  LDL.LU R4, [R1+0x7a8] ;  /* 0x0007a80001047983 */ /* 0x0001620000300800 */
[----:B------:R-:W-:Y:S02]  /*3cd0*/  IABS R251, c[0x0][0x1d4] ;  /* 0x0000750000fb7a13 */ /* 0x000fe40000000000 */
[----:B------:R-:W-:-:S13]  /*3ce0*/  ISETP.GT.U32.AND P1, PT, R3, R0, PT ;  /* 0x000000000300720c */ /* 0x000fda0003f24070 */
[----:B------:R-:W-:-:S05]  /*3cf0*/  @!P1 IMAD.IADD R0, R0, 0x1, -R251 ;  /* 0x0000000100009824 */ /* 0x000fca00078e0afb */
[----:B------:R-:W-:Y:S02]  /*3d00*/  ISETP.GT.U32.AND P1, PT, R3, R0, PT ;  /* 0x000000000300720c */ /* 0x000fe40003f24070 */
[----:B------:R0:W5:Y:S01]  /*3d10*/  LDL.LU R3, [R1+0x7a4] ;  /* 0x0007a40001037983 */ /* 0x0001620000300800 */
[----:B------:R-:W-:-:S10]  /*3d20*/  ISETP.NE.AND P3, PT, RZ, c[0x0][0x1d4], PT ;  /* 0x00007500ff007a0c */ /* 0x000fd40003f65270 */
[----:B------:R-:W-:Y:S02]  /*3d30*/  @!P1 IADD3 R0, R0, -R251, RZ ;  /* 0x800000fb00009210 */ /* 0x000fe40007ffe0ff */
[----:B------:R-:W-:Y:S02]  /*3d40*/  ISETP.GE.AND P1, PT, R2, UR39, PT ;  /* 0x0000002702007c0c */ /* 0x000fe4000bf26270 */
[----:B------:R0:W5:Y:S01]  /*3d50*/  LDL.LU R2, [R1+0x7a0] ;  /* 0x0007a00001027983 */ /* 0x0001620000300800 */
[----:B------:R-:W-:Y:S01]  /*3d60*/  IMAD.MOV.U32 R251, RZ, RZ, c[0x0][0x1d4] ;  /* 0x00007500fffb7624 */ /* 0x000fe200078e00ff */
[----:B------:R-:W-:Y:S01]  /*3d70*/  BSSY B1, `(.L_x_2219) ;  /* 0x0000056000017945 */ /* 0x000fe20003800000 */
[----:B------:R-:W-:Y:S02]  /*3d80*/  @!P2 IADD3 R0, -R0, RZ, RZ ;  /* 0x000000ff0000a210 */ /* 0x000fe40007ffe1ff */
[----:B------:R-:W-:Y:S01]  /*3d90*/  @!P3 LOP3.LUT R0, RZ, c[0x0][0x1d4], RZ, 0x33, !PT ;  /* 0x00007500ff00ba12 */ /* 0x000fe200078e33ff */
[----:B------:R-:W-:Y:S01]  /*3da0*/  IMAD R251, R251, 0x90, RZ ;  /* 0x00000090fbfb7824 */ /* 0x000fe200078e02ff */
[----:B---3--:R-:W-:-:S04]  /*3db0*/  ISETP.NE.AND P0, PT, R252, RZ, P0 ;  /* 0x000000fffc00720c */ /* 0x008fc80000705270 */
[----:B------:R-:W-:Y:S05]  /*3dc0*/  @P1 BRA `(.L_x_2220) ;  /* 0x0000050000001947 */ /* 0x000fea0003800000 */
[----:B0-----:R-:W-:Y:S01]  /*3dd0*/  SHF.L.U32 R252, R0, 0x2, RZ ;  /* 0x0000000200fc7819 */ /* 0x001fe200000006ff */
[----:B------:R-:W-:Y:S03]  /*3de0*/  STL.64 [R1+0x7b0], R8 ;  /* 0x0007b00801007387 */ /* 0x000fe60000100a00 */
[----:B------:R-:W-:Y:S01]  /*3df0*/  ISETP.GE.AND P2, PT, R252, R251, PT ;  /* 0x000000fbfc00720c */ /* 0x000fe20003f46270 */
[----:B-----5:R0:W-:Y:S04]  /*3e00*/  STL.64 [R1+0x7a8], R6 ;  /* 0x0007a80601007387 */ /* 0x0201e80000100a00 */
[----:B------:R1:W-:Y:S08]  /*3e10*/  STL.64 [R1+0x7a0], R4 ;  /* 0x0007a00401007387 */ /* 0x0003f00000100a00 */
[----:B------:R-:W-:Y:S01]  /*3e20*/  @!P2 IADD3 R251, P3, R249, R252, RZ ;  /* 0x000000fcf9fba210 */ /* 0x000fe20007f7e0ff */
[----:B0-----:R-:W-:-:S03]  /*3e30*/  CS2R R6, SRZ ;  /* 0x0000000000067805 */ /* 0x001fc6000001ff00 */
[----:B-1----:R-:W-:Y:S02]  /*3e40*/  @!P2 LEA.HI.X.SX32 R4, R252, R3, 0x1, P3 ;  /* 0x00000003fc04a211 */ /* 0x002fe400018f0eff */
[----:B------:R-:W-:-:S04]  /*3e50*/  @!P2 LEA R8, P3, R251, c[0x0][0x198], 0x2 ;  /* 0x00006600fb08aa11 */ /* 0x000fc800078610ff */
[----:B------:R-:W-:Y:S02]  /*3e60*/  @!P2 LEA.HI.X R9, R251, c[0x0][0x19c], R4, 0x2, P3 ;  /* 0x00006700fb09aa11 */ /* 0x000fe400018f1404 */
[----:B------:R-:W-:-:S06]  /*3e70*/  CS2R R4, SRZ ;  /* 0x0000000000047805 */ /* 0x000fcc000001ff00 */
[----:B------:R0:W2:Y:S04]  /*3e80*/  @!P2 LDG.E.128 R4, [R8.64] ;  /* 0x000000240804a981 */ /* 0x0000a8000c1e1d00 */
[----:B0-----:R0:W5:Y:S01]  /*3e90*/  LDL.LU.64 R8, [R1+0x7b0] ;  /* 0x0007b00001087983 */ /* 0x0011620000300a00 */
[----:B------:R-:W-:-:S03]  /*3ea0*/  ISETP.NE.AND P3, PT, RZ, c[0x0][0x1ec], PT ;  /* 0x00007b00ff007a0c */ /* 0x000fc60003f65270 */
[----:B--2---:R-:W-:Y:S01]  /*3eb0*/  STL.64 [R1+0x20], R4 ;  /* 0x0000200401007387 */ /* 0x004fe20000100a00 */
[----:B------:R-:W-:-:S03]  /*3ec0*/  MOV R251, R6 ;  /* 0x0000000600fb7202 */ /* 0x000fc60000000f00 */
[----:B------:R1:W-:Y:S04]  /*3ed0*/  STL.64 [R1+0x28], R6 ;  /* 0x0000280601007387 */ /* 0x0003e80000100a00 */
[----:B-1----:R0:W5:Y:S04]  /*3ee0*/  LDL.LU.64 R6, [R1+0x7a8] ;  /* 0x0007a80001067983 */ /* 0x0021680000300a00 */
[----:B------:R0:W5:Y:S01]  /*3ef0*/  LDL.LU.64 R4, [R1+0x7a0] ;  /* 0x0007a00001047983 */ /* 0x0001620000300a00 */
[----:B------:R-:W-:Y:S05]  /*3f00*/  @P3 BRA `(.L_x_2220) ;  /* 0x000003c000003947 */ /* 0x000fea0003800000 */
[----:B------:R1:W-:Y:S04]  /*3f10*/  STL.64 [R1+0x7d8], R18 ;  /* 0x0007d81201007387 */ /* 0x0003e80000100a00 */
[----:B-1----:R-:W2:Y:S04]  /*3f20*/  LDL.LU R18, [R1+0x24] ;  /* 0x0000240001127983 */ /* 0x002ea80000300800 */
[----:B------:R-:W3:Y:S04]  /*3f30*/  LDL.LU R19, [R1+0x2c] ;  /* 0x00002c0001137983 */ /* 0x000ee80000300800 */
[----:B------:R1:W-:Y:S04]  /*3f40*/  STL.64 [R1+0x7d0], R16 ;  /* 0x0007d01001007387 */ /* 0x0003e80000100a00 */
[----:B-1----:R-:W4:Y:S04]  /*3f50*/  LDL.LU R17, [R1+0x20] ;  /* 0x0000200001117983 */ /* 0x002f280000300800 */
[----:B------:R1:W-:Y:S04]  /*3f60*/  STL [R1+0x7c8], R12 ;  /* 0x0007c80c01007387 */ /* 0x0003e80000100800 */
[----:B-1----:R-:W4:Y:S04]  /*3f70*/  LDL R12, [R1+0x430] ;  /* 0x00043000010c7983 */ /* 0x002f280000100800 */
[----:B------:R1:W-:Y:S04]  /*3f80*/  STL [R1+0x7c4], R11 ;  /* 0x0007c40b01007387 */ /* 0x0003e80000100800 */
[----:B-1----:R-:W4:Y:S04]  /*3f90*/  LDL R11, [R1+0x434] ;  /* 0x00043400010b7983 */ /* 0x002f280000100800 */
[----:B------:R1:W-:Y:S04]  /*3fa0*/  STL [R1+0x7c0], R10 ;  /* 0x0007c00a01007387 */ /* 0x0003e80000100800 */
[----:B-1----:R-:W4:Y:S04]  /*3fb0*/  LDL R10, [R1+0x438] ;  /* 0x00043800010a7983 */ /* 0x002f280000100800 */
[----:B------:R-:W-:Y:S04]  /*3fc0*/  STL [R1+0x7bc], R3 ;  /* 0x0007bc0301007387 */ /* 0x000fe80000100800 */
[----:B------:R-:W-:Y:S04]  /*3fd0*/  STL [R1+0x7b8], R0 ;  /* 0x0007b80001007387 */ /* 0x000fe80000100800 */
[----:B-----5:R1:W-:Y:S04]  /*3fe0*/  STL.64 [R1+0x7b0], R8 ;  /* 0x0007b00801007387 */ /* 0x0203e80000100a00 */
[----:B------:R0:W-:Y:S01]  /*3ff0*/  STL.64 [R1+0x7a8], R6 ;  /* 0x0007a80601007387 */ /* 0x0001e20000100a00 */
[----:B------:R-:W-:-:S03]  /*4000*/  ISETP.NE.AND P4, PT, R248, RZ, PT ;  /* 0x000000fff800720c */ /* 0x000fc60003f85270 */
[----:B------:R2:W-:Y:S04]  /*4010*/  STL.64 [R1+0x7a0], R4 ;  /* 0x0007a00401007387 */ /* 0x0005e80000100a00 */
[----:B-1----:R-:W4:Y:S01]  /*4020*/  LDL R9, [R1+0x43c] ;  /* 0x00043c0001097983 */ /* 0x002f220000100800 */
[----:B0-----:R-:W-:-:S03]  /*4030*/  MOV R6, R251 ;  /* 0x000000fb00067202 */ /* 0x001fc60000000f00 */
[----:B------:R-:W0:Y:S02]  /*4040*/  S2R R251, SR_CTAID.X ;  /* 0x0000000000fb7919 */ /* 0x000e240000002500 */
[----:B0-----:R-:W-:-:S04]  /*4050*/  @P4 IMAD R251, R2, c[0x0][0x1d8], R251 ;  /* 0x0000760002fb4a24 */ /* 0x001fc800078e02fb */
[----:B------:R-:W-:Y:S01]  /*4060*/  @P4 IMAD R0, R251, 0x90, RZ ;  /* 0x00000090fb004824 */ /* 0x000fe200078e02ff */
[----:B------:R-:W-:Y:S02]  /*4070*/  @P4 MOV R251, 0x4 ;  /* 0x0000000400fb4802 */ /* 0x000fe40000000f00 */
[----:B--2---:R-:W-:Y:S01]  /*4080*/  MOV R5, R18 ;  /* 0x0000001200057202 */ /* 0x004fe20000000f00 */
[----:B---3--:R-:W-:Y:S02]  /*4090*/  IMAD.MOV.U32 R7, RZ, RZ, R19 ;  /* 0x000000ffff077224 */ /* 0x008fe400078e0013 */
[----:B----4-:R-:W-:Y:S02]  /*40a0*/  IMAD.MOV.U32 R4, RZ, RZ, R17 ;  /* 0x000000ffff047224 */ /* 0x010fe400078e0011 */
        /* <DEDUP_REMOVED lines=10> */
[----:B------:R-:W-:Y:S01]  /*4150*/  @!P2 IADD3 R251, P3, R250, R252, RZ ;  /* 0x000000fcfafba210 */ /* 0x000fe20007f7e0ff */
[----:B------:R-:W-:Y:S01]  /*4160*/  @P4 FMUL.FTZ R6, R6, R8 ;  /* 0x0000000806064220 */ /* 0x000fe20000410000 */
[----:B------:R-:W-:Y:S02]  /*4170*/  SHF.R.S32.HI R8, RZ, 0x1f, R250 ;  /* 0x0000001fff087819 */ /* 0x000fe400000114fa */
[----:B------:R-:W-:Y:S01]  /*4180*/  MOV R0, R19 ;  /* 0x0000001300007202 */ /* 0x000fe20000000f00 */
[----:B------:R-:W-:Y:S01]  /*4190*/  @P4 FMUL.FTZ R4, R4, R3 ;  /* 0x0000000304044220 */ /* 0x000fe20000410000 */
[----:B------:R0:W5:Y:S01]  /*41a0*/  LDL.LU.64 R18, [R1+0x7d8] ;  /* 0x0007d80001127983 */ /* 0x0001620000300a00 */
[----:B------:R-:W-:Y:S02]  /*41b0*/  @!P2 LEA.HI.X.SX32 R252, R252, R8, 0x1, P3 ;  /* 0x00000008fcfca211 */ /* 0x000fe400018f0eff */
[----:B------:R-:W-:Y:S01]  /*41c0*/  @!P2 LEA R8, P3, R251, c[0x0][0x198], 0x2 ;  /* 0x00006600fb08aa11 */ /* 0x000fe200078610ff */
[----:B------:R0:W5:Y:S01]  /*41d0*/  LDL.LU.64 R16, [R1+0x7d0] ;  /* 0x0007d00001107983 */ /* 0x0001620000300a00 */
[----:B------:R-:W-:-:S03]  /*41e0*/  @P4 FMUL.FTZ R7, R7, R0 ;  /* 0x0000000007074220 */ /* 0x000fc60000410000 */
[----:B------:R0:W5:Y:S01]  /*41f0*/  LDL.LU R12, [R1+0x7c8] ;  /* 0x0007c800010c7983 */ /* 0x0001620000300800 */
[----:B------:R-:W-:-:S03]  /*4200*/  @!P2 LEA.HI.X R9, R251, c[0x0][0x19c], R252, 0x2, P3 ;  /* 0x00006700fb09aa11 */ /* 0x000fc600018f14fc */
[----:B------:R0:W5:Y:S04]  /*4210*/  LDL.LU R11, [R1+0x7c4] ;  /* 0x0007c400010b7983 */ /* 0x0001680000300800 */
[----:B------:R0:W5:Y:S04]  /*4220*/  LDL.LU R10, [R1+0x7c0] ;  /* 0x0007c000010a7983 */ /* 0x0001680000300800 */
[----:B------:R0:W5:Y:S04]  /*4230*/  LDL.LU R3, [R1+0x7bc] ;  /* 0x0007bc0001037983 */ /* 0x0001680000300800 */
[----:B------:R-:W-:Y:S04]  /*4240*/  STL [R1+0x20], R4 ;  /* 0x0000200401007387 */ /* 0x000fe80000100800 */
[----:B------:R-:W-:Y:S04]  /*4250*/  STL [R1+0x24], R5 ;  /* 0x0000240501007387 */ /* 0x000fe80000100800 */
[----:B------:R-:W-:Y:S04]  /*4260*/  STL [R1+0x28], R6 ;  /* 0x0000280601007387 */ /* 0x000fe80000100800 */
[----:B------:R0:W5:Y:S04]  /*4270*/  LDL.LU R0, [R1+0x7b8] ;  /* 0x0007b80001007983 */ /* 0x0001680000300800 */
[----:B------:R-:W-:Y:S04]  /*4280*/  STL [R1+0x2c], R7 ;  /* 0x00002c0701007387 */ /* 0x000fe80000100800 */
[----:B------:R1:W-:Y:S04]  /*4290*/  @!P2 STG.E.128 [R8.64], R4 ;  /* 0x000000040800a986 */ /* 0x0003e8000c101d24 */
[----:B-1----:R0:W5:Y:S04]  /*42a0*/  LDL.LU.64 R8, [R1+0x7b0] ;  /* 0x0007b00001087983 */ /* 0x0021680000300a00 */
[----:B------:R0:W5:Y:S04]  /*42b0*/  LDL.LU.64 R6, [R1+0x7a8] ;  /* 0x0007a80001067983 */ /* 0x0001680000300a00 */
[----:B------:R0:W5:Y:S02]  /*42c0*/  LDL.LU.64 R4, [R1+0x7a0] ;  /* 0x0007a00001047983 */ /* 0x0001640000300a00 */
.L_x_2220:
[----:B0-----:R-:W-:Y:S05]  /*42d0*/  BSYNC B1 ;  /* 0x0000000000017941 */ /* 0x001fea0003800000 */
.L_x_2219:
[----:B------:R-:W-:Y:S01]  /*42e0*/  BSSY B1, `(.L_x_2221) ;  /* 0x0000056000017945 */ /* 0x000fe20003800000 */
[----:B------:R-:W-:Y:S05]  /*42f0*/  @P1 BRA `(.L_x_2222) ;  /* 0x0000054000001947 */ /* 0x000fea0003800000 */
[----:B------:R-:W-:Y:S01]  /*4300*/  IMAD.MOV.U32 R251, RZ, RZ, c[0x0][0x1d4] ;  /* 0x00007500fffb7624 */ /* 0x000fe200078e00ff */
[----:B-----5:R-:W-:Y:S03]  /*4310*/  STL.64 [R1+0x7b0], R8 ;  /* 0x0007b00801007387 */ /* 0x020fe60000100a00 */
[----:B------:R-:W-:Y:S01]  /*4320*/  IMAD R252, R251, 0x90, RZ ;  /* 0x00000090fbfc7824 */ /* 0x000fe200078e02ff */
[----:B------:R-:W-:Y:S01]  /*4330*/  IADD3 R251, R0, c[0x0][0x1d4], RZ ;  /* 0x0000750000fb7a10 */ /* 0x000fe20007ffe0ff */
[----:B------:R0:W-:Y:S03]  /*4340*/  STL.64 [R1+0x7a8], R6 ;  /* 0x0007a80601007387 */ /* 0x0001e60000100a00 */
[----:B------:R-:W-:Y:S01]  /*4350*/  SHF.L.U32 R251, R251, 0x2, RZ ;  /* 0x00000002fbfb7819 */ /* 0x000fe200000006ff */
[----:B------:R1:W-:Y:S03]  /*4360*/  STL.64 [R1+0x7a0], R4 ;  /* 0x0007a00401007387 */ /* 0x0003e60000100a00 */
[----:B------:R-:W-:Y:S01]  /*4370*/  ISETP.GE.AND P2, PT, R251, R252, PT ;  /* 0x000000fcfb00720c */ /* 0x000fe20003f46270 */
[----:B0-----:R-:W-:-:S12]  /*4380*/  CS2R R6, SRZ ;  /* 0x0000000000067805 */ /* 0x001fd8000001ff00 */
[----:B------:R-:W-:-:S04]  /*4390*/  @!P2 IADD3 R252, P3, R249, R251, RZ ;  /* 0x000000fbf9fca210 */ /* 0x000fc80007f7e0ff */
        /* <DEDUP_REMOVED lines=25> */
[----:B------:R1:W-:Y:S04]  /*4530*/  STL [R1+0x7b8], R0 ;  /* 0x0007b80001007387 */ /* 0x0003e80000100800 */
[----:B-----5:R0:W-:Y:S04]  /*4540*/  STL.64 [R1+0x7b0], R8 ;  /* 0x0007b00801007387 */ /* 0x0201e80000100a00 */
[----:B------:R0:W-:Y:S01]  /*4550*/  STL.64 [R1+0x7a8], R6 ;  /* 0x0007a80601007387 */ /* 0x0001e20000100a00 */
[----:B------:R-:W-:Y:S01]  /*4560*/  ISETP.NE.AND P4, PT, R248, RZ, PT ;  /* 0x000000fff800720c */ /* 0x000fe20003f85270 */
[----:B-1----:R-:W-:-:S02]  /*4570*/  HFMA2.MMA R0, -RZ, RZ, 0, 8.58306884765625e-06 ;  /* 0x00000090ff007435 */ /* 0x002fc400000001ff */
[----:B------:R2:W-:Y:S04]  /*4580*/  STL.64 [R1+0x7a0], R4 ;  /* 0x0007a00401007387 */ /* 0x0005e80000100a00 */
[----:B0-----:R-:W4:Y:S01]  /*4590*/  LDL R8, [R1+0x42c] ;  /* 0x00042c0001087983 */ /* 0x001f220000100800 */
[----:B------:R-:W-:-:S03]  /*45a0*/  IMAD.MOV.U32 R7, RZ, RZ, R252 ;  /* 0x000000ffff077224 */ /* 0x000fc600078e00fc */
[----:B------:R-:W0:Y:S02]  /*45b0*/  S2R R252, SR_CTAID.X ;  /* 0x0000000000fc7919 */ /* 0x000e240000002500 */
[----:B0-----:R-:W-:-:S04]  /*45c0*/  @P4 IMAD R252, R2, c[0x0][0x1d8], R252 ;  /* 0x0000760002fc4a24 */ /* 0x001fc800078e02fc */
[----:B------:R-:W-:Y:S01]  /*45d0*/  @P4 IMAD R0, R252, R0, 0x4 ;  /* 0x00000004fc004424 */ /* 0x000fe200078e0200 */
[----:B------:R-:W-:Y:S02]  /*45e0*/  @P4 MOV R252, 0x4 ;  /* 0x0000000400fc4802 */ /* 0x000fe40000000f00 */
[----:B--2---:R-:W-:Y:S02]  /*45f0*/  MOV R5, R18 ;  /* 0x0000001200057202 */ /* 0x004fe40000000f00 */
[----:B---3--:R-:W-:Y:S01]  /*4600*/  MOV R6, R19 ;  /* 0x0000001300067202 */ /* 0x008fe20000000f00 */
[----:B----4-:R-:W-:Y:S02]  /*4610*/  IMAD.MOV.U32 R4, RZ, RZ, R17 ;  /* 0x000000ffff047224 */ /* 0x010fe400078e0011 */
[----:B------:R-:W-:-:S06]  /*4620*/  @P4 IMAD.WIDE R16, R0, R252, c[0x0][0x230] ;  /* 0x00008c0000104625 */ /* 0x000fcc00078e02fc */
[----:B------:R-:W2:Y:S01]  /*4630*/  @P4 LDG.E.128 R16, [R16.64] ;  /* 0x0000002410104981 */ /* 0x000ea2000c1e1d00 */
[----:B------:R-:W-:Y:S02]  /*4640*/  FADD.FTZ R4, R12, R4 ;  /* 0x000000040c047221 */ /* 0x000fe40000010000 */
[----:B------:R-:W-:Y:S02]  /*4650*/  FADD.FTZ R5, R11, R5 ;  /* 0x000000050b057221 */ /* 0x000fe40000010000 */
[----:B------:R-:W-:Y:S02]  /*4660*/  FADD.FTZ R6, R10, R6 ;  /* 0x000000060a067221 */ /* 0x000fe40000010000 */
[----:B------:R-:W-:Y:S01]  /*4670*/  FADD.FTZ R7, R8, R7 ;  /* 0x0000000708077221 */ /* 0x000fe20000010000 */
[----:B--2---:R-:W-:Y:S02]  /*4680*/  MOV R252, R17 ;  /* 0x0000001100fc7202 */ /* 0x004fe40000000f00 */
[----:B------:R-:W-:Y:S01]  /*4690*/  MOV R9, R18 ;  /* 0x0000001200097202 */ /* 0x000fe20000000f00 */
[----:B------:R-:W-:-:S02]  /*46a0*/  IMAD.MOV.U32 R3, RZ, RZ, R16 ;  /* 0x000000ffff037224 */ /* 0x000fc400078e0010 */
[----:B------:R-:W-:Y:S01]  /*46b0*/  @P4 FMUL.FTZ R5, R5, R252 ;  /* 0x000000fc05054220 */ /* 0x000fe20000410000 */
[----:B------:R-:W-:Y:S01]  /*46c0*/  @!P2 IADD3 R252, P3, R250, R251, RZ ;  /* 0x000000fbfafca210 */ /* 0x000fe20007f7e0ff */
[----:B------:R-:W-:Y:S01]  /*46d0*/  @P4 FMUL.FTZ R6, R6, R9 ;  /* 0x0000000906064220 */ /* 0x000fe20000410000 */
[----:B------:R-:W-:Y:S01]  /*46e0*/  SHF.R.S32.HI R9, RZ, 0x1f, R250 ;  /* 0x0000001fff097819 */ /* 0x000fe200000114fa */
[----:B------:R-:W-:Y:S02]  /*46f0*/  IMAD.MOV.U32 R0, RZ, RZ, R19 ;  /* 0x000000ffff007224 */ /* 0x000fe400078e0013 */
[----:B------:R0:W5:Y:S01]  /*4700*/  LDL.LU.64 R18, [R1+0x7d8] ;  /* 0x0007d80001127983 */ /* 0x0001620000300a00 */
[----:B------:R-:W-:Y:S01]  /*4710*/  @!P2 LEA.HI.X.SX32 R251, R251, R9, 0x1, P3 ;  /* 0x00000009fbfba211 */ /* 0x000fe200018f0eff */
[----:B------:R-:W-:Y:S01]  /*4720*/  @P4 FMUL.FTZ R4, R4, R3 ;  /* 0x0000000304044220 */ /* 0x000fe20000410000 */
        /* <DEDUP_REMOVED lines=17> */
.L_x_2222:
[----:B------:R-:W-:Y:S05]  /*4840*/  BSYNC B1 ;  /* 0x0000000000017941 */ /* 0x000fea0003800000 */
.L_x_2221:
[----:B------:R-:W-:Y:S01]  /*4850*/  BSSY B1, `(.L_x_2223) ;  /* 0x0000056000017945 */ /* 0x000fe20003800000 */
[----:B------:R-:W-:Y:S05]  /*4860*/  @P1 BRA `(.L_x_2224) ;  /* 0x0000054000001947 */ /* 0x000fea0003800000 */
[----:B------:R-:W-:Y:S01]  /*4870*/  MOV R251, c[0x0][0x1d4] ;  /* 0x0000750000fb7a02 */ /* 0x000fe20000000f00 */
[----:B-----5:R-:W-:Y:S04]  /*4880*/  STL.64 [R1+0x7b0], R8 ;  /* 0x0007b00801007387 */ /* 0x020fe80000100a00 */
[C---:B------:R-:W-:Y:S01]  /*4890*/  IMAD R252, R251.reuse, 0x90, RZ ;  /* 0x00000090fbfc7824 */ /* 0x040fe200078e02ff */
[----:B------:R-:W-:Y:S01]  /*48a0*/  LEA R251, R251, R0, 0x1 ;  /* 0x00000000fbfb7211 */ /* 0x000fe200078e08ff */
[----:B------:R1:W-:Y:S04]  /*48b0*/  STL.64 [R1+0x7a8], R6 ;  /* 0x0007a80601007387 */ /* 0x0003e80000100a00 */
[----:B------:R-:W-:Y:S01]  /*48c0*/  IMAD.SHL.U32 R251, R251, 0x4, RZ ;  /* 0x00000004fbfb7824 */ /* 0x000fe200078e00ff */
[----:B------:R2:W-:Y:S04]  /*48d0*/  STL.64 [R1+0x7a0], R4 ;  /* 0x0007a00401007387 */ /* 0x0005e80000100a00 */
[----:B------:R-:W-:Y:S01]  /*48e0*/  ISETP.GE.AND P2, PT, R251, R252, PT ;  /* 0x000000fcfb00720c */ /* 0x000fe20003f46270 */
[----:B-1----:R-:W-:-:S12]  /*48f0*/  CS2R R6, SRZ ;  /* 0x0000000000067805 */ /* 0x002fd8000001ff00 */
[----:B------:R-:W-:-:S04]  /*4900*/  @!P2 IADD3 R252, P3, R249, R251, RZ ;  /* 0x000000fbf9fca210 */ /* 0x000fc80007f7e0ff */
[----:B--2---:R-:W-:Y:S02]  /*4910*/  @!P2 LEA.HI.X.SX32 R4, R251, R3, 0x1, P3 ;  /* 0x00000003fb04a211 */ /* 0x004fe400018f0eff */
[----:B------:R-:W-:-:S04]  /*4920*/  @!P2 LEA R8, P3, R252, c[0x0][0x198], 0x2 ;  /* 0x00006600fc08aa11 */ /* 0x000fc800078610ff */
[----:B------:R-:W-:Y:S02]  /*4930*/  @!P2 LEA.HI.X R9, R252, c[0x0][0x19c], R4, 0x2, P3 ;  /* 0x00006700fc09aa11 */ /* 0x000fe400018f1404 */
[----:B------:R-:W-:-:S06]  /*4940*/  CS2R R4, SRZ ;  /* 0x0000000000047805 */ /* 0x000fcc000001ff00 */
[----:B------:R1:W2:Y:S04]  /*4950*/  @!P2 LDG.E.128 R4, [R8.64] ;  /* 0x000000240804a981 */ /* 0x0002a8000c1e1d00 */
[----:B-1----:R1:W5:Y:S01]  /*4960*/  LDL.LU.64 R8, [R1+0x7b0] ;  /* 0x0007b00001087983 */ /* 0x0023620000300a00 */
[----:B------:R-:W-:-:S03]  /*4970*/  ISETP.NE.AND P3, PT, RZ, c[0x0][0x1ec], PT ;  /* 0x00007b00ff007a0c */ /* 0x000fc60003f65270 */
[----:B--2---:R-:W-:Y:S01]  /*4980*/  STL.64 [R1], R4 ;  /* 0x0000000401007387 */ /* 0x004fe20000100a00 */
[----:B------:R-:W-:-:S03]  /*4990*/  MOV R252, R7 ;  /* 0x0000000700fc7202 */ /* 0x000fc60000000f00 */
        /* <DEDUP_REMOVED lines=8> */
[----:B----4-:R-:W4:Y:S04]  /*4a20*/  LDL.LU R17, [R1] ;  /* 0x0000000001117983 */ /* 0x010f280000300800 */
        /* <DEDUP_REMOVED lines=8> */
[----:B-----5:R1:W-:Y:S04]  /*4ab0*/  STL.64 [R1+0x7b0], R8 ;  /* 0x0007b00801007387 */ /* 0x0203e80000100a00 */
[----:B------:R1:W-:Y:S01]  /*4ac0*/  STL.64 [R1+0x7a8], R6 ;  /* 0x0007a80601007387 */ /* 0x0003e20000100a00 */
[----:B------:R-:W-:Y:S01]  /*4ad0*/  ISETP.NE.AND P4, PT, R248, RZ, PT ;  /* 0x000000fff800720c */ /* 0x000fe20003f85270 */
[----:B0-----:R-:W-:-:S02]  /*4ae0*/  IMAD.MOV.U32 R0, RZ, RZ, 0x90 ;  /* 0x00000090ff007424 */ /* 0x001fc400078e00ff */
[----:B------:R2:W-:Y:S04]  /*4af0*/  STL.64 [R1+0x7a0], R4 ;  /* 0x0007a00401007387 */ /* 0x0005e80000100a00 */
[----:B-1----:R-:W4:Y:S01]  /*4b00*/  LDL R8, [R1+0x41c] ;  /* 0x00041c0001087983 */ /* 0x002f220000100800 */
[----:B------:R-:W-:-:S03]  /*4b10*/  MOV R7, R252 ;  /* 0x000000fc00077202 */ /* 0x000fc60000000f00 */
[----:B------:R-:W0:Y:S02]  /*4b20*/  S2R R252, SR_CTAID.X ;  /* 0x0000000000fc7919 */ /* 0x000e240000002500 */
[----:B0-----:R-:W-:-:S04]  /*4b30*/  @P4 IMAD R252, R2, c[0x0][0x1d8], R252 ;  /* 0x0000760002fc4a24 */ /* 0x001fc800078e02fc */
[----:B------:R-:W-:Y:S01]  /*4b40*/  @P4 IMAD R0, R252, R0, 0x8 ;  /* 0x00000008fc004424 */ /* 0x000fe200078e0200 */
[----:B------:R-:W-:Y:S01]  /*4b50*/  @P4 MOV R252, 0x4 ;  /* 0x0000000400fc4802 */ /* 0x000fe20000000f00 */
[----:B--2---:R-:W-:Y:S01]  /*4b60*/  IMAD.MOV.U32 R5, RZ, RZ, R18 ;  /* 0x000000ffff057224 */ /* 0x004fe200078e0012 */
[----:B---3--:R-:W-:Y:S02]  /*4b70*/  MOV R6, R19 ;  /* 0x0000001300067202 */ /* 0x008fe40000000f00 */
[----:B----4-:R-:W-:Y:S01]  /*4b80*/  MOV R4, R17 ;  /* 0x0000001100047202 */ /* 0x010fe20000000f00 */
        /* <DEDUP_REMOVED lines=25> */
[----:B------:R-:W-:Y:S04]  /*4d20*/  STL [R1], R4 ;  /* 0x0000000401007387 */ /* 0x000fe80000100800 */
        /* <DEDUP_REMOVED lines=8> */
.L_x_2224:
[----:B------:R-:W-:Y:S05]  /*4db0*/  BSYNC B1 ;  /* 0x0000000000017941 */ /* 0x000fea0003800000 */
.L_x_2223:
[----:B------:R-:W-:Y:S01]  /*4dc0*/  BSSY B1, `(.L_x_2225) ;  /* 0x0000040000017945 */ /* 0x000fe20003800000 */
[----:B------:R-:W-:Y:S05]  /*4dd0*/  @P1 BRA `(.L_x_2226) ;  /* 0x000003e000001947 */ /* 0x000fea0003800000 */
[----:B------:R-:W-:Y:S01]  /*4de0*/  IMAD.MOV.U32 R251, RZ, RZ, c[0x0][0x1d4] ;  /* 0x00007500fffb7624 */ /* 0x000fe200078e00ff */
[----:B-----5:R2:W-:Y:S01]  /*4df0*/  STL.64 [R1+0x7a0], R8 ;  /* 0x0007a00801007387 */ /* 0x0205e20000100a00 */
[----:B------:R-:W-:-:S02]  /*4e00*/  CS2R R6, SRZ ;  /* 0x0000000000067805 */ /* 0x000fc4000001ff00 */
[C---:B------:R-:W-:Y:S02]  /*4e10*/  IMAD R4, R251.reuse, 0x3, R0 ;  /* 0x00000003fb047824 */ /* 0x040fe400078e0200 */
[----:B------:R-:W-:-:S03]  /*4e20*/  IMAD R252, R251, 0x90, RZ ;  /* 0x00000090fbfc7824 */ /* 0x000fc600078e02ff */
[----:B------:R-:W-:-:S04]  /*4e30*/  SHF.L.U32 R251, R4, 0x2, RZ ;  /* 0x0000000204fb7819 */ /* 0x000fc800000006ff */
[----:B------:R-:W-:-:S13]  /*4e40*/  ISETP.GE.AND P2, PT, R251, R252, PT ;  /* 0x000000fcfb00720c */ /* 0x000fda0003f46270 */
        /* <DEDUP_REMOVED lines=9> */
[----:B--2---:R-:W2:Y:S01]  /*4ee0*/  S2R R252, SR_CTAID.X ;  /* 0x0000000000fc7919 */ /* 0x004ea20000002500 */
[----:B------:R-:W-:-:S03]  /*4ef0*/  ISETP.NE.AND P4, PT, R248, RZ, PT ;  /* 0x000000fff800720c */ /* 0x000fc60003f85270 */
[----:B------:R3:W-:Y:S04]  /*4f00*/  STL.64 [R1+0x7c8], R18 ;  /* 0x0007c81201007387 */ /* 0x0007e80000100a00 */
[----:B------:R-:W-:Y:S04]  /*4f10*/  STL.64 [R1+0x7c0], R16 ;  /* 0x0007c01001007387 */ /* 0x000fe80000100a00 */
[----:B------:R4:W-:Y:S01]  /*4f20*/  STL [R1+0x7b8], R12 ;  /* 0x0007b80c01007387 */ /* 0x0009e20000100800 */
[----:B---3--:R-:W-:-:S03]  /*4f30*/  HFMA2.MMA R19, -RZ, RZ, 0, 8.58306884765625e-06 ;  /* 0x00000090ff137435 */ /* 0x008fc600000001ff */
[----:B----4-:R-:W3:Y:S01]  /*4f40*/  LDL R12, [R1+0x400] ;  /* 0x00040000010c7983 */ /* 0x010ee20000100800 */
[----:B--2---:R-:W-:-:S03]  /*4f50*/  @P4 IMAD R252, R2, c[0x0][0x1d8], R252 ;  /* 0x0000760002fc4a24 */ /* 0x004fc600078e02fc */
[----:B------:R2:W-:Y:S04]  /*4f60*/  STL [R1+0x7b4], R11 ;  /* 0x0007b40b01007387 */ /* 0x0005e80000100800 */
[----:B--2---:R-:W2:Y:S04]  /*4f70*/  LDL R11, [R1+0x404] ;  /* 0x00040400010b7983 */ /* 0x004ea80000100800 */
[----:B------:R4:W-:Y:S04]  /*4f80*/  STL [R1+0x7b0], R10 ;  /* 0x0007b00a01007387 */ /* 0x0009e80000100800 */
[----:B----4-:R-:W4:Y:S04]  /*4f90*/  LDL R10, [R1+0x408] ;  /* 0x00040800010a7983 */ /* 0x010f280000100800 */
[----:B------:R-:W-:Y:S04]  /*4fa0*/  STL [R1+0x7ac], R3 ;  /* 0x0007ac0301007387 */ /* 0x000fe80000100800 */
[----:B------:R0:W-:Y:S04]  /*4fb0*/  STL [R1+0x7a8], R0 ;  /* 0x0007a80001007387 */ /* 0x0001e80000100800 */
[----:B-----5:R1:W-:Y:S01]  /*4fc0*/  STL.64 [R1+0x7a0], R8 ;  /* 0x0007a00801007387 */ /* 0x0203e20000100a00 */
[----:B0-----:R-:W-:-:S02]  /*4fd0*/  @P4 IMAD R0, R252, R19, 0xc ;  /* 0x0000000cfc004424 */ /* 0x001fc400078e0213 */
[----:B------:R-:W-:-:S04]  /*4fe0*/  @P4 IMAD.MOV.U32 R252, RZ, RZ, 0x4 ;  /* 0x00000004fffc4424 */ /* 0x000fc800078e00ff */
[----:B------:R-:W-:Y:S01]  /*4ff0*/  @P4 IMAD.WIDE R16, R0, R252, c[0x0][0x230] ;  /* 0x00008c0000104625 */ /* 0x000fe200078e02fc */
[----:B-1----:R-:W4:Y:S05]  /*5000*/  LDL R8, [R1+0x40c] ;  /* 0x00040c0001087983 */ /* 0x002f2a0000100800 */
[----:B------:R-:W4:Y:S01]  /*5010*/  @P4 LDG.E.128 R16, [R16.64] ;  /* 0x0000002410104981 */ /* 0x000f22000c1e1d00 */
[----:B---3--:R-:W-:Y:S02]  /*5020*/  FADD.FTZ R4, R12, R4 ;  /* 0x000000040c047221 */ /* 0x008fe40000010000 */
[----:B--2---:R-:W-:Y:S02]  /*5030*/  FADD.FTZ R5, R11, R5 ;  /* 0x000000050b057221 */ /* 0x004fe40000010000 */
[----:B----4-:R-:W-:Y:S01]  /*5040*/  FADD.FTZ R6, R10, R6 ;  /* 0x000000060a067221 */ /* 0x010fe20000010000 */
[----:B------:R-:W-:Y:S01]  /*5050*/  MOV R9, R17 ;  /* 0x0000001100097202 */ /* 0x000fe20000000f00 */
        /* <DEDUP_REMOVED lines=13> */
[----:B------:R-:W-:Y:S01]  /*5130*/  @P4 FMUL.FTZ R7, R7, R0 ;  /* 0x0000000007074220 */ /* 0x000fe20000410000 */
[----:B------:R-:W-:Y:S01]  /*5140*/  @!P2 LEA.HI.X R9, R252, c[0x0][0x19c], R251, 0x2, P3 ;  /* 0x00006700fc09aa11 */ /* 0x000fe200018f14fb */
[----:B------:R0:W5:Y:S04]  /*5150*/  LDL.LU R12, [R1+0x7b8] ;  /* 0x0007b800010c7983 */ /* 0x0001680000300800 */
[----:B------:R0:W5:Y:S04]  /*5160*/  LDL.LU R11, [R1+0x7b4] ;  /* 0x0007b400010b7983 */ /* 0x0001680000300800 */
[----:B------:R0:W5:Y:S04]  /*5170*/  LDL.LU R10, [R1+0x7b0] ;  /* 0x0007b000010a7983 */ /* 0x0001680000300800 */
[----:B------:R0:W5:Y:S04]  /*5180*/  LDL.LU R3, [R1+0x7ac] ;  /* 0x0007ac0001037983 */ /* 0x0001680000300800 */
[----:B------:R0:W5:Y:S04]  /*5190*/  LDL.LU R0, [R1+0x7a8] ;  /* 0x0007a80001007983 */ /* 0x0001680000300800 */
[----:B------:R1:W-:Y:S04]  /*51a0*/  @!P2 STG.E.128 [R8.64], R4 ;  /* 0x000000040800a986 */ /* 0x0003e8000c101d24 */
[----:B-1----:R0:W5:Y:S02]  /*51b0*/  LDL.LU.64 R8, [R1+0x7a0] ;  /* 0x0007a00001087983 */ /* 0x0021640000300a00 */
.L_x_2226:
[----:B--2---:R-:W-:Y:S05]  /*51c0*/  BSYNC B1 ;  /* 0x0000000000017941 */ /* 0x004fea0003800000 */
.L_x_2225:
[----:B------:R-:W-:Y:S01]  /*51d0*/  BSSY B1, `(.L_x_2227) ;  /* 0x0000040000017945 */ /* 0x000fe20003800000 */
[----:B------:R-:W-:Y:S05]  /*51e0*/  @P1 BRA `(.L_x_2228) ;  /* 0x000003e000001947 */ /* 0x000fea0003800000 */
[----:B------:R-:W-:Y:S01]  /*51f0*/  MOV R251, c[0x0][0x1d4] ;  /* 0x0000750000fb7a02 */ /* 0x000fe20000000f00 */
[----:B-----5:R2:W-:Y:S01]  /*5200*/  STL.64 [R1+0x7a0], R4 ;  /* 0x0007a00401007387 */ /* 0x0205e20000100a00 */
[----:B------:R-:W-:-:S03]  /*5210*/  CS2R R10, SRZ ;  /* 0x00000000000a7805 */ /* 0x000fc6000001ff00 */
        /* <DEDUP_REMOVED lines=17> */
[----:B------:R4:W-:Y:S02]  /*5330*/  STL [R1+0x7b8], R12 ;  /* 0x0007b80c01007387 */ /* 0x0009e40000100800 */
[----:B---3--:R-:W-:-:S02]  /*5340*/  @P4 MOV R19, 0x90 ;  /* 0x0000009000134802 */ /* 0x008fc40000000f00 */
        /* <DEDUP_REMOVED lines=40> */
.L_x_2228:
[----:B--2---:R-:W-:Y:S05]  /*55d0*/  BSYNC B1 ;  /* 0x0000000000017941 */ /* 0x004fea0003800000 */
.L_x_2227:
[----:B------:R-:W-:Y:S01]  /*55e0*/  BSSY B1, `(.L_x_2229) ;  /* 0x0000040000017945 */ /* 0x000fe20003800000 */
[----:B------:R-:W-:Y:S05]  /*55f0*/  @P1 BRA `(.L_x_2230) ;  /* 0x000003e000001947 */ /* 0x000fea0003800000 */
[----:B------:R-:W-:Y:S01]  /*5600*/  MOV R251, c[0x0][0x1d4] ;  /* 0x0000750000fb7a02 */ /* 0x000fe20000000f00 */
[----:B-----5:R2:W-:Y:S01]  /*5610*/  STL.64 [R1+0x7a0], R4 ;  /* 0x0007a00401007387 */ /* 0x0205e20000100a00 */
[----:B------:R-:W-:-:S03]  /*5620*/  CS2R R14, SRZ ;  /* 0x00000000000e7805 */ /* 0x000fc6000001ff00 */
[C---:B------:R-:W-:Y:S02]  /*5630*/  IMAD R12, R251.reuse, 0x5, R0 ;  /* 0x00000005fb0c7824 */ /* 0x040fe400078e0200 */
[----:B------:R-:W-:Y:S02]  /*5640*/  IMAD R252, R251, 0x90, RZ ;  /* 0x00000090fbfc7824 */ /* 0x000fe400078e02ff */
[----:B------:R-:W-:-:S05]  /*5650*/  IMAD.SHL.U32 R251, R12, 0x4, RZ ;  /* 0x000000040cfb7824 */ /* 0x000fca00078e00ff */
        /* <DEDUP_REMOVED lines=14> */
[----:B--2---:R-:W2:Y:S02]  /*5740*/  S2R R19, SR_CTAID.X ;  /* 0x0000000000137919 */ /* 0x004ea40000002500 */
[----:B------:R-:W-:-:S02]  /*5750*/  @P4 MOV R252, 0x90 ;  /* 0x0000009000fc4802 */ /* 0x000fc40000000f00 */
[----:B---3--:R-:W3:Y:S04]  /*5760*/  LDL R8, [R1+0x3d8] ;  /* 0x0003d80001087983 */ /* 0x008ee80000100800 */
[----:B------:R4:W-:Y:S04]  /*5770*/  STL [R1+0x7b4], R7 ;  /* 0x0007b40701007387 */ /* 0x0009e80000100800 */
[----:B----4-:R-:W4:Y:S04]  /*5780*/  LDL R7, [R1+0x3dc] ;  /* 0x0003dc0001077983 */ /* 0x010f280000100800 */
[----:B------:R0:W-:Y:S01]  /*5790*/  STL [R1+0x7b0], R6 ;  /* 0x0007b00601007387 */ /* 0x0001e20000100800 */
[----:B--2---:R-:W-:-:S03]  /*57a0*/  @P4 IMAD R19, R2, c[0x0][0x1d8], R19 ;  /* 0x0000760002134a24 */ /* 0x004fc600078e0213 */
[----:B0-----:R-:W2:Y:S04]  /*57b0*/  LDL R6, [R1+0x3e0] ;  /* 0x0003e00001067983 */ /* 0x001ea80000100800 */
[----:B------:R-:W-:Y:S04]  /*57c0*/  STL [R1+0x7ac], R3 ;  /* 0x0007ac0301007387 */ /* 0x000fe80000100800 */
[----:B------:R0:W-:Y:S04]  /*57d0*/  STL [R1+0x7a8], R0 ;  /* 0x0007a80001007387 */ /* 0x0001e80000100800 */
[----:B-----5:R1:W-:Y:S01]  /*57e0*/  STL.64 [R1+0x7a0], R4 ;  /* 0x0007a00401007387 */ /* 0x0203e20000100a00 */
[----:B0-----:R-:W-:Y:S01]  /*57f0*/  @P4 IMAD R0, R19, R252, 0x14 ;  /* 0x0000001413004424 */ /* 0x001fe200078e02fc */
[----:B------:R-:W-:-:S05]  /*5800*/  @P4 MOV R252, 0x4 ;  /* 0x0000000400fc4802 */ /* 0x000fca0000000f00 */
[----:B------:R-:W-:Y:S01]  /*5810*/  @P4 IMAD.WIDE R16, R0, R252, c[0x0][0x230] ;  /* 0x00008c0000104625 */ /* 0x000fe200078e02fc */
[----:B-1----:R-:W2:Y:S05]  /*5820*/  LDL R4, [R1+0x3e4] ;  /* 0x0003e40001047983 */ /* 0x002eaa0000100800 */
[----:B------:R-:W2:Y:S01]  /*5830*/  @P4 LDG.E.128 R16, [R16.64] ;  /* 0x0000002410104981 */ /* 0x000ea2000c1e1d00 */
[----:B---3--:R-:W-:Y:S02]  /*5840*/  FADD.FTZ R12, R8, R12 ;  /* 0x0000000c080c7221 */ /* 0x008fe40000010000 */
[----:B----4-:R-:W-:Y:S02]  /*5850*/  FADD.FTZ R13, R7, R13 ;  /* 0x0000000d070d7221 */ /* 0x010fe40000010000 */
[----:B--2---:R-:W-:Y:S01]  /*5860*/  FADD.FTZ R14, R6, R14 ;  /* 0x0000000e060e7221 */ /* 0x004fe20000010000 */
[----:B------:R-:W-:Y:S01]  /*5870*/  MOV R5, R17 ;  /* 0x0000001100057202 */ /* 0x000fe20000000f00 */
[----:B------:R-:W-:Y:S01]  /*5880*/  FADD.FTZ R15, R4, R15 ;  /* 0x0000000f040f7221 */ /* 0x000fe20000010000 */
[----:B------:R-:W-:Y:S01]  /*5890*/  MOV R252, R18 ;  /* 0x0000001200fc7202 */ /* 0x000fe20000000f00 */
[----:B------:R-:W-:-:S02]  /*58a0*/  IMAD.MOV.U32 R3, RZ, RZ, R16 ;  /* 0x000000ffff037224 */ /* 0x000fc400078e0010 */
[----:B------:R-:W-:Y:S01]  /*58b0*/  @P4 FMUL.FTZ R13, R13, R5 ;  /* 0x000000050d0d4220 */ /* 0x000fe20000410000 */
[----:B------:R-:W-:Y:S01]  /*58c0*/  SHF.R.S32.HI R5, RZ, 0x1f, R250 ;  /* 0x0000001fff057819 */ /* 0x000fe200000114fa */
[----:B------:R-:W-:Y:S01]  /*58d0*/  @P4 FMUL.FTZ R14, R14, R252 ;  /* 0x000000fc0e0e4220 */ /* 0x000fe20000410000 */
[----:B------:R-:W-:Y:S01]  /*58e0*/  @!P2 IADD3 R252, P3, R250, R251, RZ ;  /* 0x000000fbfafca210 */ /* 0x000fe20007f7e0ff */
[----:B------:R-:W-:Y:S02]  /*58f0*/  IMAD.MOV.U32 R0, RZ, RZ, R19 ;  /* 0x000000ffff007224 */ /* 0x000fe400078e0013 */
[----:B------:R0:W5:Y:S01]  /*5900*/  LDL.LU.64 R18, [R1+0x7c8] ;  /* 0x0007c80001127983 */ /* 0x0001620000300a00 */
[----:B------:R-:W-:Y:S02]  /*5910*/  @!P2 LEA.HI.X.SX32 R251, R251, R5, 0x1, P3 ;  /* 0x00000005fbfba211 */ /* 0x000fe400018f0eff */
[----:B------:R-:W-:Y:S01]  /*5920*/  @!P2 LEA R4, P3, R252, c[0x0][0x198], 0x2 ;  /* 0x00006600fc04aa11 */ /* 0x000fe200078610ff */
[----:B------:R0:W5:Y:S01]  /*5930*/  LDL.LU.64 R16, [R1+0x7c0] ;  /* 0x0007c00001107983 */ /* 0x0001620000300a00 */
[----:B------:R-:W-:-:S02]  /*5940*/  @P4 FMUL.FTZ R12, R12, R3 ;  /* 0x000000030c0c4220 */ /* 0x000fc40000410000 */
[----:B------:R-:W-:Y:S01]  /*5950*/  @!P2 LEA.HI.X R5, R252, c[0x0][0x19c], R251, 0x2, P3 ;  /* 0x00006700fc05aa11 */ /* 0x000fe200018f14fb */
[----:B------:R-:W-:Y:S01]  /*5960*/  @P4 FMUL.FTZ R15, R15, R0 ;  /* 0x000000000f0f4220 */ /* 0x000fe20000410000 */
[----:B------:R0:W5:Y:S04]  /*5970*/  LDL.LU R8, [R1+0x7b8] ;  /* 0x0007b80001087983 */ /* 0x0001680000300800 */
[----:B------:R0:W5:Y:S04]  /*5980*/  LDL.LU R7, [R1+0x7b4] ;  /* 0x0007b40001077983 */ /* 0x0001680000300800 */
[----:B------:R0:W5:Y:S04]  /*5990*/  LDL.LU R6, [R1+0x7b0] ;  /* 0x0007b00001067983 */ /* 0x0001680000300800 */
[----:B------:R0:W5:Y:S04]  /*59a0*/  LDL.LU R3, [R1+0x7ac] ;  /* 0x0007ac0001037983 */ /* 0x0001680000300800 */
[----:B------:R0:W5:Y:S04]  /*59b0*/  LDL.LU R0, [R1+0x7a8] ;  /* 0x0007a80001007983 */ /* 0x0001680000300800 */
[----:B------:R1:W-:Y:S04]  /*59c0*/  @!P2 STG.E.128 [R4.64], R12 ;  /* 0x0000000c0400a986 */ /* 0x0003e8000c101d24 */
[----:B-1----:R0:W5:Y:S02]  /*59d0*/  LDL.LU.64 R4, [R1+0x7a0] ;  /* 0x0007a00001047983 */ /* 0x0021640000300a00 */
.L_x_2230:
[----:B--2---:R-:W-:Y:S05]  /*59e0*/  BSYNC B1 ;  /* 0x0000000000017941 */ /* 0x004fea0003800000 */
.L_x_2229:
        /* <DEDUP_REMOVED lines=23> */
[----:B------:R-:W-:-:S02]  /*5b60*/  @P4 IMAD.MOV.U32 R252, RZ, RZ, 0x90 ;  /* 0x00000090fffc4424 */ /* 0x000fc400078e00ff */
        /* <DEDUP_REMOVED lines=40> */
.L_x_2232:
[----:B--2---:R-:W-:Y:S05]  /*5df0*/  BSYNC B1 ;  /* 0x0000000000017941 */ /* 0x004fea0003800000 */
.L_x_2231:
        /* <DEDUP_REMOVED lines=33> */
[----:B0-----:R-:W-:-:S02]  /*6010*/  @P4 IMAD R0, R15, R252, 0x1c ;  /* 0x0000001c0f004424 */ /* 0x001fc400078e02fc */
[----:B------:R-:W-:-:S04]  /*6020*/  @P4 IMAD.MOV.U32 R252, RZ, RZ, 0x4 ;  /* 0x00000004fffc4424 */ /* 0x000fc800078e00ff */
        /* <DEDUP_REMOVED lines=29> */
.L_x_2234:
[----:B--2---:R-:W-:Y:S05]  /*6200*/  BSYNC B1 ;  /* 0x0000000000017941 */ /* 0x004fea0003800000 */
.L_x_2233:
        /* <DEDUP_REMOVED lines=64> */
.L_x_2236:
[----:B--2---:R-:W-:Y:S05]  /*6610*/  BSYNC B1 ;  /* 0x0000000000017941 */ /* 0x004fea0003800000 */
.L_x_2235:
        /* <DEDUP_REMOVED lines=64> */
.L_x_2238:
[----:B--2---:R-:W-:Y:S05]  /*6a20*/  BSYNC B1 ;  /* 0x0000000000017941 */ /* 0x004fea0003800000 */
.L_x_2237:
        /* <DEDUP_REMOVED lines=64> */
.L_x_2240:
[----:B--2---:R-:W-:Y:S05]  /*6e30*/  BSYNC B1 ;  /* 0x0000000000017941 */ /* 0x004fea0003800000 */
.L_x_2239:
        /* <DEDUP_REMOVED lines=64> */
.L_x_2242:
[----:B--2---:R-:W-:Y:S05]  /*7240*/  BSYNC B1 ;  /* 0x0000000000017941 */ /* 0x004fea0003800000 */
.L_x_2241:
        /* <DEDUP_REMOVED lines=64> */
.L_x_2244:
[----:B--2---:R-:W-:Y:S05]  /*7650*/  BSYNC B1 ;  /* 0x0000000000017941 */ /* 0x004fea0003800000 */
.L_x_2243:
        /* <DEDUP_REMOVED lines=64> */
.L_x_2246:
[----:B--2---:R-:W-:Y:S05]  /*7a60*/  BSYNC B1 ;  /* 0x0000000000017941 */ /* 0x004fea0003800000 */
.L_x_2245:
        /* <DEDUP_REMOVED lines=64> */
.L_x_2248:
[----:B--2---:R-:W-:Y:S05]  /*7e70*/  BSYNC B1 ;  /* 0x0000000000017941 */ /* 0x004fea0003800000 */
.L_x_2247:
        /* <DEDUP_REMOVED lines=64> */
.L_x_2250:
[----:B--2---:R-:W-:Y:S05]  /*8280*/  BSYNC B1 ;  /* 0x0000000000017941 */ /* 0x004fea0003800000 */
.L_x_2249:
[----:B------:R-:W-:Y:S01]  /*8290*/  BSSY B1, `(.L_x_2251) ;  /* 0x0000040000017945 */ /* 0x000fe20003800000 */
[----:B------:R-:W-:Y:S05]  /*82a0*/  @P1 BRA `(.L_x_2252) ;  /* 0x000003e000001947 */ /* 0x000fea0003800000 */
[----:B------:R-:W-:Y:S01]  /*82b0*/  MOV R251, c[0x0][0x1d4] ;  /* 0x0000750000fb7a02 */ /* 0x000fe20000000f00 */
[----:B-----5:R2:W-:Y:S01]  /*82c0*/  STL.64 [R1+0x7a0], R4 ;  /* 0x0007a00401007387 */ /* 0x0205e20000100a00 */
[----:B------:R-:W-:-:S02]  /*82d0*/  CS2R R58, SRZ ;  /* 0x00000000003a7805 */ /* 0x000fc4000001ff00 */
[C---:B------:R-:W-:Y:S01]  /*82e0*/  LEA R56, R251.reuse, R0, 0x4 ;  /* 0x00000000fb387211 */ /* 0x040fe200078e20ff */
[----:B------:R-:W-:-:S04]  /*82f0*/  IMAD R252, R251, 0x90, RZ ;  /* 0x00000090fbfc7824 */ /* 0x000fc800078e02ff */
        /* <DEDUP_REMOVED lines=57> */
.L_x_2252:
[----:B--2---:R-:W-:Y:S05]  /*8690*/  BSYNC B1 ;  /* 0x0000000000017941 */ /* 0x004fea0003800000 */
.L_x_2251:
        /* <DEDUP_REMOVED lines=64> */
.L_x_2254:
[----:B--2---:R-:W-:Y:S05]  /*8aa0*/  BSYNC B1 ;  /* 0x0000000000017941 */ /* 0x004fea0003800000 */
.L_x_2253:
        /* <DEDUP_REMOVED lines=64> */
.L_x_2256:
[----:B--2---:R-:W-:Y:S05]  /*8eb0*/  BSYNC B1 ;  /* 0x0000000000017941 */ /* 0x004fea0003800000 */
.L_x_2255:
        /* <DEDUP_REMOVED lines=64> */
.L_x_2258:
[----:B--2---:R-:W-:Y:S05]  /*92c0*/  BSYNC B1 ;  /* 0x0000000000017941 */ /* 0x004fea0003800000 */
.L_x_2257:
        /* <DEDUP_REMOVED lines=64> */
.L_x_2260:
[----:B--2---:R-:W-:Y:S05]  /*96d0*/  BSYNC B1 ;  /* 0x0000000000017941 */ /* 0x004fea0003800000 */
.L_x_2259:
        /* <DEDUP_REMOVED lines=64> */
.L_x_2262:
[----:B--2---:R-:W-:Y:S05]  /*9ae0*/  BSYNC B1 ;  /* 0x0000000000017941 */ /* 0x004fea0003800000 */
.L_x_2261:
        /* <DEDUP_REMOVED lines=64> */
.L_x_2264:
[----:B--2---:R-:W-:Y:S05]  /*9ef0*/  BSYNC B1 ;  /* 0x0000000000017941 */ /* 0x004fea0003800000 */
.L_x_2263:
        /* <DEDUP_REMOVED lines=64> */
.L_x_2266:
[----:B--2---:R-:W-:Y:S05]  /*a300*/  BSYNC B1 ;  /* 0x0000000000017941 */ /* 0x004fea0003800000 */
.L_x_2265:
        /* <DEDUP_REMOVED lines=64> */
.L_x_2268:
[----:B--2---:R-:W-:Y:S05]  /*a710*/  BSYNC B1 ;  /* 0x0000000000017941 */ /* 0x004fea0003800000 */
.L_x_2267:
        /* <DEDUP_REMOVED lines=64> */
.L_x_2270:
[----:B--2---:R-:W-:Y:S05]  /*ab20*/  BSYNC B1 ;  /* 0x0000000000017941 */ /* 0x004fea0003800000 */
.L_x_2269:
        /* <DEDUP_REMOVED lines=64> */
.L_x_2272:
[----:B--2---:R-:W-:Y:S05]  /*af30*/  BSYNC B1 ;  /* 0x0000000000017941 */ /* 0x004fea0003800000 */
.L_x_2271:
        /* <DEDUP_REMOVED lines=64> */
.L_x_2274:
[----:B--2---:R-:W-:Y:S05]  /*b340*/  BSYNC B1 ;  /* 0x0000000000017941 */ /* 0x004fea0003800000 */
.L_x_2273:
        /* <DEDUP_REMOVED lines=64> */
.L_x_2276:
[----:B--2---:R-:W-:Y:S05]  /*b750*/  BSYNC B1 ;  /* 0x0000000000017941 */ /* 0x004fea0003800000 */
.L_x_2275:
        /* <DEDUP_REMOVED lines=64> */
.L_x_2278:
[----:B--2---:R-:W-:Y:S05]  /*bb60*/  BSYNC B1 ;  /* 0x0000000000017941 */ /* 0x004fea0003800000 */
.L_x_2277:
        /* <DEDUP_REMOVED lines=64> */
.L_x_2280:
[----:B--2---:R-:W-:Y:S05]  /*bf70*/  BSYNC B1 ;  /* 0x0000000000017941 */ /* 0x004fea0003800000 */
.L_x_2279:
        /* <DEDUP_REMOVED lines=64> */
.L_x_2282:
[----:B--2---:R-:W-:Y:S05]  /*c380*/  BSYNC B1 ;  /* 0x0000000000017941 */ /* 0x004fea0003800000 */
.L_x_2281:
        /* <DEDUP_REMOVED lines=64> */
.L_x_2284:
[----:B--2---:R-:W-:Y:S05]  /*c790*/  BSYNC B1 ;  /* 0x0000000000017941 */ /* 0x004fea0003800000 */
.L_x_2283:
        /* <DEDUP_REMOVED lines=64> */
.L_x_2286:
[----:B--2---:R-:W-:Y:S05]  /*cba0*/  BSYNC B1 ;  /* 0x0000000000017941 */ /* 0x004fea0003800000 */
.L_x_2285:
        /* <DEDUP_REMOVED lines=64> */
.L_x_2288:
[----:B--2---:R-:W-:Y:S05]  /*cfb0*/  BSYNC B1 ;  /* 0x0000000000017941 */ /* 0x004fea0003800000 */
.L_x_2287:
        /* <DEDUP_REMOVED lines=64> */
.L_x_2290:
[----:B--2---:R-:W-:Y:S05]  /*d3c0*/  BSYNC B1 ;  /* 0x0000000000017941 */ /* 0x004fea0003800000 */
.L_x_2289:
        /* <DEDUP_REMOVED lines=64> */
.L_x_2292:
[----:B--2---:R-:W-:Y:S05]  /*d7d0*/  BSYNC B1 ;  /* 0x0000000000017941 */ /* 0x004fea0003800000 */
.L_x_2291:
        /* <DEDUP_REMOVED lines=64> */
.L_x_2294:
[----:B--2---:R-:W-:Y:S05]  /*dbe0*/  BSYNC B1 ;  /* 0x0000000000017941 */ /* 0x004fea0003800000 */
.L_x_2293:
        /* <DEDUP_REMOVED lines=64> */
.L_x_2296:
[----:B--2---:R-:W-:Y:S05]  /*dff0*/  BSYNC B1 ;  /* 0x0000000000017941 */ /* 0x004fea0003800000 */
.L_x_2295:
        /* <DEDUP_REMOVED lines=64> */
.L_x_2298:
[----:B--2---:R-:W-:Y:S05]  /*e400*/  BSYNC B1 ;  /* 0x0000000000017941 */ /* 0x004fea0003800000 */
.L_x_2297:
        /* <DEDUP_REMOVED lines=64> */
.L_x_2300:
[----:B--2---:R-:W-:Y:S05]  /*e810*/  BSYNC B1 ;  /* 0x0000000000017941 */ /* 0x004fea0003800000 */
.L_x_2299:
        /* <DEDUP_REMOVED lines=64> */
.L_x_2302:
[----:B--2---:R-:W-:Y:S05]  /*ec20*/  BSYNC B1 ;  /* 0x0000000000017941 */ /* 0x004fea0003800000 */
.L_x_2301:
        /* <DEDUP_REMOVED lines=64> */
.L_x_2304:
[----:B--2---:R-:W-:Y:S05]  /*f030*/  BSYNC B1 ;  /* 0x0000000000017941 */ /* 0x004fea0003800000 */
.L_x_2303:
        /* <DEDUP_REMOVED lines=64> */
.L_x_2306:
[----:B--2---:R-:W-:Y:S05]  /*f440*/  BSYNC B1 ;  /* 0x0000000000017941 */ /* 0x004fea0003800000 */
.L_x_2305:
        /* <DEDUP_REMOVED lines=64> */
.L_x_2308:
[----:B--2---:R-:W-:Y:S05]  /*f850*/  BSYNC B1 ;  /* 0x0000000000017941 */ /* 0x004fea0003800000 */
.L_x_2307:
        /* <DEDUP_REMOVED lines=64> */
.L_x_2310:
[----:B--2---:R-:W-:Y:S05]  /*fc60*/  BSYNC B1 ;  /* 0x0000000000017941 */ /* 0x004fea0003800000 */
.L_x_2309:
        /* <DEDUP_REMOVED lines=64> */
.L_x_2312:
[----:B--2---:R-:W-:Y:S05]  /*10070*/  BSYNC B1 ;  /* 0x0000000000017941 */ /* 0x004fea0003800000 */
.L_x_2311:
        /* <DEDUP_REMOVED lines=64> */
.L_x_2314:
[----:B--2---:R-:W-:Y:S05]  /*10480*/  BSYNC B1 ;  /* 0x0000000000017941 */ /* 0x004fea0003800000 */
.L_x_2313:
        /* <DEDUP_REMOVED lines=64> */
.L_x_2316:
[----:B--2---:R-:W-:Y:S05]  /*10890*/  BSYNC B1 ;  /* 0x0000000000017941 */ /* 0x004fea0003800000 */
.L_x_2315:
        /* <DEDUP_REMOVED lines=64> */
.L_x_2318:
[----:B--2---:R-:W-:Y:S05]  /*10ca0*/  BSYNC B1 ;  /* 0x0000000000017941 */ /* 0x004fea0003800000 */
.L_x_2317:
        /* <DEDUP_REMOVED lines=64> */
.L_x_2320:
[----:B--2---:R-:W-:Y:S05]  /*110b0*/  BSYNC B1 ;  /* 0x0000000000017941 */ /* 0x004fea0003800000 */
.L_x_2319:
        /* <DEDUP_REMOVED lines=64> */
.L_x_2322:
[----:B--2---:R-:W-:Y:S05]  /*114c0*/  BSYNC B1 ;  /* 0x0000000000017941 */ /* 0x004fea0003800000 */
.L_x_2321:
        /* <DEDUP_REMOVED lines=64> */
.L_x_2324:
[----:B--2---:R-:W-:Y:S05]  /*118d0*/  BSYNC B1 ;  /* 0x0000000000017941 */ /* 0x004fea0003800000 */
.L_x_2323:
        /* <DEDUP_REMOVED lines=64> */
.L_x_2326:
[----:B--2---:R-:W-:Y:S05]  /*11ce0*/  BSYNC B1 ;  /* 0x0000000000017941 */ /* 0x004fea0003800000 */
.L_x_2325:
        /* <DEDUP_REMOVED lines=64> */
.L_x_2328:
[----:B--2---:R-:W-:Y:S05]  /*120f0*/  BSYNC B1 ;  /* 0x0000000000017941 */ /* 0x004fea0003800000 */
.L_x_2327:
        /* <DEDUP_REMOVED lines=64> */
.L_x_2330:
[----:B--2---:R-:W-:Y:S05]  /*12500*/  BSYNC B1 ;  /* 0x0000000000017941 */ /* 0x004fea0003800000 */
.L_x_2329:
        /* <DEDUP_REMOVED lines=64> */
.L_x_2332:
[----:B--2---:R-:W-:Y:S05]  /*12910*/  BSYNC B1 ;  /* 0x0000000000017941 */ /* 0x004fea0003800000 */
.L_x_2331:
        /* <DEDUP_REMOVED lines=64> */
.L_x_2334:
[----:B--2---:R-:W-:Y:S05]  /*12d20*/  BSYNC B1 ;  /* 0x0000000000017941 */ /* 0x004fea0003800000 */
.L_x_2333:
        /* <DEDUP_REMOVED lines=64> */
.L_x_2336:
[----:B--2---:R-:W-:Y:S05]  /*13130*/  BSYNC B1 ;  /* 0x0000000000017941 */ /* 0x004fea0003800000 */
.L_x_2335:
        /* <DEDUP_REMOVED lines=64> */
.L_x_2338:
[----:B--2---:R-:W-:Y:S05]  /*13540*/  BSYNC B1 ;  /* 0x0000000000017941 */ /* 0x004fea0003800000 */
.L_x_2337:
        /* <DEDUP_REMOVED lines=64> */
.L_x_2340:
[----:B--2---:R-:W-:Y:S05]  /*13950*/  BSYNC B1 ;  /* 0x0000000000017941 */ /* 0x004fea0003800000 */
.L_x_2339:
        /* <DEDUP_REMOVED lines=64> */
.L_x_2342:
[----:B--2---:R-:W-:Y:S05]  /*13d60*/  BSYNC B1 ;  /* 0x0000000000017941 */ /* 0x004fea0003800000 */
.L_x_2341:
        /* <DEDUP_REMOVED lines=64> */
.L_x_2344:
[----:B--2---:R-:W-:Y:S05]  /*14170*/  BSYNC B1 ;  /* 0x0000000000017941 */ /* 0x004fea0003800000 */
.L_x_2343:
[----:B------:R-:W-:Y:S01]  /*14180*/  MOV R251, c[0x0][0x1d4] ;  /* 0x0000750000fb7a02 */ /* 0x000fe20000000f00 */
[----:B------:R-:W-:Y:S04]  /*14190*/  BSSY B1, `(.L_x_2345) ;  /* 0x000003d000017945 */ /* 0x000fe80003800000 */
[----:B-----5:R-:W-:Y:S01]  /*141a0*/  IMAD R0, R251, 0x3f, R0 ;  /* 0x0000003ffb007824 */ /* 0x020fe200078e0200 */
[----:B------:R-:W-:Y:S05]  /*141b0*/  @P1 BRA `(.L_x_2346) ;  /* 0x000003a000001947 */ /* 0x000fea0003800000 */
[----:B------:R-:W-:Y:S01]  /*141c0*/  IMAD R251, R251, 0x90, RZ ;  /* 0x00000090fbfb7824 */ /* 0x000fe200078e02ff */
[----:B------:R-:W-:Y:S01]  /*141d0*/  SHF.L.U32 R252, R0, 0x2, RZ ;  /* 0x0000000200fc7819 */ /* 0x000fe200000006ff */
[----:B------:R2:W-:Y:S01]  /*141e0*/  STL.64 [R1+0x7a0], R4 ;  /* 0x0007a00401007387 */ /* 0x0005e20000100a00 */
[----:B------:R-:W-:-:S02]  /*141f0*/  CS2R R246, SRZ ;  /* 0x0000000000f67805 */ /* 0x000fc4000001ff00 */
        /* <DEDUP_REMOVED lines=16> */
[----:B---3--:R-:W3:Y:S01]  /*14300*/  LDL R8, [R1+0x38] ;  /* 0x0000380001087983 */ /* 0x008ee20000100800 */
[----:B--2---:R-:W-:-:S03]  /*14310*/  @P4 IMAD R251, R2, c[0x0][0x1d8], R251 ;  /* 0x0000760002fb4a24 */ /* 0x004fc600078e02fb */
[----:B------:R2:W-:Y:S01]  /*14320*/  STL [R1+0x7b0], R7 ;  /* 0x0007b00701007387 */ /* 0x0005e20000100800 */
[----:B------:R-:W-:Y:S02]  /*14330*/  @P4 IMAD R251, R251, R0, 0xfc ;  /* 0x000000fcfbfb4424 */ /* 0x000fe400078e0200 */
[----:B------:R-:W-:-:S04]  /*14340*/  @P4 IMAD.MOV.U32 R0, RZ, RZ, 0x4 ;  /* 0x00000004ff004424 */ /* 0x000fc800078e00ff */
[----:B------:R-:W-:Y:S01]  /*14350*/  @P4 IMAD.WIDE R12, R251, R0, c[0x0][0x230] ;  /* 0x00008c00fb0c4625 */ /* 0x000fe200078e0200 */
[----:B--2---:R-:W2:Y:S04]  /*14360*/  LDL R7, [R1+0x3c] ;  /* 0x00003c0001077983 */ /* 0x004ea80000100800 */
[----:B------:R4:W-:Y:S04]  /*14370*/  STL [R1+0x7ac], R6 ;  /* 0x0007ac0601007387 */ /* 0x0009e80000100800 */
[----:B------:R-:W2:Y:S04]  /*14380*/  @P4 LDG.E.128 R12, [R12.64] ;  /* 0x000000240c0c4981 */ /* 0x000ea8000c1e1d00 */
[----:B----4-:R-:W4:Y:S04]  /*14390*/  LDL R6, [R1+0x40] ;  /* 0x0000400001067983 */ /* 0x010f280000100800 */
[----:B------:R-:W-:Y:S04]  /*143a0*/  STL [R1+0x7a8], R3 ;  /* 0x0007a80301007387 */ /* 0x000fe80000100800 */
[----:B-----5:R0:W-:Y:S04]  /*143b0*/  STL.64 [R1+0x7a0], R4 ;  /* 0x0007a00401007387 */ /* 0x0201e80000100a00 */
[----:B0-----:R-:W4:Y:S01]  /*143c0*/  LDL R4, [R1+0x44] ;  /* 0x0000440001047983 */ /* 0x001f220000100800 */
[----:B---3--:R-:W-:-:S02]  /*143d0*/  FADD.FTZ R244, R8, R244 ;  /* 0x000000f408f47221 */ /* 0x008fc40000010000 */
[----:B--2---:R-:W-:Y:S01]  /*143e0*/  FADD.FTZ R245, R7, R245 ;  /* 0x000000f507f57221 */ /* 0x004fe20000010000 */
[----:B------:R-:W-:Y:S02]  /*143f0*/  MOV R5, R13 ;  /* 0x0000000d00057202 */ /* 0x000fe40000000f00 */
[----:B------:R-:W-:Y:S01]  /*14400*/  MOV R0, R14 ;  /* 0x0000000e00007202 */ /* 0x000fe20000000f00 */
[----:B----4-:R-:W-:Y:S01]  /*14410*/  FADD.FTZ R246, R6, R246 ;  /* 0x000000f606f67221 */ /* 0x010fe20000010000 */
[----:B------:R-:W-:Y:S01]  /*14420*/  MOV R251, R12 ;  /* 0x0000000c00fb7202 */ /* 0x000fe20000000f00 */
[----:B------:R-:W-:Y:S01]  /*14430*/  @P4 FMUL.FTZ R245, R245, R5 ;  /* 0x00000005f5f54220 */ /* 0x000fe20000410000 */
[----:B------:R-:W-:Y:S01]  /*14440*/  SHF.R.S32.HI R5, RZ, 0x1f, R250 ;  /* 0x0000001fff057819 */ /* 0x000fe200000114fa */
[----:B------:R-:W-:Y:S01]  /*14450*/  @P4 FMUL.FTZ R246, R246, R0 ;  /* 0x00000000f6f64220 */ /* 0x000fe20000410000 */
[----:B------:R-:W-:Y:S01]  /*14460*/  @!P2 IADD3 R0, P3, R250, R252, RZ ;  /* 0x000000fcfa00a210 */ /* 0x000fe20007f7e0ff */
[----:B------:R-:W-:-:S02]  /*14470*/  @P4 FMUL.FTZ R244, R244, R251 ;  /* 0x000000fbf4f44220 */ /* 0x000fc40000410000 */
[----:B------:R-:W-:Y:S01]  /*14480*/  IMAD.MOV.U32 R3, RZ, RZ, R15 ;  /* 0x000000ffff037224 */ /* 0x000fe200078e000f */
[----:B------:R-:W-:Y:S01]  /*14490*/  @!P2 LEA.HI.X.SX32 R251, R252, R5, 0x1, P3 ;  /* 0x00000005fcfba211 */ /* 0x000fe200018f0eff */
[----:B------:R0:W5:Y:S04]  /*144a0*/  LDL.LU.64 R14, [R1+0x7c0] ;  /* 0x0007c000010e7983 */ /* 0x0001680000300a00 */
[----:B------:R0:W5:Y:S04]  /*144b0*/  LDL.LU.64 R12, [R1+0x7b8] ;  /* 0x0007b800010c7983 */ /* 0x0001680000300a00 */
[----:B------:R0:W5:Y:S01]  /*144c0*/  LDL.LU R8, [R1+0x7b4] ;  /* 0x0007b40001087983 */ /* 0x0001620000300800 */
[----:B------:R-:W-:Y:S01]  /*144d0*/  FADD.FTZ R247, R4, R247 ;  /* 0x000000f704f77221 */ /* 0x000fe20000010000 */
[----:B------:R-:W-:-:S02]  /*144e0*/  @!P2 LEA R4, P3, R0, c[0x0][0x198], 0x2 ;  /* 0x000066000004aa11 */ /* 0x000fc400078610ff */
[----:B------:R0:W5:Y:S01]  /*144f0*/  LDL.LU R7, [R1+0x7b0] ;  /* 0x0007b00001077983 */ /* 0x0001620000300800 */
[----:B------:R-:W-:Y:S01]  /*14500*/  @P4 FMUL.FTZ R247, R247, R3 ;  /* 0x00000003f7f74220 */ /* 0x000fe20000410000 */
[----:B------:R-:W-:Y:S02]  /*14510*/  @!P2 LEA.HI.X R5, R0, c[0x0][0x19c], R251, 0x2, P3 ;  /* 0x000067000005aa11 */ /* 0x000fe400018f14fb */
[----:B------:R0:W5:Y:S04]  /*14520*/  LDL.LU R6, [R1+0x7ac] ;  /* 0x0007ac0001067983 */ /* 0x0001680000300800 */
[----:B------:R0:W5:Y:S04]  /*14530*/  LDL.LU R3, [R1+0x7a8] ;  /* 0x0007a80001037983 */ /* 0x0001680000300800 */
[----:B------:R2:W-:Y:S04]  /*14540*/  @!P2 STG.E.128 [R4.64], R244 ;  /* 0x000000f40400a986 */ /* 0x0005e8000c101d24 */
[----:B--2---:R0:W5:Y:S02]  /*14550*/  LDL.LU.64 R4, [R1+0x7a0] ;  /* 0x0007a00001047983 */ /* 0x0041640000300a00 */
.L_x_2346:
[----:B--2---:R-:W-:Y:S05]  /*14560*/  BSYNC B1 ;  /* 0x0000000000017941 */ /* 0x004fea0003800000 */
.L_x_2345:
[----:B------:R-:W-:Y:S01]  /*14570*/  BSSY B1, `(.L_x_2347) ;  /* 0x000023e000017945 */ /* 0x000fe20003800000 */
[----:B------:R-:W-:Y:S05]  /*14580*/  @P1 BRA `(.L_x_2348) ;  /* 0x000023c000001947 */ /* 0x000fea0003800000 */
[----:B------:R-:W2:Y:S04]  /*14590*/  LDL R252, [R1+0x724] ;  /* 0x0007240001fc7983 */ /* 0x000ea80000100800 */
[----:B------:R3:W-:Y:S04]  /*145a0*/  STL [R1+0x81c], R206 ;  /* 0x00081cce01007387 */ /* 0x0007e80000100800 */
[----:B---3--:R-:W3:Y:S04]  /*145b0*/  LDL R206, [R1+0x720] ;  /* 0x0007200001ce7983 */ /* 0x008ee80000100800 */
[----:B------:R4:W-:Y:S04]  /*145c0*/  STL [R1+0x818], R191 ;  /* 0x000818bf01007387 */ /* 0x0009e80000100800 */
[----:B----4-:R-:W4:Y:S04]  /*145d0*/  LDL R191, [R1+0x734] ;  /* 0x0007340001bf7983 */ /* 0x010f280000100800 */
        /* <DEDUP_REMOVED lines=12> */
[----:B------:R0:W-:Y:S04]  /*146a0*/  STL.64 [R1+0x7f8], R202 ;  /* 0x0007f8ca01007387 */ /* 0x0001e80000100a00 */
        /* <DEDUP_REMOVED lines=18> */
[----:B-----5:R-:W-:Y:S04]  /*147d0*/  STL [R1+0x7c8], R246 ;  /* 0x0007c8f601007387 */ /* 0x020fe80000100800 */
        /* <DEDUP_REMOVED lines=9> */
[----:B------:R1:W-:Y:S04]  /*14870*/  STL [R1+0x7a0], R2 ;  /* 0x0007a00201007387 */ /* 0x0003e80000100800 */
[----:B------:R-:W3:Y:S01]  /*14880*/  S2R R203, SR_CTAID.X ;  /* 0x0000000000cb7919 */ /* 0x000ee20000002500 */
[----:B------:R-:W-:-:S02]  /*14890*/  ISETP.NE.U32.AND P1, PT, RZ, c[0x0][0x218], PT ;  /* 0x00008600ff007a0c */ /* 0x000fc40003f25070 */
[----:B------:R-:W-:Y:S01]  /*148a0*/  MOV R0, c[0x0][0x220] ;  /* 0x0000880000007a02 */ /* 0x000fe20000000f00 */
[----:B0-----:R-:W2:Y:S04]  /*148b0*/  LDL R249, [R1+0x700] ;  /* 0x0007000001f97983 */ /* 0x001ea80000100800 */
[----:B-1----:R-:W2:Y:S01]  /*148c0*/  LDL R2, [R1+0x30] ;  /* 0x0000300001027983 */ /* 0x002ea20000100800 */
[----:B------:R-:W-:-:S03]  /*148d0*/  ISETP.NE.AND.EX P2, PT, RZ, c[0x0][0x21c], PT, P1 ;  /* 0x00008700ff007a0c */ /* 0x000fc60003f45310 */
[----:B------:R-:W4:Y:S04]  /*148e0*/  LDL R246, [R1+0x6f0] ;  /* 0x0006f00001f67983 */ /* 0x000f280000100800 */
[----:B------:R-:W4:Y:S04]  /*148f0*/  LDL R242, [R1+0x6d0] ;  /* 0x0006d00001f27983 */ /* 0x000f280000100800 */
[----:B------:R-:W4:Y:S02]  /*14900*/  LDL R250, [R1+0x714] ;  /* 0x0007140001fa7983 */ /* 0x000f240000100800 */
[----:B------:R-:W-:Y:S01]  /*14910*/  @P2 MOV R251, 0x4 ;  /* 0x0000000400fb2802 */ /* 0x000fe20000000f00 */
[----:B---3--:R-:W-:Y:S01]  /*14920*/  @P2 IMAD R0, R203, R0, UR40 ;  /* 0x00000028cb002e24 */ /* 0x008fe2000f8e0200 */
[----:B------:R-:W3:Y:S04]  /*14930*/  LDL R247, [R1+0x704] ;  /* 0x0007040001f77983 */ /* 0x000ee80000100800 */
[----:B------:R-:W-:Y:S01]  /*14940*/  @P2 IADD3 R0, R0, -0x1, RZ ;  /* 0xffffffff00002810 */ /* 0x000fe20007ffe0ff */
[----:B------:R-:W3:Y:S04]  /*14950*/  LDL R243, [R1+0x6f4] ;  /* 0x0006f40001f37983 */ /* 0x000ee80000100800 */
[----:B------:R-:W3:Y:S04]  /*14960*/  LDL R235, [R1+0x6c4] ;  /* 0x0006c40001eb7983 */ /* 0x000ee80000100800 */
[----:B------:R-:W3:Y:S04]  /*14970*/  LDL R231, [R1+0x6b4] ;  /* 0x0006b40001e77983 */ /* 0x000ee80000100800 */
[----:B------:R-:W3:Y:S04]  /*14980*/  LDL R227, [R1+0x6a4] ;  /* 0x0006a40001e37983 */ /* 0x000ee80000100800 */
[----:B------:R-:W3:Y:S04]  /*14990*/  LDL R223, [R1+0x694] ;  /* 0x0006940001df7983 */ /* 0x000ee80000100800 */
[----:B------:R-:W3:Y:S04]  /*149a0*/  LDL R219, [R1+0x684] ;  /* 0x0006840001db7983 */ /* 0x000ee80000100800 */
[----:B------:R-:W3:Y:S01]  /*149b0*/  LDL R3, [R1+0x634] ;  /* 0x0006340001037983 */ /* 0x000ee20000100800 */
[----:B--2---:R-:W-:-:S04]  /*149c0*/  @P2 IMAD R0, R0, c[0x0][0x220], R2 ;  /* 0x0000880000002a24 */ /* 0x004fc800078e0202 */
[----:B------:R-:W-:-:S04]  /*149d0*/  @P2 IMAD.WIDE R238, R0, R251, c[0x0][0x218] ;  /* 0x0000860000ee2625 */ /* 0x000fc800078e02fb */
[----:B------:R-:W-:Y:S01]  /*149e0*/  FMUL.FTZ R0, R211, R230 ;  /* 0x000000e6d3007220 */ /* 0x000fe20000410000 */
[----:B------:R0:W2:Y:S01]  /*149f0*/  @P2 LDG.E R248, [R238.64] ;  /* 0x00000024eef82981 */ /* 0x0000a2000c1e1900 */
[----:B------:R-:W-:Y:S02]  /*14a00*/  FMUL.FTZ R251, R215, R234 ;  /* 0x000000ead7fb7220 */ /* 0x000fe40000410000 */
[----:B------:R-:W-:Y:S01]  /*14a10*/  FFMA.FTZ R0, R222, R202, R0 ;  /* 0x000000cade007223 */ /* 0x000fe20000010000 */
[----:B------:R-:W2:Y:S01]  /*14a20*/  LDL R234, [R1+0x6b0] ;  /* 0x0006b00001ea7983 */ /* 0x000ea20000100800 */
[----:B------:R-:W-:Y:S02]  /*14a30*/  FFMA.FTZ R251, R207, R226, R251 ;  /* 0x000000e2cffb7223 */ /* 0x000fe400000100fb */
[----:B------:R-:W-:Y:S01]  /*14a40*/  FFMA.FTZ R0, R195, R214, R0 ;  /* 0x000000d6c3007223 */ /* 0x000fe20000010000 */
[----:B------:R-:W2:Y:S01]  /*14a50*/  LDL R230, [R1+0x6a0] ;  /* 0x0006a00001e67983 */ /* 0x000ea20000100800 */
[----:B------:R-:W-:-:S02]  /*14a60*/  FFMA.FTZ R251, R199, R218, R251 ;  /* 0x000000dac7fb7223 */ /* 0x000fc400000100fb */
[----:B----4-:R-:W-:Y:S01]  /*14a70*/  FFMA.FTZ R0, R191, R5, R0 ;  /* 0x00000005bf007223 */ /* 0x010fe20000010000 */
[----:B------:R-:W4:Y:S01]  /*14a80*/  LDL R199, [R1+0x6e0] ;  /* 0x0006e00001c77983 */ /* 0x000f220000100800 */
[----:B------:R-:W-:Y:S02]  /*14a90*/  FFMA.FTZ R251, R210, R4, R251 ;  /* 0x00000004d2fb7223 */ /* 0x000fe400000100fb */
[----:B------:R-:W-:Y:S01]  /*14aa0*/  FFMA.FTZ R0, R252, R9, R0 ;  /* 0x00000009fc007223 */ /* 0x000fe20000010000 */
[----:B0-----:R-:W2:Y:S04]  /*14ab0*/  LDL R238, [R1+0x6c0] ;  /* 0x0006c00001ee7983 */ /* 0x001ea80000100800 */
[----:B------:R-:W2:Y:S04]  /*14ac0*/  LDL R252, [R1+0x710] ;  /* 0x0007100001fc7983 */ /* 0x000ea80000100800 */
        /* <DEDUP_REMOVED lines=16> */
[----:B---3--:R-:W-:-:S03]  /*14bd0*/  FFMA.FTZ R0, R247, R17, R0 ;  /* 0x00000011f7007223 */ /* 0x008fc60000010000 */
[----:B------:R-:W3:Y:S01]  /*14be0*/  LDL R247, [R1+0x604] ;  /* 0x0006040001f77983 */ /* 0x000ee20000100800 */
[----:B------:R-:W-:-:S03]  /*14bf0*/  FFMA.FTZ R0, R243, R21, R0 ;  /* 0x00000015f3007223 */ /* 0x000fc60000010000 */
[----:B------:R-:W3:Y:S01]  /*14c00*/  LDL R243, [R1+0x5f4] ;  /* 0x0005f40001f37983 */ /* 0x000ee20000100800 */
[----:B--2---:R-:W-:-:S03]  /*14c10*/  FFMA.FTZ R251, R252, R12, R251 ;  /* 0x0000000cfcfb7223 */ /* 0x004fc600000100fb */
[----:B------:R-:W2:Y:S01]  /*14c20*/  LDL R252, [R1+0x610] ;  /* 0x0006100001fc7983 */ /* 0x000ea20000100800 */
[----:B------:R-:W-:-:S03]  /*14c30*/  FFMA.FTZ R251, R249, R16, R251 ;  /* 0x00000010f9fb7223 */ /* 0x000fc600000100fb */
[----:B------:R-:W2:Y:S01]  /*14c40*/  LDL R249, [R1+0x600] ;  /* 0x0006000001f97983 */ /* 0x000ea20000100800 */
[----:B------:R-:W-:-:S03]  /*14c50*/  FFMA.FTZ R251, R246, R20, R251 ;  /* 0x00000014f6fb7223 */ /* 0x000fc600000100fb */
[----:B------:R-:W2:Y:S01]  /*14c60*/  LDL R246, [R1+0x5f0] ;  /* 0x0005f00001f67983 */ /* 0x000ea20000100800 */
[----:B----4-:R-:W-:-:S03]  /*14c70*/  FFMA.FTZ R251, R199, R24, R251 ;  /* 0x00000018c7fb7223 */ /* 0x010fc600000100fb */
[----:B------:R-:W4:Y:S01]  /*14c80*/  LDL R199, [R1+0x620] ;  /* 0x0006200001c77983 */ /* 0x000f220000100800 */
        /* <DEDUP_REMOVED lines=8> */
[----:B------:R-:W-:Y:S02]  /*14d10*/  FFMA.FTZ R251, R226, R44, R251 ;  /* 0x0000002ce2fb7223 */ /* 0x000fe400000100fb */
[----:B------:R-:W-:Y:S01]  /*14d20*/  FFMA.FTZ R0, R195, R25, R0 ;  /* 0x00000019c3007223 */ /* 0x000fe20000010000 */
[----:B------:R-:W3:Y:S01]  /*14d30*/  LDL R226, [R1+0x590] ;  /* 0x0005900001e27983 */ /* 0x000ee20000100800 */
[----:B------:R-:W-:-:S03]  /*14d40*/  FFMA.FTZ R251, R222, R48, R251 ;  /* 0x00000030defb7223 */ /* 0x000fc600000100fb */
        /* <DEDUP_REMOVED lines=30> */
[----:B------:R-:W3:Y:S04]  /*14f30*/  LDL R211, [R1+0x564] ;  /* 0x0005640001d37983 */ /* 0x000ee80000100800 */
[----:B------:R-:W3:Y:S04]  /*14f40*/  LDL R206, [R1+0x540] ;  /* 0x0005400001ce7983 */ /* 0x000ee80000100800 */
[----:B------:R-:W3:Y:S04]  /*14f50*/  LDL R207, [R1+0x554] ;  /* 0x0005540001cf7983 */ /* 0x000ee80000100800 */
        /* <DEDUP_REMOVED lines=12> */
[----:B------:R-:W3:Y:S01]  /*15020*/  LDL R195, [R1+0x534] ;  /* 0x0005340001c37983 */ /* 0x000ee20000100800 */
        /* <DEDUP_REMOVED lines=13> */
[----:B------:R-:W2:Y:S04]  /*15100*/  LDL R238, [R1+0x490] ;  /* 0x0004900001ee7983 */ /* 0x000ea80000100800 */
[----:B------:R-:W2:Y:S04]  /*15110*/  LDL R239, [R1+0x4a4] ;  /* 0x0004a40001ef7983 */ /* 0x000ea80000100800 */
        /* <DEDUP_REMOVED lines=25> */
[----:B------:R-:W2:Y:S04]  /*152b0*/  LDL R226, [R1+0x460] ;  /* 0x0004600001e27983 */ /* 0x000ea80000100800 */
[----:B------:R-:W2:Y:S04]  /*152c0*/  LDL R227, [R1+0x474] ;  /* 0x0004740001e37983 */ /* 0x000ea80000100800 */
[----:B------:R-:W2:Y:S04]  /*152d0*/  LDL R219, [R1+0x450] ;  /* 0x0004500001db7983 */ /* 0x000ea80000100800 */
[----:B------:R-:W2:Y:S04]  /*152e0*/  LDL R223, [R1+0x464] ;  /* 0x0004640001df7983 */ /* 0x000ea80000100800 */
[----:B------:R-:W2:Y:S04]  /*152f0*/  LDL R211, [R1+0x440] ;  /* 0x0004400001d37983 */ /* 0x000ea80000100800 */
[----:B------:R-:W2:Y:S04]  /*15300*/  LDL R215, [R1+0x454] ;  /* 0x0004540001d77983 */ /* 0x000ea80000100800 */
[----:B------:R-:W2:Y:S04]  /*15310*/  LDL R202, [R1+0x780] ;  /* 0x0007800001ca7983 */ /* 0x000ea80000100800 */
[----:B------:R-:W2:Y:S01]  /*15320*/  LDL R207, [R1+0x444] ;  /* 0x0004440001cf7983 */ /* 0x000ea20000100800 */
[----:B----4-:R-:W-:-:S03]  /*15330*/  FFMA.FTZ R251, R199, R132, R251 ;  /* 0x00000084c7fb7223 */ /* 0x010fc600000100fb */
[----:B------:R-:W4:Y:S01]  /*15340*/  LDL R199, [R1+0x4f4] ;  /* 0x0004f40001c77983 */ /* 0x000f220000100800 */
[----:B---3--:R-:W-:-:S03]  /*15350*/  FFMA.FTZ R0, R195, R133, R0 ;  /* 0x00000085c3007223 */ /* 0x008fc60000010000 */
[----:B------:R-:W3:Y:S01]  /*15360*/  LDL R195, [R1+0x504] ;  /* 0x0005040001c37983 */ /* 0x000ee20000100800 */
[----:B--2---:R-:W-:-:S03]  /*15370*/  FFMA.FTZ R251, R191, R136, R251 ;  /* 0x00000088bffb7223 */ /* 0x004fc600000100fb */
[----:B------:R-:W2:Y:S01]  /*15380*/  LDL R191, [R1+0x514] ;  /* 0x0005140001bf7983 */ /* 0x000ea20000100800 */
[----:B------:R-:W-:-:S03]  /*15390*/  FFMA.FTZ R0, R3, R137, R0 ;  /* 0x0000008903007223 */ /* 0x000fc60000010000 */
[----:B------:R-:W4:Y:S01]  /*153a0*/  LDL R3, [R1+0x784] ;  /* 0x0007840001037983 */ /* 0x000f220000100800 */
[----:B------:R-:W-:Y:S01]  /*153b0*/  FFMA.FTZ R251, R206, R140, R251 ;  /* 0x0000008ccefb7223 */ /* 0x000fe200000100fb */
[----:B------:R-:W-:Y:S02]  /*153c0*/  ISETP.NE.U32.AND P1, PT, RZ, c[0x0][0x228], PT ;  /* 0x00008a00ff007a0c */ /* 0x000fe40003f25070 */
[----:B------:R-:W4:Y:S01]  /*153d0*/  LDL.LU R206, [R1+0x81c] ;  /* 0x00081c0001ce7983 */ /* 0x000f220000300800 */
        /* <DEDUP_REMOVED lines=8> */
[----:B------:R-:W-:-:S03]  /*15460*/  ISETP.NE.AND.EX P1, PT, RZ, c[0x0][0x22c], PT, P1 ;  /* 0x00008b00ff007a0c */ /* 0x000fc60003f25310 */
[----:B------:R-:W-:-:S04]  /*15470*/  FFMA.FTZ R251, R234, R176, R251 ;  /* 0x000000b0eafb7223 */ /* 0x000fc800000100fb */
[----:B------:R-:W-:-:S04]  /*15480*/  FFMA.FTZ R251, R230, R180, R251 ;  /* 0x000000b4e6fb7223 */ /* 0x000fc800000100fb */
[----:B------:R-:W-:-:S04]  /*15490*/  FFMA.FTZ R251, R226, R184, R251 ;  /* 0x000000b8e2fb7223 */ /* 0x000fc800000100fb */
[----:B------:R-:W-:Y:S01]  /*154a0*/  FFMA.FTZ R251, R219, R188, R251 ;  /* 0x000000bcdbfb7223 */ /* 0x000fe200000100fb */
[----:B------:R-:W-:-:S03]  /*154b0*/  @P1 MOV R252, 0x4 ;  /* 0x0000000400fc1802 */ /* 0x000fc60000000f00 */
[----:B------:R-:W-:-:S04]  /*154c0*/  FFMA.FTZ R251, R211, R192, R251 ;  /* 0x000000c0d3fb7223 */ /* 0x000fc800000100fb */
[----:B------:R-:W-:Y:S02]  /*154d0*/  FFMA.FTZ R251, R202, R196, R251 ;  /* 0x000000c4cafb7223 */ /* 0x000fe400000100fb */
[----:B------:R-:W-:-:S04]  /*154e0*/  @P1 IMAD.WIDE R202, R203, R252, c[0x0][0x228] ;  /* 0x00008a00cbca1625 */ /* 0x000fc800078e02fc */
[----:B--2---:R-:W-:Y:S02]  /*154f0*/  FFMA.FTZ R0, R191, R141, R0 ;  /* 0x0000008dbf007223 */ /* 0x004fe40000010000 */
[----:B------:R-:W2:Y:S02]  /*15500*/  LDL.LU R191, [R1+0x818] ;  /* 0x0008180001bf7983 */ /* 0x000ea40000300800 */
[----:B---3--:R-:W-:Y:S02]  /*15510*/  FFMA.FTZ R0, R195, R145, R0 ;  /* 0x00000091c3007223 */ /* 0x008fe40000010000 */
[----:B------:R-:W3:Y:S02]  /*15520*/  LDL.LU R210, [R1+0x814] ;  /* 0x0008140001d27983 */ /* 0x000ee40000300800 */
[----:B----4-:R-:W-:Y:S02]  /*15530*/  FFMA.FTZ R0, R199, R149, R0 ;  /* 0x00000095c7007223 */ /* 0x010fe40000010000 */
        /* <DEDUP_REMOVED lines=10> */
[----:B------:R-:W2:Y:S02]  /*155e0*/  LDL R246, [R1+0x18] ;  /* 0x0000180001f67983 */ /* 0x000ea40000100800 */
[----:B------:R-:W-:Y:S02]  /*155f0*/  FFMA.FTZ R0, R235, R173, R0 ;  /* 0x000000adeb007223 */ /* 0x000fe40000010000 */
[----:B------:R-:W2:Y:S02]  /*15600*/  LDL R243, [R1+0x758] ;  /* 0x0007580001f37983 */ /* 0x000ea40000100800 */
[----:B------:R-:W-:-:S02]  /*15610*/  FFMA.FTZ R0, R231, R177, R0 ;  /* 0x000000b1e7007223 */ /* 0x000fc40000010000 */
[----:B------:R-:W3:Y:S02]  /*15620*/  LDL R242, [R1+0x28] ;  /* 0x0000280001f27983 */ /* 0x000ee40000100800 */
[----:B------:R-:W-:Y:S02]  /*15630*/  FFMA.FTZ R0, R227, R181, R0 ;  /* 0x000000b5e3007223 */ /* 0x000fe40000010000 */
[----:B------:R-:W3:Y:S02]  /*15640*/  LDL R239, [R1+0x768] ;  /* 0x0007680001ef7983 */ /* 0x000ee40000100800 */
[----:B------:R-:W-:Y:S02]  /*15650*/  FFMA.FTZ R0, R223, R185, R0 ;  /* 0x000000b9df007223 */ /* 0x000fe40000010000 */
[----:B------:R-:W4:Y:S02]  /*15660*/  LDL R238, [R1+0x8] ;  /* 0x0000080001ee7983 */ /* 0x000f240000100800 */
[----:B------:R-:W-:-:S02]  /*15670*/  FFMA.FTZ R0, R215, R189, R0 ;  /* 0x000000bdd7007223 */ /* 0x000fc40000010000 */
[----:B------:R-:W4:Y:S02]  /*15680*/  LDL R235, [R1+0x748] ;  /* 0x0007480001eb7983 */ /* 0x000f240000100800 */
[----:B------:R-:W-:Y:S02]  /*15690*/  FFMA.FTZ R0, R207, R193, R0 ;  /* 0x000000c1cf007223 */ /* 0x000fe40000010000 */
[----:B------:R-:W4:Y:S02]  /*156a0*/  LDL R234, [R1+0x1c] ;  /* 0x00001c0001ea7983 */ /* 0x000f240000100800 */
[----:B------:R-:W-:Y:S02]  /*156b0*/  FFMA.FTZ R0, R3, R197, R0 ;  /* 0x000000c503007223 */ /* 0x000fe40000010000 */
[----:B------:R-:W4:Y:S04]  /*156c0*/  LDL R230, [R1+0x2c] ;  /* 0x00002c0001e67983 */ /* 0x000f280000100800 */
[----:B------:R-:W4:Y:S04]  /*156d0*/  LDL R215, [R1+0x76c] ;  /* 0x00076c0001d77983 */ /* 0x000f280000100800 */
[----:B------:R-:W4:Y:S04]  /*156e0*/  LDL R211, [R1+0x708] ;  /* 0x0007080001d37983 */ /* 0x000f280000100800 */
[----:B------:R-:W4:Y:S04]  /*156f0*/  LDL R226, [R1+0xc] ;  /* 0x00000c0001e27983 */ /* 0x000f280000100800 */
[----:B------:R-:W4:Y:S04]  /*15700*/  LDL R207, [R1+0x74c] ;  /* 0x00074c0001cf7983 */ /* 0x000f280000100800 */
[----:B------:R-:W4:Y:S04]  /*15710*/  LDL R219, [R1+0x718] ;  /* 0x0007180001db7983 */ /* 0x000f280000100800 */
[----:B------:R0:W4:Y:S04]  /*15720*/  @P1 LDG.E R3, [R202.64] ;  /* 0x00000024ca031981 */ /* 0x000128000c1e1900 */
[----:B0-----:R-:W4:Y:S04]  /*15730*/  LDL.LU.64 R202, [R1+0x7f8] ;  /* 0x0007f80001ca7983 */ /* 0x001f280000300a00 */
[----:B------:R-:W4:Y:S04]  /*15740*/  LDL R231, [R1+0x738] ;  /* 0x0007380001e77983 */ /* 0x000f280000100800 */
[----:B------:R-:W4:Y:S04]  /*15750*/  LDL R227, [R1+0x728] ;  /* 0x0007280001e37983 */ /* 0x000f280000100800 */
[----:B------:R-:W4:Y:S01]  /*15760*/  LDL R223, [R1+0x75c] ;  /* 0x00075c0001df7983 */ /* 0x000f220000100800 */
[----:B------:R-:W-:-:S02]  /*15770*/  FFMA.FTZ R251, R200, UR10, R251 ;  /* 0x0000000ac8fb7c23 */ /* 0x000fc400080100fb */
[----:B------:R-:W-:Y:S01]  /*15780*/  FFMA.FTZ R0, R201, UR9, R0 ;  /* 0x00000009c9007c23 */ /* 0x000fe20008010000 */
[----:B------:R-:W4:Y:S01]  /*15790*/  LDL R247, [R1+0x73c] ;  /* 0x00073c0001f77983 */ /* 0x000f220000100800 */
[----:B------:R-:W-:Y:S02]  /*157a0*/  FFMA.FTZ R251, R204, UR14, R251 ;  /* 0x0000000eccfb7c23 */ /* 0x000fe400080100fb */
[----:B------:R-:W-:Y:S01]  /*157b0*/  FFMA.FTZ R0, R205, UR13, R0 ;  /* 0x0000000dcd007c23 */ /* 0x000fe20008010000 */
[----:B------:R-:W4:Y:S01]  /*157c0*/  LDL R249, [R1+0x6f8] ;  /* 0x0006f80001f97983 */ /* 0x000f220000100800 */
[----:B------:R-:W-:Y:S02]  /*157d0*/  FFMA.FTZ R251, R208, UR18, R251 ;  /* 0x00000012d0fb7c23 */ /* 0x000fe400080100fb */
[----:B------:R-:W-:Y:S01]  /*157e0*/  FFMA.FTZ R0, R209, UR17, R0 ;  /* 0x00000011d1007c23 */ /* 0x000fe20008010000 */
[----:B------:R-:W4:Y:S01]  /*157f0*/  LDL R250, [R1+0x648] ;  /* 0x0006480001fa7983 */ /* 0x000f220000100800 */
        /* <DEDUP_REMOVED lines=17> */
[----:B------:R-:W-:-:S04]  /*15910*/  FFMA.FTZ R0, R245, UR58, R0 ;  /* 0x0000003af5007c23 */ /* 0x000fc80008010000 */
[----:B------:R-:W-:Y:S02]  /*15920*/  FADD.FTZ R252, R252, R0 ;  /* 0x00000000fcfc7221 */ /* 0x000fe40000010000 */
[----:B--2---:R-:W-:Y:S02]  /*15930*/  FMUL.FTZ R243, R243, R246 ;  /* 0x000000f6f3f37220 */ /* 0x004fe40000410000 */
[----:B------:R-:W2:Y:S02]  /*15940*/  LDL R246, [R1+0x6e8] ;  /* 0x0006e80001f67983 */ /* 0x000ea40000100800 */
[----:B---3--:R-:W-:Y:S02]  /*15950*/  FFMA.FTZ R239, R239, R242, R243 ;  /* 0x000000f2efef7223 */ /* 0x008fe400000100f3 */
[----:B------:R-:W3:Y:S04]  /*15960*/  LDL R243, [R1+0x72c] ;  /* 0x00072c0001f37983 */ /* 0x000ee80000100800 */
[----:B------:R-:W2:Y:S01]  /*15970*/  LDL R242, [R1+0x6d8] ;  /* 0x0006d80001f27983 */ /* 0x000ea20000100800 */
[----:B----4-:R-:W-:-:S03]  /*15980*/  FFMA.FTZ R235, R235, R238, R239 ;  /* 0x000000eeebeb7223 */ /* 0x010fc600000100ef */
[----:B------:R-:W4:Y:S04]  /*15990*/  LDL R239, [R1+0x71c] ;  /* 0x00071c0001ef7983 */ /* 0x000f280000100800 */
[----:B------:R-:W4:Y:S01]  /*159a0*/  LDL R238, [R1+0x6c8] ;  /* 0x0006c80001ee7983 */ /* 0x000f220000100800 */
[----:B------:R-:W-:-:S03]  /*159b0*/  FFMA.FTZ R251, R231, R6, R235 ;  /* 0x00000006e7fb7223 */ /* 0x000fc600000100eb */
[----:B------:R-:W4:Y:S04]  /*159c0*/  LDL R235, [R1+0x70c] ;  /* 0x00070c0001eb7983 */ /* 0x000f280000100800 */
[----:B------:R-:W4:Y:S01]  /*159d0*/  LDL R231, [R1+0x6fc] ;  /* 0x0006fc0001e77983 */ /* 0x000f220000100800 */
[----:B------:R-:W-:-:S03]  /*159e0*/  FFMA.FTZ R0, R227, R10, R251 ;  /* 0x0000000ae3007223 */ /* 0x000fc600000100fb */
[----:B------:R-:W4:Y:S01]  /*159f0*/  LDL R227, [R1+0x6ec] ;  /* 0x0006ec0001e37983 */ /* 0x000f220000100800 */
[----:B------:R-:W-:-:S03]  /*15a00*/  FMUL.FTZ R251, R223, R234 ;  /* 0x000000eadffb7220 */ /* 0x000fc60000410000 */
[----:B------:R-:W4:Y:S01]  /*15a10*/  LDL R223, [R1+0x6dc] ;  /* 0x0006dc0001df7983 */ /* 0x000f220000100800 */
[----:B------:R-:W-:-:S03]  /*15a20*/  FFMA.FTZ R251, R215, R230, R251 ;  /* 0x000000e6d7fb7223 */ /* 0x000fc600000100fb */
[----:B------:R-:W4:Y:S01]  /*15a30*/  LDL R234, [R1+0x6b8] ;  /* 0x0006b80001ea7983 */ /* 0x000f220000100800 */
[----:B------:R-:W-:-:S03]  /*15a40*/  FFMA.FTZ R251, R207, R226, R251 ;  /* 0x000000e2cffb7223 */ /* 0x000fc600000100fb */
[----:B------:R-:W4:Y:S04]  /*15a50*/  LDL R215, [R1+0x6cc] ;  /* 0x0006cc0001d77983 */ /* 0x000f280000100800 */
[----:B------:R-:W4:Y:S04]  /*15a60*/  LDL R230, [R1+0x6a8] ;  /* 0x0006a80001e67983 */ /* 0x000f280000100800 */
[----:B------:R-:W4:Y:S01]  /*15a70*/  LDL R207, [R1+0x6bc] ;  /* 0x0006bc0001cf7983 */ /* 0x000f220000100800 */
[----:B------:R-:W-:-:S03]  /*15a80*/  FFMA.FTZ R0, R219, R14, R0 ;  /* 0x0000000edb007223 */ /* 0x000fc60000010000 */
[----:B------:R-:W4:Y:S01]  /*15a90*/  LDL R226, [R1+0x698] ;  /* 0x0006980001e27983 */ /* 0x000f220000100800 */
[----:B------:R-:W-:-:S03]  /*15aa0*/  FFMA.FTZ R0, R211, R18, R0 ;  /* 0x00000012d3007223 */ /* 0x000fc60000010000 */
[----:B------:R-:W4:Y:S04]  /*15ab0*/  LDL R219, [R1+0x688] ;  /* 0x0006880001db7983 */ /* 0x000f280000100800 */
[----:B------:R-:W4:Y:S01]  /*15ac0*/  LDL R211, [R1+0x678] ;  /* 0x0006780001d37983 */ /* 0x000f220000100800 */
[----:B------:R-:W-:Y:S02]  /*15ad0*/  FFMA.FTZ R251, R247, R7, R251 ;  /* 0x00000007f7fb7223 */ /* 0x000fe400000100fb */
[----:B------:R-:W-:Y:S01]  /*15ae0*/  FFMA.FTZ R0, R249, R22, R0 ;  /* 0x00000016f9007223 */ /* 0x000fe20000010000 */
[----:B------:R-:W4:Y:S04]  /*15af0*/  LDL R247, [R1+0x638] ;  /* 0x0006380001f77983 */ /* 0x000f280000100800 */
[----:B------:R-:W4:Y:S01]  /*15b00*/  LDL R249, [R1+0x68c] ;  /* 0x00068c0001f97983 */ /* 0x000f220000100800 */
[----:B---3--:R-:W-:-:S02]  /*15b10*/  FFMA.FTZ R251, R243, R11, R251 ;  /* 0x0000000bf3fb7223 */ /* 0x008fc400000100fb */
[----:B--2---:R-:W-:Y:S01]  /*15b20*/  FFMA.FTZ R0, R246, R26, R0 ;  /* 0x0000001af6007223 */ /* 0x004fe20000010000 */
[----:B------:R-:W2:Y:S01]  /*15b30*/  LDL R243, [R1+0x628] ;  /* 0x0006280001f37983 */ /* 0x000ea20000100800 */
[----:B----4-:R-:W-:-:S03]  /*15b40*/  FFMA.FTZ R251, R239, R15, R251 ;  /* 0x0000000feffb7223 */ /* 0x010fc600000100fb */
[----:B------:R-:W3:Y:S01]  /*15b50*/  LDL R246, [R1+0x67c] ;  /* 0x00067c0001f67983 */ /* 0x000ee20000100800 */
[----:B------:R-:W-:-:S03]  /*15b60*/  FFMA.FTZ R0, R242, R30, R0 ;  /* 0x0000001ef2007223 */ /* 0x000fc60000010000 */
[----:B------:R-:W4:Y:S01]  /*15b70*/  LDL R239, [R1+0x618] ;  /* 0x0006180001ef7983 */ /* 0x000f220000100800 */
        /* <DEDUP_REMOVED lines=193> */
[----:B------:R-:W-:Y:S02]  /*16790*/  FADD.FTZ R249, R0, R252 ;  /* 0x000000fc00f97221 */ /* 0x000fe40000010000 */
[----:B------:R-:W-:Y:S02]  /*167a0*/  IMAD.MOV.U32 R252, RZ, RZ, c[0x0][0x1e8] ;  /* 0x00007a00fffc7624 */ /* 0x000fe400078e00ff */
        /* <DEDUP_REMOVED lines=8> */
[----:B---3--:R-:W-:-:S04]  /*16830*/  @P1 SEL R0, R0, RZ, !P3 ;  /* 0x000000ff00001207 */ /* 0x008fc80005800000 */
[----:B------:R-:W-:Y:S01]  /*16840*/  @P1 IADD3 R0, R0, R251, RZ ;  /* 0x000000fb00001210 */ /* 0x000fe20007ffe0ff */
[----:B--2---:R-:W-:-:S03]  /*16850*/  FFMA.FTZ R251, R243, UR52, R252 ;  /* 0x00000034f3fb7c23 */ /* 0x004fc600080100fc */
        /* <DEDUP_REMOVED lines=15> */
.L_x_2348:
[----:B------:R-:W-:Y:S05]  /*16950*/  BSYNC B1 ;  /* 0x0000000000017941 */ /* 0x000fea0003800000 */
.L_x_2347:
[----:B0-----:R-:W2:Y:S02]  /*16960*/  LDL.LU R0, [R1+0x30] ;  /* 0x0000300001007983 */ /* 0x001ea40000300800 */
[----:B--2---:R-:W-:-:S04]  /*16970*/  IADD3 R0, R0, 0x100, RZ ;  /* 0x0000010000007810 */ /* 0x004fc80007ffe0ff */
[----:B------:R-:W-:Y:S01]  /*16980*/  ISETP.GE.AND P0, PT, R0, UR6, PT ;  /* 0x0000000600007c0c */ /* 0x000fe2000bf06270 */
[----:B------:R0:W-:-:S12]  /*16990*/  STL [R1+0x30], R0 ;  /* 0x0000300001007387 */ /* 0x0001d80000100800 */
[----:B0-----:R-:W-:Y:S01]  /*169a0*/  @P0 CALL.REL.NOINC `(.L_x_2218) ;  /* 0x0000001000000944 */ /* 0x001fe20003c00000 */
[----:B------:R-:W-:Y:S05]  /*169b0*/  BRA `(.L_x_2349) ;  /* 0xfffed19000007947 */ /* 0x000fea000383ffff */
.L_x_2218:
[----:B------:R-:W-:Y:S05]  /*169c0*/  BSYNC B0 ;  /* 0x0000000000007941 */ /* 0x000fea0003800000 */
.L_x_2217:
[----:B------:R-:W2:Y:S01]  /*169d0*/  LDL.LU R251, [R1+0x34] ;  /* 0x0000340001fb7983 */ /* 0x000ea20000300800 */
[----:B------:R-:W-:Y:S03]  /*169e0*/  BSSY B0, `(.L_x_2350) ;  /* 0x0000092000007945 */ /* 0x000fe60003800000 */
[----:B--2---:R-:W0:Y:S02]  /*169f0*/  SHFL.BFLY PT, R0, R251, 0x10, 0x1f ;  /* 0x0e001f00fb007f89 */ /* 0x004e2400000e0000 */
[----:B0-----:R-:W-:Y:S02]  /*16a00*/  FMNMX.FTZ R0, R0, R251, !PT ;  /* 0x000000fb00007209 */ /* 0x001fe40007810000 */
[----:B------:R-:W0:Y:S04]  /*16a10*/  S2R R251, SR_TID.X ;  /* 0x0000000000fb7919 */ /* 0x000e280000002100 */
[----:B-----5:R-:W2:Y:S01]  /*16a20*/  SHFL.BFLY PT, R3, R0, 0x8, 0x1f ;  /* 0x0d001f0000037f89 */ /* 0x020ea200000e0000 */
[----:B01----:R-:W-:-:S02]  /*16a30*/  SHF.R.S32.HI R8, RZ, 0x1f, R251 ;  /* 0x0000001fff087819 */ /* 0x003fc400000114fb */
[----:B--2---:R-:W-:Y:S01]  /*16a40*/  FMNMX.FTZ R3, R0, R3, !PT ;  /* 0x0000000300037209 */ /* 0x004fe20007810000 */
[----:B------:R-:W-:Y:S01]  /*16a50*/  IMAD.MOV.U32 R0, RZ, RZ, -0x800001 ;  /* 0xff7fffffff007424 */ /* 0x000fe200078e00ff */
[----:B------:R-:W-:-:S03]  /*16a60*/  LEA.HI R7, R8, R251, RZ, 0x5 ;  /* 0x000000fb08077211 */ /* 0x000fc600078f28ff */
        /* <DEDUP_REMOVED lines=33> */
[----:B------:R-:W3:Y:S01]  /*16c80*/  S2R R251, SR_CTAID.Y ;  /* 0x0000000000fb7919 */ /* 0x000ee20000002600 */
[----:B------:R-:W-:Y:S02]  /*16c90*/  ISETP.NE.U32.AND P0, PT, RZ, c[0x0][0x200], PT ;  /* 0x00008000ff007a0c */ /* 0x000fe40003f05070 */
[----:B------:R-:W-:Y:S02]  /*16ca0*/  SHF.R.S32.HI R4, RZ, 0x1f, R7 ;  /* 0x0000001fff047819 */ /* 0x000fe40000011407 */
[----:B------:R-:W-:Y:S01]  /*16cb0*/  ISETP.NE.AND.EX P0, PT, RZ, c[0x0][0x204], PT, P0 ;  /* 0x00008100ff007a0c */ /* 0x000fe20003f05300 */
[----:B---3--:R-:W-:-:S05]  /*16cc0*/  IMAD R6, R251, c[0x0][0x1d4], RZ ;  /* 0x00007500fb067a24 */ /* 0x008fca00078e02ff */
[----:B0-----:R-:W-:Y:S02]  /*16cd0*/  SHF.R.S32.HI R5, RZ, 0x1f, R6 ;  /* 0x0000001fff057819 */ /* 0x001fe40000011406 */
[----:B------:R-:W-:Y:S02]  /*16ce0*/  IADD3 R11, P2, P3, R6, c[0x0][0x200], R7 ;  /* 0x00008000060b7a10 */ /* 0x000fe40007b5e007 */
[----:B------:R-:W-:Y:S02]  /*16cf0*/  MOV R6, RZ ;  /* 0x000000ff00067202 */ /* 0x000fe40000000f00 */
[----:B------:R-:W-:Y:S02]  /*16d00*/  IADD3.X R5, R5, c[0x0][0x204], R4, P2, P3 ;  /* 0x0000810005057a10 */ /* 0x000fe400017e6404 */
[----:B--2---:R-:W-:Y:S02]  /*16d10*/  IADD3 R9, R10, 0x840, RZ ;  /* 0x000008400a097810 */ /* 0x004fe40007ffe0ff */
.L_x_2357:
[----:B------:R-:W-:Y:S01]  /*16d20*/  BSSY B2, `(.L_x_2354) ;  /* 0x000000b000027945 */ /* 0x000fe20003800000 */
[----:B0-----:R-:W-:Y:S05]  /*16d30*/  @!P0 BRA `(.L_x_2355) ;  /* 0x0000005000008947 */ /* 0x001fea0003800000 */
[----:B------:R-:W-:-:S06]  /*16d40*/  IMAD.MOV.U32 R4, RZ, RZ, R11 ;  /* 0x000000ffff047224 */ /* 0x000fcc00078e000b */
[----:B------:R-:W2:Y:S01]  /*16d50*/  LDG.E.U8 R4, [R4.64] ;  /* 0x0000002404047981 */ /* 0x000ea2000c1e1100 */
[----:B------:R-:W-:Y:S01]  /*16d60*/  HFMA2.MMA R10, -RZ, RZ, 0, 0 ;  /* 0x00000000ff0a7435 */ /* 0x000fe200000001ff */
[----:B--2---:R-:W-:-:S13]  /*16d70*/  ISETP.NE.AND P2, PT, R4, RZ, PT ;  /* 0x000000ff0400720c */ /* 0x004fda0003f45270 */
[----:B------:R-:W-:Y:S05]  /*16d80*/  @P2 BRA `(.L_x_2356) ;  /* 0x0000004000002947 */ /* 0x000fea0003800000 */
.L_x_2355:
[----:B------:R-:W0:Y:S02]  /*16d90*/  LDS R4, [R9] ;  /* 0x0000000009047984 */ /* 0x000e240000000800 */
[----:B01----:R-:W-:-:S04]  /*16da0*/  FADD.FTZ R4, -R12, R4 ;  /* 0x000000040c047221 */ /* 0x003fc80000010100 */
[----:B------:R-:W-:-:S04]  /*16db0*/  FMUL.FTZ R4, R4, 1.4426950216293334961 ;  /* 0x3fb8aa3b04047820 */ /* 0x000fc80000410000 */
[----:B------:R0:W1:Y:S03]  /*16dc0*/  MUFU.EX2 R10, R4 ;  /* 0x00000004000a7308 */ /* 0x0000660000000800 */
.L_x_2356:
[----:B------:R-:W-:Y:S05]  /*16dd0*/  BSYNC B2 ;  /* 0x0000000000027941 */ /* 0x000fea0003800000 */
.L_x_2354:
        /* <DEDUP_REMOVED lines=9> */
.L_x_2353:
[----:B------:R-:W-:Y:S05]  /*16e70*/  BSYNC B1 ;  /* 0x0000000000017941 */ /* 0x000fea0003800000 */
.L_x_2352:
        /* <DEDUP_REMOVED lines=14> */
.L_x_2370:
[----:B------:R-:W-:Y:S01]  /*16f60*/  BSSY B1, `(.L_x_2358) ;  /* 0x000000a000017945 */ /* 0x000fe20003800000 */
[----:B------:R-:W-:Y:S05]  /*16f70*/  @!P0 BRA `(.L_x_2359) ;  /* 0x0000004000008947 */ /* 0x000fea0003800000 */
[----:B------:R-:W2:Y:S02]  /*16f80*/  LDG.E.U8 R3, [R4.64] ;  /* 0x0000002404037981 */ /* 0x000ea4000c1e1100 */
[----:B--2---:R-:W-:-:S13]  /*16f90*/  ISETP.NE.AND P2, PT, R3, RZ, PT ;  /* 0x000000ff0300720c */ /* 0x004fda0003f45270 */
[----:B------:R-:W-:Y:S01]  /*16fa0*/  @P2 IMAD.MOV.U32 R3, RZ, RZ, RZ ;  /* 0x000000ffff032224 */ /* 0x000fe200078e00ff */
[----:B------:R-:W-:Y:S05]  /*16fb0*/  @P2 BRA `(.L_x_2360) ;  /* 0x0000004000002947 */ /* 0x000fea0003800000 */
.L_x_2359:
[----:B------:R-:W0:Y:S02]  /*16fc0*/  LDS R3, [R0+-0x800] ;  /* 0xfff8000000037984 */ /* 0x000e240000000800 */
[----:B01----:R-:W-:-:S04]  /*16fd0*/  FADD.FTZ R3, -R12, R3 ;  /* 0x000000030c037221 */ /* 0x003fc80000010100 */
[----:B------:R-:W-:-:S06]  /*16fe0*/  FMUL.FTZ R3, R3, 1.4426950216293334961 ;  /* 0x3fb8aa3b03037820 */ /* 0x000fcc0000410000 */
[----:B------:R-:W0:Y:S02]  /*16ff0*/  MUFU.EX2 R3, R3 ;  /* 0x0000000300037308 */ /* 0x000e240000000800 */
.L_x_2360:
[----:B------:R-:W-:Y:S05]  /*17000*/  BSYNC B1 ;  /* 0x0000000000017941 */ /* 0x000fea0003800000 */
.L_x_2358:
        /* <DEDUP_REMOVED lines=8> */
.L_x_2362:
[----:B0-----:R-:W0:Y:S02]  /*17090*/  LDS R3, [R0+-0x400] ;  /* 0xfffc000000037984 */ /* 0x001e240000000800 */
[----:B01----:R-:W-:-:S04]  /*170a0*/  FADD.FTZ R3, -R12, R3 ;  /* 0x000000030c037221 */ /* 0x003fc80000010100 */
[----:B------:R-:W-:-:S06]  /*170b0*/  FMUL.FTZ R3, R3, 1.4426950216293334961 ;  /* 0x3fb8aa3b03037820 */ /* 0x000fcc0000410000 */
[----:B------:R-:W0:Y:S02]  /*170c0*/  MUFU.EX2 R3, R3 ;  /* 0x0000000300037308 */ /* 0x000e240000000800 */
.L_x_2363:
[----:B------:R-:W-:Y:S05]  /*170d0*/  BSYNC B1 ;  /* 0x0000000000017941 */ /* 0x000fea0003800000 */
.L_x_2361:
[----:B0-----:R0:W-:Y:S01]  /*170e0*/  STS [R0+-0x400], R3 ;  /* 0xfffc000300007388 */ /* 0x0011e20000000800 */
[----:B------:R-:W-:Y:S01]  /*170f0*/  BSSY B1, `(.L_x_2364) ;  /* 0x000000b000017945 */ /* 0x000fe20003800000 */
[----:B------:R-:W-:Y:S01]  /*17100*/  FADD.FTZ R6, R6, R3 ;  /* 0x0000000306067221 */ /* 0x000fe20000010000 */
[----:B------:R-:W-:Y:S05]  /*17110*/  @!P0 BRA `(.L_x_2365) ;  /* 0x0000004000008947 */ /* 0x000fea0003800000 */
[----:B0-----:R-:W2:Y:S02]  /*17120*/  LDG.E.U8 R3, [R4.64+0x200] ;  /* 0x0002002404037981 */ /* 0x001ea4000c1e1100 */
[----:B--2---:R-:W-:Y:S01]  /*17130*/  ISETP.NE.AND P2, PT, R3, RZ, PT ;  /* 0x000000ff0300720c */ /* 0x004fe20003f45270 */
[----:B------:R-:W-:-:S12]  /*17140*/  HFMA2.MMA R3, -RZ, RZ, 0, 0 ;  /* 0x00000000ff037435 */ /* 0x000fd800000001ff */
[----:B------:R-:W-:Y:S05]  /*17150*/  @P2 BRA `(.L_x_2366) ;  /* 0x0000004000002947 */ /* 0x000fea0003800000 */
.L_x_2365:
[----:B0-----:R-:W0:Y:S02]  /*17160*/  LDS R3, [R0] ;  /* 0x0000000000037984 */ /* 0x001e240000000800 */
[----:B01----:R-:W-:-:S04]  /*17170*/  FADD.FTZ R3, -R12, R3 ;  /* 0x000000030c037221 */ /* 0x003fc80000010100 */
[----:B------:R-:W-:-:S06]  /*17180*/  FMUL.FTZ R3, R3, 1.4426950216293334961 ;  /* 0x3fb8aa3b03037820 */ /* 0x000fcc0000410000 */
[----:B------:R-:W0:Y:S02]  /*17190*/  MUFU.EX2 R3, R3 ;  /* 0x0000000300037308 */ /* 0x000e240000000800 */
.L_x_2366:
[----:B------:R-:W-:Y:S05]  /*171a0*/  BSYNC B1 ;  /* 0x0000000000017941 */ /* 0x000fea0003800000 */
.L_x_2364:
        /* <DEDUP_REMOVED lines=8> */
.L_x_2368:
[----:B0-----:R-:W0:Y:S02]  /*17230*/  LDS R3, [R0+0x400] ;  /* 0x0004000000037984 */ /* 0x001e240000000800 */
[----:B01----:R-:W-:-:S04]  /*17240*/  FADD.FTZ R3, -R12, R3 ;  /* 0x000000030c037221 */ /* 0x003fc80000010100 */
[----:B------:R-:W-:-:S06]  /*17250*/  FMUL.FTZ R3, R3, 1.4426950216293334961 ;  /* 0x3fb8aa3b03037820 */ /* 0x000fcc0000410000 */
[----:B------:R-:W0:Y:S02]  /*17260*/  MUFU.EX2 R3, R3 ;  /* 0x0000000300037308 */ /* 0x000e240000000800 */
.L_x_2369:
[----:B------:R-:W-:Y:S05]  /*17270*/  BSYNC B1 ;  /* 0x0000000000017941 */ /* 0x000fea0003800000 */
.L_x_2367:
[----:B------:R-:W-:Y:S01]  /*17280*/  IADD3 R7, R7, 0x400, RZ ;  /* 0x0000040007077810 */ /* 0x000fe20007ffe0ff */
[----:B0-----:R0:W-:Y:S01]  /*17290*/  STS [R0+0x400], R3 ;  /* 0x0004000300007388 */ /* 0x0011e20000000800 */
[----:B------:R-:W-:Y:S01]  /*172a0*/  IADD3 R4, P3, R4, 0x400, RZ ;  /* 0x0000040004047810 */ /* 0x000fe20007f7e0ff */
[----:B------:R-:W-:Y:S01]  /*172b0*/  FADD.FTZ R6, R6, R3 ;  /* 0x0000000306067221 */ /* 0x000fe20000010000 */
[----:B------:R-:W-:-:S03]  /*172c0*/  ISETP.GE.AND P2, PT, R7, UR40, PT ;  /* 0x0000002807007c0c */ /* 0x000fc6000bf46270 */
[----:B------:R-:W-:Y:S01]  /*172d0*/  IMAD.X R5, RZ, RZ, R5, P3 ;  /* 0x000000ffff057224 */ /* 0x000fe200018e0605 */
[----:B0-----:R-:W-:-:S09]  /*172e0*/  IADD3 R0, R0, 0x1000, RZ ;  /* 0x0000100000007810 */ /* 0x001fd20007ffe0ff */
[----:B------:R-:W-:Y:S05]  /*172f0*/  @!P2 BRA `(.L_x_2370) ;  /* 0xfffffc600000a947 */ /* 0x000fea000383ffff */
.L_x_2351:
[----:B------:R-:W-:Y:S05]  /*17300*/  BSYNC B0 ;  /* 0x0000000000007941 */ /* 0x000fea0003800000 */
.L_x_2350:
[----:B------:R2:W3:Y:S04]  /*17310*/  LDL R15, [R1+0x77c] ;  /* 0x00077c00010f7983 */ /* 0x0004e80000100800 */
[----:B------:R-:W4:Y:S04]  /*17320*/  SHFL.BFLY PT, R3, R6, 0x10, 0x1f ;  /* 0x0e001f0006037f89 */ /* 0x000f2800000e0000 */
[----:B------:R-:W5:Y:S01]  /*17330*/  S2R R11, SR_TID.X ;  /* 0x00000000000b7919 */ /* 0x000f620000002100 */
[----:B----4-:R-:W-:Y:S01]  /*17340*/  FADD.FTZ R3, R3, R6 ;  /* 0x0000000603037221 */ /* 0x010fe20000010000 */
[----:B-----5:R-:W-:-:S04]  /*17350*/  LOP3.LUT P0, RZ, R11, 0x1f, RZ, 0xc0, !PT ;  /* 0x0000001f0bff7812 */ /* 0x020fc8000780c0ff */
[----:B------:R-:W4:Y:S01]  /*17360*/  SHFL.BFLY PT, R0, R3, 0x8, 0x1f ;  /* 0x0d001f0003007f89 */ /* 0x000f2200000e0000 */
[----:B------:R-:W-:-:S04]  /*17370*/  LOP3.LUT R9, R11, 0x1f, RZ, 0xc0, !PT ;  /* 0x0000001f0b097812 */ /* 0x000fc800078ec0ff */
[----:B------:R-:W-:-:S04]  /*17380*/  ISETP.GT.U32.AND P2, PT, R9, 0x7, PT ;  /* 0x000000070900780c */ /* 0x000fc80003f44070 */
[----:B------:R-:W-:-:S04]  /*17390*/  @!P0 SHF.R.U32.HI R6, RZ, 0x3, R11 ;  /* 0x00000003ff068819 */ /* 0x000fc8000001160b */
[----:B------:R-:W-:Y:S01]  /*173a0*/  @!P0 LOP3.LUT R10, R6, 0x1ffffffc, RZ, 0xc0, !PT ;  /* 0x1ffffffc060a8812 */ /* 0x000fe200078ec0ff */
[----:B----4-:R-:W-:-:S05]  /*173b0*/  FADD.FTZ R0, R3, R0 ;  /* 0x0000000003007221 */ /* 0x010fca0000010000 */
[----:B0-----:R-:W0:Y:S02]  /*173c0*/  SHFL.BFLY PT, R5, R0, 0x4, 0x1f ;  /* 0x0c801f0000057f89 */ /* 0x001e2400000e0000 */
[----:B0-----:R-:W-:-:S05]  /*173d0*/  FADD.FTZ R5, R0, R5 ;  /* 0x0000000500057221 */ /* 0x001fca0000010000 */
[----:B------:R-:W0:Y:S02]  /*173e0*/  SHFL.BFLY PT, R4, R5, 0x2, 0x1f ;  /* 0x0c401f0005047f89 */ /* 0x000e2400000e0000 */
[----:B0-----:R-:W-:-:S05]  /*173f0*/  FADD.FTZ R4, R5, R4 ;  /* 0x0000000405047221 */ /* 0x001fca0000010000 */
[----:B------:R-:W0:Y:S02]  /*17400*/  SHFL.BFLY PT, R7, R4, 0x1, 0x1f ;  /* 0x0c201f0004077f89 */ /* 0x000e2400000e0000 */
[----:B0-----:R-:W-:-:S05]  /*17410*/  FADD.FTZ R7, R4, R7 ;  /* 0x0000000704077221 */ /* 0x001fca0000010000 */
[----:B------:R-:W-:Y:S01]  /*17420*/  @!P0 STS [R10+0x20], R7 ;  /* 0x000020070a008388 */ /* 0x000fe20000000800 */
[----:B---3--:R-:W-:-:S04]  /*17430*/  @!P2 SHF.L.U32 R15, R11, 0x2, RZ ;  /* 0x000000020b0fa819 */ /* 0x008fc800000006ff */
        /* <DEDUP_REMOVED lines=41> */
.L_x_2375:
        /* <DEDUP_REMOVED lines=13> */
.L_x_2374:
[----:B0-2---:R-:W-:Y:S05]  /*177a0*/  BSYNC B1 ;  /* 0x0000000000017941 */ /* 0x005fea0003800000 */
.L_x_2373:
[----:B------:R-:W-:Y:S05]  /*177b0*/  @!P1 BRA `(.L_x_2372) ;  /* 0x0000021000009947 */ /* 0x000fea0003800000 */
[C---:B------:R-:W-:Y:S01]  /*177c0*/  LEA R0, R3.reuse, 0x800, 0x2 ;  /* 0x0000080003007811 */ /* 0x040fe200078e10ff */
[----:B-1----:R-:W-:Y:S01]  /*177d0*/  IMAD.U32 R7, RZ, RZ, UR4 ;  /* 0x00000004ff077e24 */ /* 0x002fe2000f8e00ff */
[----:B------:R-:W-:Y:S02]  /*177e0*/  IADD3 R11, P0, R3, R4, RZ ;  /* 0x00000004030b7210 */ /* 0x000fe40007f1e0ff */
[----:B------:R-:W-:Y:S01]  /*177f0*/  ISETP.NE.AND P2, PT, R14, RZ, PT ;  /* 0x000000ff0e00720c */ /* 0x000fe20003f45270 */
[----:B------:R-:W-:Y:S01]  /*17800*/  IMAD R0, R7, -0x4, R0 ;  /* 0xfffffffc07007824 */ /* 0x000fe200078e0200 */
[----:B------:R-:W-:-:S02]  /*17810*/  LEA.HI.X.SX32 R4, R3, R5, 0x1, P0 ;  /* 0x0000000503047211 */ /* 0x000fc400000f0eff */
[C---:B------:R-:W-:Y:S02]  /*17820*/  LEA R10, P0, R11.reuse, c[0x0][0x260], 0x2 ;  /* 0x000098000b0a7a11 */ /* 0x040fe400078010ff */
[----:B------:R-:W-:Y:S02]  /*17830*/  IADD3 R0, R0, 0x840, RZ ;  /* 0x0000084000007810 */ /* 0x000fe40007ffe0ff */
[----:B------:R-:W-:-:S03]  /*17840*/  LEA.HI.X R11, R11, c[0x0][0x264], R4, 0x2, P0 ;  /* 0x000099000b0b7a11 */ /* 0x000fc600000f1404 */
.L_x_2376:
[----:B------:R-:W0:Y:S01]  /*17850*/  LDS R4, [R0+-0x800] ;  /* 0xfff8000000047984 */ /* 0x000e220000000800 */
[----:B------:R-:W-:Y:S02]  /*17860*/  MOV R5, R11 ;  /* 0x0000000b00057202 */ /* 0x000fe40000000f00 */
[----:B------:R-:W-:Y:S01]  /*17870*/  IADD3 R3, R3, 0x400, RZ ;  /* 0x0000040003037810 */ /* 0x000fe20007ffe0ff */
[----:B------:R-:W1:Y:S03]  /*17880*/  LDS R6, [R0+-0x400] ;  /* 0xfffc000000067984 */ /* 0x000e660000000800 */
[----:B------:R-:W-:Y:S01]  /*17890*/  ISETP.GE.AND P0, PT, R3, UR40, PT ;  /* 0x0000002803007c0c */ /* 0x000fe2000bf06270 */
[----:B------:R-:W2:Y:S04]  /*178a0*/  LDS R7, [R0] ;  /* 0x0000000000077984 */ /* 0x000ea80000000800 */
[----:B------:R-:W3:Y:S01]  /*178b0*/  LDS R9, [R0+0x400] ;  /* 0x0004000000097984 */ /* 0x000ee20000000800 */
        /* <DEDUP_REMOVED lines=8> */
[----:B---3--:R-:W-:-:S03]  /*17940*/  FMUL.FTZ R9, R9, R13 ;  /* 0x0000000d09097220 */ /* 0x008fc60000410000 */
        /* <DEDUP_REMOVED lines=8> */
.L_x_2372:
[----:B------:R-:W-:Y:S05]  /*179d0*/  BSYNC B0 ;  /* 0x0000000000007941 */ /* 0x000fea0003800000 */
.L_x_2371:
[----:B--2---:R-:W2:Y:S01]  /*179e0*/  LDL.LU R0, [R1+0x790] ;  /* 0x0007900001007983 */ /* 0x004ea20000300800 */
[----:B------:R-:W-:Y:S01]  /*179f0*/  USHF.R.S32.HI UR5, URZ, 0x1f, UR39 ;  /* 0x0000001f3f057899 */ /* 0x000fe20008011427 */
[----:B------:R-:W-:Y:S01]  /*17a00*/  BSSY B0, `(.L_x_2377) ;  /* 0x0000027000007945 */ /* 0x000fe20003800000 */
[----:B------:R-:W-:Y:S01]  /*17a10*/  ULDC UR6, c[0x0][0x1d4] ;  /* 0x0000750000067ab9 */ /* 0x000fe20000000800 */
[----:B------:R-:W3:Y:S01]  /*17a20*/  S2R R3, SR_TID.X ;  /* 0x0000000000037919 */ /* 0x000ee20000002100 */
[----:B------:R-:W-:Y:S01]  /*17a30*/  ULEA.HI UR5, UR5, UR39, URZ, 0x2 ;  /* 0x0000002705057291 */ /* 0x000fe2000f8f103f */
[----:B------:R-:W-:Y:S01]  /*17a40*/  IMAD.MOV.U32 R11, RZ, RZ, RZ ;  /* 0x000000ffff0b7224 */ /* 0x000fe200078e00ff */
[----:B------:R-:W-:Y:S01]  /*17a50*/  UIMAD UR6, UR6, 0x90, URZ ;  /* 0x00000090060678a4 */ /* 0x000fe2000f8e023f */
[----:B------:R-:W4:Y:S01]  /*17a60*/  S2R R45, SR_CTAID.X ;  /* 0x00000000002d7919 */ /* 0x000f220000002500 */
[----:B------:R-:W-:Y:S01]  /*17a70*/  ULOP3.LUT UR5, UR5, 0xfffffffc, URZ, 0xc0, !UPT ;  /* 0xfffffffc05057892 */ /* 0x000fe2000f8ec03f */
[----:B01----:R-:W-:-:S03]  /*17a80*/  CS2R R6, SRZ ;  /* 0x0000000000067805 */ /* 0x003fc6000001ff00 */
[----:B------:R-:W-:Y:S01]  /*17a90*/  UIADD3 UR5, UR39, -UR5, URZ ;  /* 0x8000000527057290 */ /* 0x000fe2000fffe03f */
[----:B---3--:R-:W-:-:S04]  /*17aa0*/  LEA.HI R8, R8, R3, RZ, 0x6 ;  /* 0x0000000308087211 */ /* 0x008fc800078f30ff */
[----:B------:R-:W-:-:S04]  /*17ab0*/  SHF.R.S32.HI R13, RZ, 0x6, R8 ;  /* 0x00000006ff0d7819 */ /* 0x000fc80000011408 */
[----:B------:R-:W-:Y:S01]  /*17ac0*/  ISETP.NE.AND P0, PT, R13, UR5, PT ;  /* 0x000000050d007c0c */ /* 0x000fe2000bf05270 */
[----:B--2---:R-:W-:Y:S01]  /*17ad0*/  IMAD R4, R0, c[0x0][0x1d8], RZ ;  /* 0x0000760000047a24 */ /* 0x004fe200078e02ff */
[----:B------:R-:W-:-:S03]  /*17ae0*/  LOP3.LUT R0, R8, 0xffffffc0, RZ, 0xc0, !PT ;  /* 0xffffffc008007812 */ /* 0x000fc600078ec0ff */
[----:B----4-:R-:W-:Y:S01]  /*17af0*/  IMAD R41, R4, c[0x0][0x1d0], R45 ;  /* 0x0000740004297a24 */ /* 0x010fe200078e022d */
[----:B------:R-:W-:Y:S01]  /*17b00*/  IADD3 R15, -R0, R3, RZ ;  /* 0x00000003000f7210 */ /* 0x000fe20007ffe1ff */
[----:B------:R-:W-:Y:S01]  /*17b10*/  CS2R R4, SRZ ;  /* 0x0000000000047805 */ /* 0x000fe2000001ff00 */
[----:B------:R-:W0:Y:S02]  /*17b20*/  S2R R3, SR_CTAID.Y ;  /* 0x0000000000037919 */ /* 0x000e240000002600 */
[C---:B------:R-:W-:Y:S02]  /*17b30*/  ISETP.GT.AND P2, PT, R15.reuse, 0x23, PT ;  /* 0x000000230f00780c */ /* 0x040fe40003f44270 */
[----:B------:R-:W-:Y:S02]  /*17b40*/  SHF.L.U32 R0, R15, 0x2, RZ ;  /* 0x000000020f007819 */ /* 0x000fe400000006ff */
[----:B------:R-:W-:-:S03]  /*17b50*/  ISETP.NE.OR P1, PT, RZ, c[0x0][0x1ec], P2 ;  /* 0x00007b00ff007a0c */ /* 0x000fc60001725670 */
[----:B------:R-:W-:Y:S01]  /*17b60*/  IMAD R41, R41, UR6, R0 ;  /* 0x0000000629297c24 */ /* 0x000fe2000f8e0200 */
[----:B------:R-:W-:-:S04]  /*17b70*/  ISETP.NE.OR P1, PT, R13, UR5, P1 ;  /* 0x000000050d007c0c */ /* 0x000fc80008f25670 */
[----:B------:R-:W-:Y:S01]  /*17b80*/  SHF.R.S32.HI R43, RZ, 0x1f, R41 ;  /* 0x0000001fff2b7819 */ /* 0x000fe20000011429 */
[----:B0-----:R-:W-:-:S04]  /*17b90*/  IMAD R3, R3, c[0x0][0x1d8], R45 ;  /* 0x0000760003037a24 */ /* 0x001fc800078e022d */
[----:B------:R-:W-:-:S05]  /*17ba0*/  IMAD R14, R3, UR6, R0 ;  /* 0x00000006030e7c24 */ /* 0x000fca000f8e0200 */
        /* <DEDUP_REMOVED lines=11> */
.L_x_2379:
[----:B-----5:R0:W-:Y:S02]  /*17c60*/  STS.128 [R15.X16+0x440], R4 ;  /* 0x000440040f007388 */ /* 0x0201e4000000cc00 */
.L_x_2378:
[----:B------:R-:W-:Y:S05]  /*17c70*/  BSYNC B0 ;  /* 0x0000000000007941 */ /* 0x000fea0003800000 */
.L_x_2377:
        /* <DEDUP_REMOVED lines=11> */
[----:B------:R-:W-:Y:S02]  /*17d30*/  SHF.R.S32.HI R21, RZ, 0x1f, R19 ;  /* 0x0000001fff157819 */ /* 0x000fe40000011413 */
[----:B------:R-:W-:-:S04]  /*17d40*/  IADD3 R8, P1, R14, R19, RZ ;  /* 0x000000130e087210 */ /* 0x000fc80007f3e0ff */
[----:B------:R-:W-:Y:S02]  /*17d50*/  IADD3.X R9, R12, R21, RZ, P1, !PT ;  /* 0x000000150c097210 */ /* 0x000fe40000ffe4ff */
        /* <DEDUP_REMOVED lines=8> */
[----:B------:R-:W-:Y:S01]  /*17de0*/  IMAD R9, R2, c[0x0][0x1d8], R45 ;  /* 0x0000760002097a24 */ /* 0x000fe200078e022d */
[----:B------:R-:W-:Y:S01]  /*17df0*/  ULOP3.LUT UR6, URZ, UR6, URZ, 0x33, !UPT ;  /* 0x000000063f067292 */ /* 0x000fe2000f8e333f */
[----:B------:R-:W-:Y:S01]  /*17e00*/  IADD3 R8, -R8, -0x2, -R13 ;  /* 0xfffffffe08087810 */ /* 0x000fe20007ffe90d */
[----:B------:R-:W-:Y:S01]  /*17e10*/  IMAD.MOV.U32 R23, RZ, RZ, 0x4 ;  /* 0x00000004ff177424 */ /* 0x000fe200078e00ff */
[----:B------:R-:W-:Y:S01]  /*17e20*/  BSSY B2, `(.L_x_2384) ;  /* 0x0000024000027945 */ /* 0x000fe20003800000 */
[----:B------:R-:W-:Y:S01]  /*17e30*/  UISETP.LT.AND UP0, UPT, UR6, UR5, UPT ;  /* 0x000000050600728c */ /* 0x000fe2000bf01270 */
[----:B------:R-:W-:Y:S01]  /*17e40*/  IMAD R22, R9, 0x90, R0 ;  /* 0x0000009009167824 */ /* 0x000fe200078e0200 */
[----:B------:R-:W-:Y:S01]  /*17e50*/  MOV R27, R25 ;  /* 0x00000019001b7202 */ /* 0x000fe20000000f00 */
[----:B------:R-:W-:Y:S01]  /*17e60*/  CS2R R10, SRZ ;  /* 0x00000000000a7805 */ /* 0x000fe2000001ff00 */
[----:B------:R-:W-:Y:S01]  /*17e70*/  USEL UR5, UR6, UR5, !UP0 ;  /* 0x0000000506057287 */ /* 0x000fe2000c000000 */
[----:B------:R-:W-:-:S05]  /*17e80*/  IMAD.WIDE R22, R22, R23, c[0x0][0x238] ;  /* 0x00008e0016167625 */ /* 0x000fca00078e0217 */
[----:B------:R-:W-:Y:S02]  /*17e90*/  IADD3 R18, R8, -UR5, RZ ;  /* 0x8000000508127c10 */ /* 0x000fe4000fffe0ff */
[----:B------:R-:W-:Y:S02]  /*17ea0*/  CS2R R8, SRZ ;  /* 0x0000000000087805 */ /* 0x000fe4000001ff00 */
[----:B------:R-:W-:-:S13]  /*17eb0*/  LOP3.LUT P1, RZ, R18, 0x4, RZ, 0xc0, !PT ;  /* 0x0000000412ff7812 */ /* 0x000fda000782c0ff */
[----:B------:R-:W-:Y:S05]  /*17ec0*/  @P1 BRA `(.L_x_2385) ;  /* 0x0000019000001947 */ /* 0x000fea0003800000 */
[----:B------:R-:W-:-:S04]  /*17ed0*/  IADD3 R19, P1, R41, R19, RZ ;  /* 0x0000001329137210 */ /* 0x000fc80007f3e0ff */
[----:B------:R-:W-:Y:S02]  /*17ee0*/  IADD3.X R10, R43, R21, RZ, P1, !PT ;  /* 0x000000152b0a7210 */ /* 0x000fe40000ffe4ff */
[----:B------:R-:W-:-:S04]  /*17ef0*/  LEA R8, P1, R19, c[0x0][0x1a0], 0x2 ;  /* 0x0000680013087a11 */ /* 0x000fc800078210ff */
[----:B------:R-:W-:Y:S02]  /*17f00*/  LEA.HI.X R9, R19, c[0x0][0x1a4], R10, 0x2, P1 ;  /* 0x0000690013097a11 */ /* 0x000fe400008f140a */
[----:B------:R1:W2:Y:S04]  /*17f10*/  LDS R19, [R13.X4+0x840] ;  /* 0x000840000d137984 */ /* 0x0002a80000004800 */
[----:B------:R-:W5:Y:S01]  /*17f20*/  LDG.E.128 R8, [R8.64] ;  /* 0x0000002408087981 */ /* 0x000f62000c1e1d00 */
        /* <DEDUP_REMOVED lines=14> */
.L_x_2386:
[----:B-12--5:R-:W-:Y:S01]  /*18010*/  FFMA.FTZ R8, R19, R8, RZ ;  /* 0x0000000813087223 */ /* 0x026fe200000100ff */
[----:B------:R-:W-:Y:S01]  /*18020*/  IADD3 R27, R25, 0x4, RZ ;  /* 0x00000004191b7810 */ /* 0x000fe20007ffe0ff */
[C---:B------:R-:W-:Y:S02]  /*18030*/  FFMA.FTZ R9, R19.reuse, R9, RZ ;  /* 0x0000000913097223 */ /* 0x040fe400000100ff */
[C---:B------:R-:W-:Y:S02]  /*18040*/  FFMA.FTZ R10, R19.reuse, R10, RZ ;  /* 0x0000000a130a7223 */ /* 0x040fe400000100ff */
[----:B------:R-:W-:Y:S02]  /*18050*/  FFMA.FTZ R11, R19, R11, RZ ;  /* 0x0000000b130b7223 */ /* 0x000fe400000100ff */
.L_x_2385:
[----:B------:R-:W-:Y:S05]  /*18060*/  BSYNC B2 ;  /* 0x0000000000027941 */ /* 0x000fea0003800000 */
.L_x_2384:
[----:B------:R-:W-:-:S13]  /*18070*/  LOP3.LUT P1, RZ, R18, 0xfffffffc, RZ, 0xc0, !PT ;  /* 0xfffffffc12ff7812 */ /* 0x000fda000782c0ff */
[----:B------:R-:W-:Y:S05]  /*18080*/  @!P1 BRA `(.L_x_2383) ;  /* 0x000003d000009947 */ /* 0x000fea0003800000 */
[C---:B------:R-:W-:Y:S01]  /*18090*/  IMAD R19, R27.reuse, 0x90, RZ ;  /* 0x000000901b137824 */ /* 0x040fe200078e02ff */
[----:B------:R-:W-:Y:S02]  /*180a0*/  LEA R18, R27, 0x10, 0x2 ;  /* 0x000000101b127811 */ /* 0x000fe400078e10ff */
[----:B------:R-:W-:Y:S02]  /*180b0*/  MOV R31, UR4 ;  /* 0x00000004001f7c02 */ /* 0x000fe40008000f00 */
[----:B------:R-:W-:Y:S02]  /*180c0*/  SHF.R.S32.HI R21, RZ, 0x1f, R19 ;  /* 0x0000001fff157819 */ /* 0x000fe40000011413 */
[-C--:B------:R-:W-:Y:S01]  /*180d0*/  IADD3 R29, P4, R14, R19.reuse, RZ ;  /* 0x000000130e1d7210 */ /* 0x080fe20007f9e0ff */
[----:B------:R-:W-:Y:S01]  /*180e0*/  IMAD R18, R31, -0x4, R18 ;  /* 0xfffffffc1f127824 */ /* 0x000fe200078e0212 */
[----:B------:R-:W-:Y:S02]  /*180f0*/  IADD3 R26, P3, R41, R19, RZ ;  /* 0x00000013291a7210 */ /* 0x000fe40007f7e0ff */
[----:B------:R-:W-:Y:S01]  /*18100*/  ISETP.NE.AND P1, PT, RZ, c[0x0][0x1ec], PT ;  /* 0x00007b00ff007a0c */ /* 0x000fe20003f25270 */
[----:B------:R-:W-:Y:S01]  /*18110*/  IMAD.X R30, R12, 0x1, R21, P4 ;  /* 0x000000010c1e7824 */ /* 0x000fe200020e0615 */
[----:B------:R-:W-:-:S02]  /*18120*/  LEA R20, P5, R26, c[0x0][0x1a0], 0x2 ;  /* 0x000068001a147a11 */ /* 0x000fc400078a10ff */
[----:B------:R-:W-:Y:S02]  /*18130*/  IADD3.X R21, R43, R21, RZ, P3, !PT ;  /* 0x000000152b157210 */ /* 0x000fe40001ffe4ff */
[C---:B------:R-:W-:Y:S02]  /*18140*/  LEA R28, P4, R29.reuse, c[0x0][0x1a0], 0x2 ;  /* 0x000068001d1c7a11 */ /* 0x040fe400078810ff */
[----:B------:R-:W-:Y:S02]  /*18150*/  LEA.HI.X R21, R26, c[0x0][0x1a4], R21, 0x2, P5 ;  /* 0x000069001a157a11 */ /* 0x000fe400028f1415 */
[----:B------:R-:W-:Y:S02]  /*18160*/  LEA.HI.X R19, R29, c[0x0][0x1a4], R30, 0x2, P4 ;  /* 0x000069001d137a11 */ /* 0x000fe400020f141e */
[----:B------:R-:W-:Y:S02]  /*18170*/  IADD3 R26, R18, 0x840, RZ ;  /* 0x00000840121a7810 */ /* 0x000fe40007ffe0ff */
.L_x_2389:
[----:B------:R-:W-:Y:S02]  /*18180*/  MOV R18, R28 ;  /* 0x0000001c00127202 */ /* 0x000fe40000000f00 */
[----:B------:R1:W5:Y:S01]  /*18190*/  LDG.E.128 R28, [R20.64] ;  /* 0x00000024141c7981 */ /* 0x000362000c1e1d00 */
[----:B------:R-:W-:Y:S01]  /*181a0*/  ISETP.NE.AND P3, PT, R248, RZ, PT ;  /* 0x000000fff800720c */ /* 0x000fe20003f65270 */
[----:B------:R-:W-:-:S12]  /*181b0*/  @P1 BRA `(.L_x_2387) ;  /* 0x000000b000001947 */ /* 0x000fd80003800000 */
[----:B------:R-:W2:Y:S04]  /*181c0*/  @P3 LDG.E.128 R36, [R22.64] ;  /* 0x0000002416243981 */ /* 0x000ea8000c1e1d00 */
[----:B------:R-:W3:Y:S02]  /*181d0*/  LDS.128 R32, [R15.X16+0x440] ;  /* 0x000440000f207984 */ /* 0x000ee4000000cc00 */
[----:B---3-5:R-:W-:-:S02]  /*181e0*/  FADD.FTZ R28, R28, R32 ;  /* 0x000000201c1c7221 */ /* 0x028fc40000010000 */
[----:B------:R-:W-:Y:S02]  /*181f0*/  FADD.FTZ R29, R29, R33 ;  /* 0x000000211d1d7221 */ /* 0x000fe40000010000 */
[----:B------:R-:W-:Y:S02]  /*18200*/  FADD.FTZ R30, R30, R34 ;  /* 0x000000221e1e7221 */ /* 0x000fe40000010000 */
[----:B------:R-:W-:Y:S02]  /*18210*/  FADD.FTZ R31, R31, R35 ;  /* 0x000000231f1f7221 */ /* 0x000fe40000010000 */
[----:B--2---:R-:W-:Y:S02]  /*18220*/  @P3 FMUL.FTZ R28, R28, R36 ;  /* 0x000000241c1c3220 */ /* 0x004fe40000410000 */
[----:B------:R-:W-:Y:S02]  /*18230*/  @P3 FMUL.FTZ R29, R29, R37 ;  /* 0x000000251d1d3220 */ /* 0x000fe40000410000 */
[----:B------:R-:W-:-:S02]  /*18240*/  @P3 FMUL.FTZ R30, R30, R38 ;  /* 0x000000261e1e3220 */ /* 0x000fc40000410000 */
[----:B------:R-:W-:-:S05]  /*18250*/  @P3 FMUL.FTZ R31, R31, R39 ;  /* 0x000000271f1f3220 */ /* 0x000fca0000410000 */
[----:B------:R2:W-:Y:S02]  /*18260*/  STG.E.128 [R18.64], R28 ;  /* 0x0000001c12007986 */ /* 0x0005e4000c101d24 */
.L_x_2387:
[----:B------:R3:W5:Y:S04]  /*18270*/  LDG.E.128 R36, [R20.64+0x900] ;  /* 0x0009002414247981 */ /* 0x000768000c1e1d00 */
[----:B------:R-:W4:Y:S02]  /*18280*/  LDS R32, [R26+-0x10] ;  /* 0xfffff0001a207984 */ /* 0x000f240000000800 */
[C---:B----45:R-:W-:Y:S02]  /*18290*/  FFMA.FTZ R33, R32.reuse, R28, R8 ;  /* 0x0000001c20217223 */ /* 0x070fe40000010008 */
[C---:B------:R-:W-:Y:S02]  /*182a0*/  FFMA.FTZ R34, R32.reuse, R29, R9 ;  /* 0x0000001d20227223 */ /* 0x040fe40000010009 */
[----:B--2---:R-:W-:-:S02]  /*182b0*/  FFMA.FTZ R30, R32, R30, R10 ;  /* 0x0000001e201e7223 */ /* 0x004fc4000001000a */
[----:B------:R-:W-:Y:S01]  /*182c0*/  FFMA.FTZ R32, R32, R31, R11 ;  /* 0x0000001f20207223 */ /* 0x000fe2000001000b */
[----:B------:R-:W-:Y:S05]  /*182d0*/  @P1 BRA `(.L_x_2388) ;  /* 0x000000b000001947 */ /* 0x000fea0003800000 */
[----:B---3--:R-:W2:Y:S04]  /*182e0*/  @P3 LDG.E.128 R8, [R22.64] ;  /* 0x0000002416083981 */ /* 0x008ea8000c1e1d00 */
[----:B------:R-:W3:Y:S02]  /*182f0*/  LDS.128 R48, [R15.X16+0x440] ;  /* 0x000440000f307984 */ /* 0x000ee4000000cc00 */
[----:B---3--:R-:W-:Y:S02]  /*18300*/  FADD.FTZ R36, R48, R36 ;  /* 0x0000002430247221 */ /* 0x008fe40000010000 */
[----:B------:R-:W-:Y:S02]  /*18310*/  FADD.FTZ R37, R49, R37 ;  /* 0x0000002531257221 */ /* 0x000fe40000010000 */
[----:B------:R-:W-:-:S02]  /*18320*/  FADD.FTZ R38, R50, R38 ;  /* 0x0000002632267221 */ /* 0x000fc40000010000 */
[----:B------:R-:W-:Y:S02]  /*18330*/  FADD.FTZ R39, R51, R39 ;  /* 0x0000002733277221 */ /* 0x000fe40000010000 */
[----:B--2---:R-:W-:Y:S02]  /*18340*/  @P3 FMUL.FTZ R36, R36, R8 ;  /* 0x0000000824243220 */ /* 0x004fe40000410000 */
[----:B------:R-:W-:Y:S02]  /*18350*/  @P3 FMUL.FTZ R37, R37, R9 ;  /* 0x0000000925253220 */ /* 0x000fe40000410000 */
[----:B------:R-:W-:Y:S02]  /*18360*/  @P3 FMUL.FTZ R38, R38, R10 ;  /* 0x0000000a26263220 */ /* 0x000fe40000410000 */
[----:B------:R-:W-:-:S05]  /*18370*/  @P3 FMUL.FTZ R39, R39, R11 ;  /* 0x0000000b27273220 */ /* 0x000fca0000410000 */
[----:B------:R2:W-:Y:S02]  /*18380*/  STG.E.128 [R18.64+0x900], R36 ;  /* 0x0009002412007986 */ /* 0x0005e4000c101d24 */
.L_x_2388:
[----:B---3--:R3:W4:Y:S01]  /*18390*/  LDS R11, [R26] ;  /* 0x000000001a0b7984 */ /* 0x0087220000000800 */
[----:B------:R-:W-:Y:S02]  /*183a0*/  IADD3 R28, P3, R18, 0x1200, RZ ;  /* 0x00001200121c7810 */ /* 0x000fe40007f7e0ff */
[----:B------:R-:W-:Y:S02]  /*183b0*/  IADD3 R27, R27, 0x8, RZ ;  /* 0x000000081b1b7810 */ /* 0x000fe40007ffe0ff */
[----:B--2---:R-:W-:Y:S02]  /*183c0*/  IADD3.X R19, RZ, R19, RZ, P3, !PT ;  /* 0x00000013ff137210 */ /* 0x004fe40001ffe4ff */
[----:B------:R-:W-:Y:S02]  /*183d0*/  ISETP.GE.AND P3, PT, R27, R24, PT ;  /* 0x000000181b00720c */ /* 0x000fe40003f66270 */
[----:B-1----:R-:W-:Y:S02]  /*183e0*/  IADD3 R20, P4, R20, 0x1200, RZ ;  /* 0x0000120014147810 */ /* 0x002fe40007f9e0ff */
[----:B---3--:R-:W-:-:S03]  /*183f0*/  IADD3 R26, R26, 0x20, RZ ;  /* 0x000000201a1a7810 */ /* 0x008fc60007ffe0ff */
[----:B------:R-:W-:Y:S02]  /*18400*/  IMAD.X R21, RZ, RZ, R21, P4 ;  /* 0x000000ffff157224 */ /* 0x000fe400020e0615 */
[C---:B----4-:R-:W-:Y:S02]  /*18410*/  FFMA.FTZ R8, R11.reuse, R36, R33 ;  /* 0x000000240b087223 */ /* 0x050fe40000010021 */
[C---:B------:R-:W-:Y:S02]  /*18420*/  FFMA.FTZ R9, R11.reuse, R37, R34 ;  /* 0x000000250b097223 */ /* 0x040fe40000010022 */
[C---:B------:R-:W-:Y:S02]  /*18430*/  FFMA.FTZ R10, R11.reuse, R38, R30 ;  /* 0x000000260b0a7223 */ /* 0x040fe4000001001e */
[----:B------:R-:W-:Y:S01]  /*18440*/  FFMA.FTZ R11, R11, R39, R32 ;  /* 0x000000270b0b7223 */ /* 0x000fe20000010020 */
[----:B------:R-:W-:Y:S05]  /*18450*/  @!P3 BRA `(.L_x_2389) ;  /* 0xfffffd200000b947 */ /* 0x000fea000383ffff */
.L_x_2383:
[----:B------:R-:W-:Y:S05]  /*18460*/  BSYNC B1 ;  /* 0x0000000000017941 */ /* 0x000fea0003800000 */
.L_x_2382:
[----:B------:R-:W-:-:S13]  /*18470*/  ISETP.GE.AND P1, PT, R25, UR39, PT ;  /* 0x0000002719007c0c */ /* 0x000fda000bf26270 */
[----:B------:R-:W-:Y:S05]  /*18480*/  @P1 BRA `(.L_x_2381) ;  /* 0x00000b8000001947 */ /* 0x000fea0003800000 */
[----:B------:R-:W-:Y:S01]  /*18490*/  MOV R18, UR40 ;  /* 0x0000002800127c02 */ /* 0x000fe20008000f00 */
[----:B------:R-:W-:Y:S01]  /*184a0*/  HFMA2.MMA R20, -RZ, RZ, 0, 2.384185791015625e-07 ;  /* 0x00000004ff147435 */ /* 0x000fe200000001ff */
[----:B------:R-:W-:Y:S01]  /*184b0*/  IMAD R19, R2, c[0x0][0x1d8], R45 ;  /* 0x0000760002137a24 */ /* 0x000fe200078e022d */
[----:B------:R-:W-:Y:S01]  /*184c0*/  BSSY B1, `(.L_x_2390) ;  /* 0x000003b000017945 */ /* 0x000fe20003800000 */
[----:B------:R-:W-:Y:S02]  /*184d0*/  IADD3 R18, -R13, -0x2, R18 ;  /* 0xfffffffe0d127810 */ /* 0x000fe40007ffe112 */
[----:B------:R-:W-:Y:S02]  /*184e0*/  IMAD R19, R19, 0x90, R0 ;  /* 0x0000009013137824 */ /* 0x000fe400078e0200 */
[----:B------:R-:W-:-:S03]  /*184f0*/  IADD3 R22, R18, -UR4, RZ ;  /* 0x8000000412167c10 */ /* 0x000fc6000fffe0ff */
[----:B------:R-:W-:Y:S01]  /*18500*/  IMAD.WIDE R20, R19, R20, c[0x0][0x238] ;  /* 0x00008e0013147625 */ /* 0x000fe200078e0214 */
[----:B------:R-:W-:-:S13]  /*18510*/  LOP3.LUT P1, RZ, R22, 0x4, RZ, 0xc0, !PT ;  /* 0x0000000416ff7812 */ /* 0x000fda000782c0ff */
[----:B------:R-:W-:Y:S05]  /*18520*/  @P1 BRA `(.L_x_2391) ;  /* 0x0000034000001947 */ /* 0x000fea0003800000 */
[----:B------:R-:W-:Y:S01]  /*18530*/  ISETP.GE.AND P1, PT, R25, c[0x0][0x1d4], PT ;  /* 0x0000750019007a0c */ /* 0x000fe20003f26270 */
[----:B------:R-:W-:-:S12]  /*18540*/  BSSY B2, `(.L_x_2392) ;  /* 0x0000031000027945 */ /* 0x000fd80003800000 */
        /* <DEDUP_REMOVED lines=9> */
[----:B-1----:R-:W-:-:S05]  /*185e0*/  IADD3 R18, RZ, -R19, RZ ;  /* 0x80000013ff127210 */ /* 0x002fca0007ffe0ff */
        /* <DEDUP_REMOVED lines=11> */
[----:B------:R1:W2:Y:S03]  /*186a0*/  LDS R23, [R13.X4+0x840] ;  /* 0x000840000d177984 */ /* 0x0002a60000004800 */
[----:B------:R-:W-:Y:S02]  /*186b0*/  @!P3 IADD3 R18, -R18, RZ, RZ ;  /* 0x000000ff1212b210 */ /* 0x000fe40007ffe1ff */
[----:B------:R-:W-:-:S05]  /*186c0*/  @!P4 LOP3.LUT R18, RZ, c[0x0][0x1d4], RZ, 0x33, !PT ;  /* 0x00007500ff12ca12 */ /* 0x000fca00078e33ff */
        /* <DEDUP_REMOVED lines=20> */
.L_x_2394:
[C---:B-12--5:R-:W-:Y:S02]  /*18810*/  FFMA.FTZ R8, R23.reuse, R28, R8 ;  /* 0x0000001c17087223 */ /* 0x066fe40000010008 */
[C---:B------:R-:W-:Y:S02]  /*18820*/  FFMA.FTZ R9, R23.reuse, R29, R9 ;  /* 0x0000001d17097223 */ /* 0x040fe40000010009 */
[C---:B------:R-:W-:Y:S02]  /*18830*/  FFMA.FTZ R10, R23.reuse, R30, R10 ;  /* 0x0000001e170a7223 */ /* 0x040fe4000001000a */
[----:B------:R-:W-:Y:S02]  /*18840*/  FFMA.FTZ R11, R23, R31, R11 ;  /* 0x0000001f170b7223 */ /* 0x000fe4000001000b */
.L_x_2393:
[----:B------:R-:W-:Y:S05]  /*18850*/  BSYNC B2 ;  /* 0x0000000000027941 */ /* 0x000fea0003800000 */
.L_x_2392:
[----:B------:R-:W-:Y:S02]  /*18860*/  IADD3 R25, R25, 0x4, RZ ;  /* 0x0000000419197810 */ /* 0x000fe40007ffe0ff */
.L_x_2391:
[----:B------:R-:W-:Y:S05]  /*18870*/  BSYNC B1 ;  /* 0x0000000000017941 */ /* 0x000fea0003800000 */
.L_x_2390:
[----:B------:R-:W-:-:S13]  /*18880*/  LOP3.LUT P1, RZ, R22, 0xfffffffc, RZ, 0xc0, !PT ;  /* 0xfffffffc16ff7812 */ /* 0x000fda000782c0ff */
[----:B------:R-:W-:Y:S05]  /*18890*/  @!P1 BRA `(.L_x_2381) ;  /* 0x0000077000009947 */ /* 0x000fea0003800000 */
[----:B------:R-:W-:Y:S01]  /*188a0*/  HFMA2.MMA R22, -RZ, RZ, 0, 8.58306884765625e-06 ;  /* 0x00000090ff167435 */ /* 0x000fe200000001ff */
[----:B------:R-:W-:Y:S01]  /*188b0*/  USHF.L.U32 UR5, UR4, 0x2, URZ ;  /* 0x0000000204057899 */ /* 0x000fe2000800063f */
[----:B------:R-:W-:-:S05]  /*188c0*/  MOV R23, RZ ;  /* 0x000000ff00177202 */ /* 0x000fca0000000f00 */
[----:B------:R-:W-:-:S03]  /*188d0*/  LEA R26, R25, -UR5, 0x2 ;  /* 0x80000005191a7c11 */ /* 0x000fc6000f8e10ff */
[----:B------:R-:W-:-:S05]  /*188e0*/  IMAD R22, R25, R22, 0x240 ;  /* 0x0000024019167424 */ /* 0x000fca00078e0216 */
.L_x_2401:
        /* <DEDUP_REMOVED lines=18> */
[----:B------:R-:W-:Y:S01]  /*18a10*/  IMAD R31, R16, R29, RZ ;  /* 0x0000001d101f7224 */ /* 0x000fe200078e02ff */
[----:B------:R-:W-:-:S10]  /*18a20*/  HFMA2.MMA R16, -RZ, RZ, 0, 0 ;  /* 0x00000000ff107435 */ /* 0x000fd400000001ff */
        /* <DEDUP_REMOVED lines=8> */
[----:B------:R-:W-:-:S04]  /*18ab0*/  @!P1 IADD3 R16, R16, -R29, RZ ;  /* 0x8000001d10109210 */ /* 0x000fc80007ffe0ff */
[----:B------:R-:W-:Y:S02]  /*18ac0*/  @!P3 IADD3 R16, -R16, RZ, RZ ;  /* 0x000000ff1010b210 */ /* 0x000fe40007ffe1ff */
[----:B------:R-:W-:-:S05]  /*18ad0*/  @!P4 LOP3.LUT R16, RZ, c[0x0][0x1d4], RZ, 0x33, !PT ;  /* 0x00007500ff10ca12 */ /* 0x000fca00078e33ff */
        /* <DEDUP_REMOVED lines=21> */
.L_x_2397:
[C---:B-12--5:R-:W-:Y:S02]  /*18c30*/  FFMA.FTZ R8, R24.reuse, R28, R8 ;  /* 0x0000001c18087223 */ /* 0x066fe40000010008 */
[C---:B------:R-:W-:Y:S02]  /*18c40*/  FFMA.FTZ R9, R24.reuse, R29, R9 ;  /* 0x0000001d18097223 */ /* 0x040fe40000010009 */
[C---:B------:R-:W-:Y:S02]  /*18c50*/  FFMA.FTZ R10, R24.reuse, R30, R10 ;  /* 0x0000001e180a7223 */ /* 0x040fe4000001000a */
[----:B------:R-:W-:Y:S02]  /*18c60*/  FFMA.FTZ R11, R24, R31, R11 ;  /* 0x0000001f180b7223 */ /* 0x000fe4000001000b */
.L_x_2396:
[----:B------:R-:W-:Y:S05]  /*18c70*/  BSYNC B1 ;  /* 0x0000000000017941 */ /* 0x000fea0003800000 */
.L_x_2395:
        /* <DEDUP_REMOVED lines=21> */
[----:B------:R-:W-:-:S05]  /*18dd0*/  @!P1 IMAD.IADD R16, R16, 0x1, -R29 ;  /* 0x0000000110109824 */ /* 0x000fca00078e0a1d */
        /* <DEDUP_REMOVED lines=25> */
.L_x_2400:
[C---:B-12--5:R-:W-:Y:S02]  /*18f70*/  FFMA.FTZ R8, R24.reuse, R28, R8 ;  /* 0x0000001c18087223 */ /* 0x066fe40000010008 */
[C---:B------:R-:W-:Y:S02]  /*18f80*/  FFMA.FTZ R9, R24.reuse, R29, R9 ;  /* 0x0000001d18097223 */ /* 0x040fe40000010009 */
[C---:B------:R-:W-:Y:S02]  /*18f90*/  FFMA.FTZ R10, R24.reuse, R30, R10 ;  /* 0x0000001e180a7223 */ /* 0x040fe4000001000a */
[----:B------:R-:W-:Y:S02]  /*18fa0*/  FFMA.FTZ R11, R24, R31, R11 ;  /* 0x0000001f180b7223 */ /* 0x000fe4000001000b */
.L_x_2399:
[----:B------:R-:W-:Y:S05]  /*18fb0*/  BSYNC B1 ;  /* 0x0000000000017941 */ /* 0x000fea0003800000 */
.L_x_2398:
[----:B------:R-:W-:Y:S02]  /*18fc0*/  IADD3 R25, R25, 0x8, RZ ;  /* 0x0000000819197810 */ /* 0x000fe40007ffe0ff */
[----:B------:R-:W-:Y:S02]  /*18fd0*/  IADD3 R23, R23, 0x20, RZ ;  /* 0x0000002017177810 */ /* 0x000fe40007ffe0ff */
[----:B------:R-:W-:-:S02]  /*18fe0*/  ISETP.GE.AND P1, PT, R25, UR39, PT ;  /* 0x0000002719007c0c */ /* 0x000fc4000bf26270 */
[----:B------:R-:W-:-:S11]  /*18ff0*/  IADD3 R22, R22, 0x480, RZ ;  /* 0x0000048016167810 */ /* 0x000fd60007ffe0ff */
[----:B------:R-:W-:Y:S05]  /*19000*/  @!P1 BRA `(.L_x_2401) ;  /* 0xfffff8e000009947 */ /* 0x000fea000383ffff */
.L_x_2381:
[----:B------:R-:W-:Y:S05]  /*19010*/  BSYNC B0 ;  /* 0x0000000000007941 */ /* 0x000fea0003800000 */
.L_x_2380:
        /* <DEDUP_REMOVED lines=14> */
[----:B------:R-:W1:Y:S02]  /*19100*/  LDS R15, [R15.X4+0x840] ;  /* 0x000840000f0f7984 */ /* 0x000e640000004800 */
[----:B------:R-:W-:Y:S05]  /*19110*/  @P0 BRA `(.L_x_2404) ;  /* 0x0000015000000947 */ /* 0x000fea0003800000 */
[----:B0-----:R-:W-:-:S13]  /*19120*/  ISETP.NE.AND P1, PT, R248, RZ, PT ;  /* 0x000000fff800720c */ /* 0x001fda0003f25270 */
[----:B------:R-:W-:Y:S01]  /*19130*/  @P1 IMAD R45, R2, c[0x0][0x1d8], R45 ;  /* 0x00007600022d1a24 */ /* 0x000fe200078e022d */
[----:B------:R-:W-:-:S03]  /*19140*/  @P1 MOV R17, 0x4 ;  /* 0x0000000400111802 */ /* 0x000fc60000000f00 */
[----:B------:R-:W-:-:S04]  /*19150*/  @P1 IMAD R16, R45, 0x90, R0 ;  /* 0x000000902d101824 */ /* 0x000fc800078e0200 */
[----:B------:R-:W-:-:S06]  /*19160*/  @P1 IMAD.WIDE R16, R16, R17, c[0x0][0x238] ;  /* 0x00008e0010101625 */ /* 0x000fcc00078e0211 */
[----:B------:R-:W2:Y:S01]  /*19170*/  @P1 LDG.E.128 R16, [R16.64] ;  /* 0x0000002410101981 */ /* 0x000ea2000c1e1d00 */
        /* <DEDUP_REMOVED lines=10> */
[----:B--2---:R-:W-:Y:S02]  /*19220*/  @P1 FMUL.FTZ R20, R20, R16 ;  /* 0x0000001014141220 */ /* 0x004fe40000410000 */
[----:B------:R-:W-:Y:S02]  /*19230*/  @P1 FMUL.FTZ R21, R21, R17 ;  /* 0x0000001115151220 */ /* 0x000fe40000410000 */
[----:B------:R-:W-:Y:S02]  /*19240*/  @P1 FMUL.FTZ R22, R22, R18 ;  /* 0x0000001216161220 */ /* 0x000fe40000410000 */
[----:B------:R-:W-:-:S05]  /*19250*/  @P1 FMUL.FTZ R23, R23, R19 ;  /* 0x0000001317171220 */ /* 0x000fca0000410000 */
[----:B------:R0:W-:Y:S02]  /*19260*/  STG.E.128 [R4.64], R20 ;  /* 0x0000001404007986 */ /* 0x0001e4000c101d24 */
.L_x_2404:
[C---:B01---5:R-:W-:Y:S02]  /*19270*/  FFMA.FTZ R8, R15.reuse, R20, R8 ;  /* 0x000000140f087223 */ /* 0x063fe40000010008 */
[C---:B------:R-:W-:Y:S02]  /*19280*/  FFMA.FTZ R9, R15.reuse, R21, R9 ;  /* 0x000000150f097223 */ /* 0x040fe40000010009 */
[C---:B------:R-:W-:Y:S02]  /*19290*/  FFMA.FTZ R10, R15.reuse, R22, R10 ;  /* 0x000000160f0a7223 */ /* 0x040fe4000001000a */
[----:B------:R-:W-:Y:S02]  /*192a0*/  FFMA.FTZ R11, R15, R23, R11 ;  /* 0x000000170f0b7223 */ /* 0x000fe4000001000b */
.L_x_2403:
[----:B------:R-:W-:Y:S05]  /*192b0*/  BSYNC B0 ;  /* 0x0000000000007941 */ /* 0x000fea0003800000 */
.L_x_2402:
[----:B------:R-:W1:Y:S04]  /*192c0*/  S2R R12, SR_TID.X ;  /* 0x00000000000c7919 */ /* 0x000e680000002100 */
[----:B------:R-:W-:Y:S01]  /*192d0*/  BAR.SYNC.DEFER_BLOCKING 0x0 ;  /* 0x0000000000007b1d */ /* 0x000fe20000010000 */
[----:B-1----:R-:W-:-:S04]  /*192e0*/  IADD3 R2, R12, 0x3f, RZ ;  /* 0x0000003f0c027810 */ /* 0x002fc80007ffe0ff */
        /* <DEDUP_REMOVED lines=26> */
.L_x_2405:
[----:B------:R-:W-:Y:S05]  /*19490*/  @P0 EXIT ;  /* 0x000000000000094d */ /* 0x000fea0003800000 */
[----:B------:R-:W-:-:S05]  /*194a0*/  IMAD.MOV.U32 R2, RZ, RZ, c[0x0][0x258] ;  /* 0x00009600ff027624 */ /* 0x000fca00078e00ff */
        /* <DEDUP_REMOVED lines=15> */
[----:B------:R-:W1:Y:S08]  /*195a0*/  F2I.S8.NTZ R9, R9 ;  /* 0x0000000900097305 */ /* 0x000e700000202100 */
[----:B------:R-:W2:Y:S01]  /*195b0*/  F2I.S8.NTZ R10, R10 ;  /* 0x0000000a000a7305 */ /* 0x000ea20000202100 */
[----:B0-----:R-:W-:-:S04]  /*195c0*/  PRMT R2, R8, 0x8880, RZ ;  /* 0x0000888008027816 */ /* 0x001fc800000000ff */
[----:B------:R-:W-:-:S03]  /*195d0*/  PRMT R2, R2, 0x7710, RZ ;  /* 0x0000771002027816 */ /* 0x000fc600000000ff */
[----:B------:R-:W0:Y:S01]  /*195e0*/  F2I.S8.NTZ R11, R11 ;  /* 0x0000000b000b7305 */ /* 0x000e220000202100 */
[----:B-1----:R-:W-:Y:S02]  /*195f0*/  PRMT R6, R9, 0x8880, RZ ;  /* 0x0000888009067816 */ /* 0x002fe400000000ff */
[----:B------:R-:W-:Y:S02]  /*19600*/  LOP3.LUT R5, R2, 0xff, RZ, 0xc0, !PT ;  /* 0x000000ff02057812 */ /* 0x000fe400078ec0ff */
[----:B------:R-:W-:Y:S02]  /*19610*/  PRMT R4, R6, 0x7710, RZ ;  /* 0x0000771006047816 */ /* 0x000fe400000000ff */
[----:B--2---:R-:W-:Y:S02]  /*19620*/  PRMT R2, R10, 0x8880, RZ ;  /* 0x000088800a027816 */ /* 0x004fe400000000ff */
        /* <DEDUP_REMOVED lines=10> */
.L_x_2406:
        /* <DEDUP_REMOVED lines=11> */
.L_x_4335:


//--------------------- .text._ZN4mmha33masked_multihead_attention_kernelIfLi144ELi256ELi2ELi64ELi128ELb1ELb0EEEv26Multihead_attention_paramsIT_XT5_EE --------------------------
	.section	.text._ZN4mmha33masked_multihead_attention_kernelIfLi144ELi256ELi2ELi64ELi128ELb1ELb0EEEv26Multihead_attention_paramsIT_XT5_EE,"ax",@progbits
	.sectioninfo	@"SHI_REGISTERS=255"
	.align	128
        .global         _ZN4mmha33masked_multihead_attention_kernelIfLi144ELi256ELi2ELi64ELi128ELb1ELb0EEEv26Multihead_attention_paramsIT_XT5_EE
        .type           _ZN4mmha33masked_multihead_attention_kernelIfLi144ELi256ELi2ELi64ELi128ELb1ELb0EEEv26Multihead_attention_paramsIT_XT5_EE,@function
        .size           _ZN4mmha33masked_multihead_attention_kernelIfLi144ELi256ELi2ELi64ELi128ELb1ELb0EEEv26Multihead_attention_paramsIT_XT5_EE,(.L_x_4314 - _ZN4mmha33masked_multihead_attention_kernelIfLi144ELi256ELi2ELi64ELi128ELb1ELb0EEEv26Multihead_attention_paramsIT_XT5_EE)
        .other          _ZN4mmha33masked_multihead_attention_kernelIfLi144ELi256ELi2ELi64ELi128ELb1ELb0EEEv26Multihead_attention_paramsIT_XT5_EE,@"STO_CUDA_ENTRY STV_DEFAULT"
_ZN4mmha33masked_multihead_attention_kernelIfLi144ELi256ELi2ELi64ELi128ELb1ELb0EEEv26Multihead_attention_paramsIT_XT5_EE:
.text._ZN4mmha33masked_multihead_attention_kernelIfLi144ELi256ELi2ELi64ELi128ELb1ELb0EEEv26Multihead_attention_paramsIT_XT5_EE:
        /* <DEDUP_REMOVED lines=12> */
.L_x_2407:
[----:B------:R-:W-:Y:S01]  /*00c0*/  IABS R5, c[0x0][0x1d0] ;  /* 0x0000740000057a13 */ /* 0x000fe20000000000 */
[----:B------:R-:W-:Y:S01]  /*00d0*/  IMAD.MOV.U32 R14, RZ, RZ, 0x4 ;  /* 0x00000004ff0e7424 */ /* 0x000fe200078e00ff */
[----:B0-----:R-:W-:Y:S02]  /*00e0*/  IABS R6, R19 ;  /* 0x0000001300067213 */ /* 0x001fe40000000000 */
[----:B------:R-:W0:Y:S08]  /*00f0*/  I2F.RP R0, R5 ;  /* 0x0000000500007306 */ /* 0x000e300000209400 */
[----:B0-----:R-:W0:Y:S02]  /*0100*/  MUFU.RCP R0, R0 ;  /* 0x0000000000007308 */ /* 0x001e240000001000 */
[----:B0-----:R-:W-:-:S06]  /*0110*/  IADD3 R2, R0, 0xffffffe, RZ ;  /* 0x0ffffffe00027810 */ /* 0x001fcc0007ffe0ff */
[----:B------:R0:W1:Y:S02]  /*0120*/  F2I.FTZ.U32.TRUNC.NTZ R3, R2 ;  /* 0x0000000200037305 */ /* 0x000064000021f000 */
[----:B0-----:R-:W-:Y:S02]  /*0130*/  IMAD.MOV.U32 R2, RZ, RZ, RZ ;  /* 0x000000ffff027224 */ /* 0x001fe400078e00ff */
[----:B-1----:R-:W-:-:S04]  /*0140*/  IMAD.MOV R4, RZ, RZ, -R3 ;  /* 0x000000ffff047224 */ /* 0x002fc800078e0a03 */
[----:B------:R-:W-:-:S04]  /*0150*/  IMAD R7, R4, R5, RZ ;  /* 0x0000000504077224 */ /* 0x000fc800078e02ff */
[----:B------:R-:W-:-:S06]  /*0160*/  IMAD.HI.U32 R3, R3, R7, R2 ;  /* 0x0000000703037227 */ /* 0x000fcc00078e0002 */
[----:B------:R-:W-:-:S04]  /*0170*/  IMAD.HI.U32 R4, R3, R6, RZ ;  /* 0x0000000603047227 */ /* 0x000fc800078e00ff */
[----:B------:R-:W-:Y:S01]  /*0180*/  IMAD.MOV R0, RZ, RZ, -R4 ;  /* 0x000000ffff007224 */ /* 0x000fe200078e0a04 */
[----:B------:R-:W-:Y:S01]  /*0190*/  ISETP.NE.U32.AND P0, PT, RZ, c[0x0][0x240], PT ;  /* 0x00009000ff007a0c */ /* 0x000fe20003f05070 */
[----:B------:R-:W-:-:S04]  /*01a0*/  IMAD.WIDE R2, R19, R14, c[0x0][0x278] ;  /* 0x00009e0013027625 */ /* 0x000fc800078e020e */
[C---:B------:R-:W-:Y:S01]  /*01b0*/  IMAD R0, R5.reuse, R0, R6 ;  /* 0x0000000005007224 */ /* 0x040fe200078e0206 */
[----:B------:R-:W-:Y:S01]  /*01c0*/  ISETP.NE.AND.EX P0, PT, RZ, c[0x0][0x244], PT, P0 ;  /* 0x00009100ff007a0c */ /* 0x000fe20003f05300 */
[----:B------:R-:W-:Y:S01]  /*01d0*/  IMAD.MOV.U32 R16, RZ, RZ, RZ ;  /* 0x000000ffff107224 */ /* 0x000fe200078e00ff */
[----:B------:R-:W2:Y:S02]  /*01e0*/  LDG.E R3, [R2.64] ;  /* 0x0000002402037981 */ /* 0x000ea4000c1e1900 */
        /* <DEDUP_REMOVED lines=111> */
.L_x_2409:
[----:B0-2---:R-:W-:Y:S05]  /*08e0*/  BSYNC B0 ;  /* 0x0000000000007941 */ /* 0x005fea0003800000 */
.L_x_2408:
        /* <DEDUP_REMOVED lines=11> */
.L_x_2411:
[----:B------:R-:W-:Y:S05]  /*09a0*/  BSYNC B0 ;  /* 0x0000000000007941 */ /* 0x000fea0003800000 */
.L_x_2410:
        /* <DEDUP_REMOVED lines=47> */
[----:B------:R-:W-:-:S04]  /*0ca0*/  IMAD.MOV.U32 R23, RZ, RZ, R5 ;  /* 0x000000ffff177224 */ /* 0x000fc800078e0005 */
        /* <DEDUP_REMOVED lines=27> */
.L_x_2414:
        /* <DEDUP_REMOVED lines=9> */
.L_x_2415:
        /* <DEDUP_REMOVED lines=54> */
.L_x_2419:
        /* <DEDUP_REMOVED lines=50> */
[----:B------:R-:W-:Y:S02]  /*1570*/  IMAD.MOV.U32 R32, RZ, RZ, R3 ;  /* 0x000000ffff207224 */ /* 0x000fe400078e0003 */
.L_x_2422:
[----:B0-----:R-:W-:Y:S05]  /*1580*/  BSYNC B2 ;  /* 0x0000000000027941 */ /* 0x001fea0003800000 */
.L_x_2421:
[----:B----4-:R0:W-:Y:S04]  /*1590*/  STS [R21], R24 ;  /* 0x0000001815007388 */ /* 0x0101e80000000800 */
[----:B---3--:R0:W-:Y:S04]  /*15a0*/  STS [R21+0x4], R26 ;  /* 0x0000041a15007388 */ /* 0x0081e80000000800 */
[----:B--2---:R0:W-:Y:S04]  /*15b0*/  STS [R18], R25 ;  /* 0x0000001912007388 */ /* 0x0041e80000000800 */
[----:B-1----:R0:W-:Y:S02]  /*15c0*/  STS [R18+0x4], R27 ;  /* 0x0000041b12007388 */ /* 0x0021e40000000800 */
.L_x_2420:
[----:B------:R-:W-:Y:S05]  /*15d0*/  BSYNC B1 ;  /* 0x0000000000017941 */ /* 0x000fea0003800000 */
.L_x_2418:
[----:B-1----:R1:W-:Y:S04]  /*15e0*/  STS [R19], R32 ;  /* 0x0000002013007388 */ /* 0x0023e80000000800 */
[----:B--2---:R1:W-:Y:S04]  /*15f0*/  STS [R19+0x4], R34 ;  /* 0x0000042213007388 */ /* 0x0043e80000000800 */
[----:B---3--:R1:W-:Y:S04]  /*1600*/  STS [R22], R33 ;  /* 0x0000002116007388 */ /* 0x0083e80000000800 */
[----:B----4-:R1:W-:Y:S02]  /*1610*/  STS [R22+0x4], R35 ;  /* 0x0000042316007388 */ /* 0x0103e40000000800 */
.L_x_2417:
[----:B------:R-:W-:Y:S05]  /*1620*/  BSYNC B0 ;  /* 0x0000000000007941 */ /* 0x000fea0003800000 */
.L_x_2416:
[----:B------:R-:W-:Y:S06]  /*1630*/  BAR.SYNC.DEFER_BLOCKING 0x0 ;  /* 0x0000000000007b1d */ /* 0x000fec0000010000 */
[----:B------:R-:W-:Y:S01]  /*1640*/  BSSY B0, `(.L_x_2423) ;  /* 0x0000005000007945 */ /* 0x000fe20003800000 */
[----:B------:R-:W-:Y:S05]  /*1650*/  @!P6 BRA `(.L_x_2424) ;  /* 0x000000300000e947 */ /* 0x000fea0003800000 */
[----:B------:R-:W-:Y:S01]  /*1660*/  ISETP.NE.AND P0, PT, RZ, c[0x0][0x1ec], PT ;  /* 0x00007b00ff007a0c */ /* 0x000fe20003f05270 */
[----:B01----:R0:W1:-:S12]  /*1670*/  LDS.128 R32, [R14] ;  /* 0x000000000e207984 */ /* 0x0030580000000c00 */
[----:B------:R0:W2:Y:S02]  /*1680*/  @!P0 LDS.128 R24, [R15] ;  /* 0x000000000f188984 */ /* 0x0000a40000000c00 */
.L_x_2424:
[----:B------:R-:W-:Y:S05]  /*1690*/  BSYNC B0 ;  /* 0x0000000000007941 */ /* 0x000fea0003800000 */
.L_x_2423:
[----:B------:R-:W-:Y:S06]  /*16a0*/  BAR.SYNC.DEFER_BLOCKING 0x0 ;  /* 0x0000000000007b1d */ /* 0x000fec0000010000 */
[----:B------:R-:W-:Y:S05]  /*16b0*/  BRA `(.L_x_2413) ;  /* 0x000004c000007947 */ /* 0x000fea0003800000 */
.L_x_2412:
        /* <DEDUP_REMOVED lines=35> */
.L_x_2425:
        /* <DEDUP_REMOVED lines=40> */
.L_x_2426:
[----:B------:R-:W-:Y:S05]  /*1b70*/  BSYNC B0 ;  /* 0x0000000000007941 */ /* 0x000fea0003800000 */
.L_x_2413:
        /* <DEDUP_REMOVED lines=9> */
[----:B------:R-:W-:Y:S02]  /*1c10*/  @!P0 IMAD.SHL.U32 R0, R0, 0x4, RZ ;  /* 0x0000000400008824 */ /* 0x000fe400078e00ff */
[----:B------:R-:W-:Y:S01]  /*1c20*/  @!P0 IMAD.MOV.U32 R5, RZ, RZ, 0x4 ;  /* 0x00000004ff058424 */ /* 0x000fe200078e00ff */
[----:B------:R1:W-:Y:S01]  /*1c30*/  @!P1 STS.128 [R40.X16+0x420], R28 ;  /* 0x0004201c28009388 */ /* 0x0003e2000000cc00 */
[----:B------:R-:W-:-:S04]  /*1c40*/  @!P0 IMAD R0, R17, c[0x0][0x1d4], R0 ;  /* 0x0000750011008a24 */ /* 0x000fc800078e0200 */
[----:B------:R-:W-:-:S04]  /*1c50*/  @!P0 IMAD.WIDE R4, R0, R5, c[0x0][0x198] ;  /* 0x0000660000048625 */ /* 0x000fc800078e0205 */
[----:B--2---:R-:W-:Y:S01]  /*1c60*/  FMUL.FTZ R0, R32, R24 ;  /* 0x0000001820007220 */ /* 0x004fe20000410000 */
[----:B------:R1:W-:Y:S03]  /*1c70*/  @!P0 STG.E.128 [R4.64], R24 ;  /* 0x0000001804008986 */ /* 0x0003e6000c101d24 */
[----:B------:R-:W-:-:S04]  /*1c80*/  FFMA.FTZ R3, R33, R25, R0 ;  /* 0x0000001921037223 */ /* 0x000fc80000010000 */
[----:B------:R-:W-:-:S04]  /*1c90*/  FFMA.FTZ R0, R34, R26, R3 ;  /* 0x0000001a22007223 */ /* 0x000fc80000010003 */
[----:B------:R-:W-:Y:S02]  /*1ca0*/  FFMA.FTZ R0, R35, R27, R0 ;  /* 0x0000001b23007223 */ /* 0x000fe40000010000 */
.L_x_2428:
[----:B------:R-:W-:Y:S05]  /*1cb0*/  BSYNC B0 ;  /* 0x0000000000007941 */ /* 0x000fea0003800000 */
.L_x_2427:
        /* <DEDUP_REMOVED lines=37> */
[----:B------:R-:W-:-:S04]  /*1f10*/  IMAD.MOV.U32 R5, RZ, RZ, 0x4 ;  /* 0x00000004ff057424 */ /* 0x000fc800078e00ff */
[----:B------:R-:W-:-:S04]  /*1f20*/  IMAD R0, R252, c[0x0][0x220], R3 ;  /* 0x00008800fc007a24 */ /* 0x000fc800078e0203 */
[----:B------:R-:W-:-:S04]  /*1f30*/  IMAD R0, R0, c[0x0][0x220], R3 ;  /* 0x0000880000007a24 */ /* 0x000fc800078e0203 */
[----:B------:R-:W-:-:S06]  /*1f40*/  IMAD.WIDE R4, R0, R5, c[0x0][0x218] ;  /* 0x0000860000047625 */ /* 0x000fcc00078e0205 */
[----:B------:R-:W3:Y:S02]  /*1f50*/  LDG.E R4, [R4.64] ;  /* 0x0000002404047981 */ /* 0x000ee4000c1e1900 */
[----:B---3--:R-:W-:-:S05]  /*1f60*/  FADD.FTZ R17, R17, R4 ;  /* 0x0000000411117221 */ /* 0x008fca0000010000 */
.L_x_2431:
[----:B------:R1:W-:Y:S02]  /*1f70*/  STS [R6.X4+0x820], R17 ;  /* 0x0008201106007388 */ /* 0x0003e40000004800 */
.L_x_2430:
[----:B------:R-:W-:Y:S05]  /*1f80*/  BSYNC B0 ;  /* 0x0000000000007941 */ /* 0x000fea0003800000 */
.L_x_2429:
        /* <DEDUP_REMOVED lines=202> */
[----:B------:R3:W1:Y:S04]  /*2c30*/  LDS.64 R98, [R0.X8+0x790] ;  /* 0x0007900000627984 */ /* 0x0006680000008a00 */
[----:B------:R3:W2:Y:S04]  /*2c40*/  LDS.64 R100, [R0.X8+0x7a0] ;  /* 0x0007a00000647984 */ /* 0x0006a80000008a00 */
[----:B------:R3:W3:Y:S04]  /*2c50*/  LDS.64 R102, [R0.X8+0x7b0] ;  /* 0x0007b00000667984 */ /* 0x0006e80000008a00 */
[----:B------:R0:W3:Y:S04]  /*2c60*/  LDS.64 R104, [R0.X8+0x7c0] ;  /* 0x0007c00000687984 */ /* 0x0000e80000008a00 */
[----:B------:R0:W3:Y:S04]  /*2c70*/  LDS.64 R106, [R0.X8+0x7d0] ;  /* 0x0007d000006a7984 */ /* 0x0000e80000008a00 */
[----:B------:R0:W3:Y:S04]  /*2c80*/  LDS.64 R108, [R0.X8+0x7e0] ;  /* 0x0007e000006c7984 */ /* 0x0000e80000008a00 */
[----:B------:R0:W3:Y:S04]  /*2c90*/  LDS.64 R110, [R0.X8+0x7f0] ;  /* 0x0007f000006e7984 */ /* 0x0000e80000008a00 */
[----:B------:R0:W3:Y:S04]  /*2ca0*/  LDS.64 R112, [R0.X8+0x800] ;  /* 0x0008000000707984 */ /* 0x0000e80000008a00 */
[----:B------:R1:W3:Y:S04]  /*2cb0*/  LDS.64 R114, [R0.X8+0x810] ;  /* 0x0008100000727984 */ /* 0x0002e80000008a00 */
[----:B0-----:R0:W-:Y:S04]  /*2cc0*/  STL.64 [R1+0x10], R10 ;  /* 0x0000100a01007387 */ /* 0x0011e80000100a00 */
[----:B-1----:R0:W-:Y:S04]  /*2cd0*/  STL.64 [R1+0x8], R8 ;  /* 0x0000080801007387 */ /* 0x0021e80000100a00 */
[----:B--2---:R0:W-:Y:S02]  /*2ce0*/  STL.64 [R1], R6 ;  /* 0x0000000601007387 */ /* 0x0041e40000100a00 */
.L_x_2432:
[----:B----4-:R-:W-:Y:S01]  /*2cf0*/  BSSY B0, `(.L_x_2433) ;  /* 0x0000a73000007945 */ /* 0x010fe20003800000 */
[----:B---3--:R-:W-:Y:S01]  /*2d00*/  IMAD.SHL.U32 R0, R0, 0x2, RZ ;  /* 0x0000000200007824 */ /* 0x008fe200078e00ff */
[----:B------:R-:W-:Y:S05]  /*2d10*/  @P0 BRA `(.L_x_2434) ;  /* 0x0000a70000000947 */ /* 0x000fea0003800000 */
[----:B------:R-:W-:Y:S02]  /*2d20*/  IMAD R4, R117, 0x90, RZ ;  /* 0x0000009075047824 */ /* 0x000fe400078e02ff */
[----:B------:R-:W-:-:S02]  /*2d30*/  IMAD R3, R116, c[0x0][0x1d4], R0 ;  /* 0x0000750074037a24 */ /* 0x000fc400078e0200 */
[----:B------:R-:W-:-:S03]  /*2d40*/  IMAD R4, R4, c[0x0][0x1d4], R0 ;  /* 0x0000750004047a24 */ /* 0x000fc600078e0200 */
[----:B0-----:R-:W-:Y:S02]  /*2d50*/  SHF.R.S32.HI R7, RZ, 0x1f, R3 ;  /* 0x0000001fff077819 */ /* 0x001fe40000011403 */
[----:B------:R-:W-:Y:S02]  /*2d60*/  SHF.R.S32.HI R6, RZ, 0x1f, R4 ;  /* 0x0000001fff067819 */ /* 0x000fe40000011404 */
.L_x_2694:
[----:B------:R-:W-:Y:S01]  /*2d70*/  IABS R242, c[0x0][0x1d4] ;  /* 0x0000750000f27a13 */ /* 0x000fe20000000000 */
[----:B------:R-:W-:Y:S01]  /*2d80*/  IMAD.MOV.U32 R8, RZ, RZ, RZ ;  /* 0x000000ffff087224 */ /* 0x000fe200078e00ff */
[----:B------:R-:W0:Y:S02]  /*2d90*/  S2R R243, SR_CTAID.Y ;  /* 0x0000000000f37919 */ /* 0x000e240000002600 */
[----:B------:R-:W1:Y:S08]  /*2da0*/  I2F.RP R7, R242 ;  /* 0x000000f200077306 */ /* 0x000e700000209400 */
[----:B-1----:R-:W1:Y:S02]  /*2db0*/  MUFU.RCP R7, R7 ;  /* 0x0000000700077308 */ /* 0x002e640000001000 */
[----:B-1----:R-:W-:-:S06]  /*2dc0*/  IADD3 R7, R7, 0xffffffe, RZ ;  /* 0x0ffffffe07077810 */ /* 0x002fcc0007ffe0ff */
[----:B------:R-:W1:Y:S02]  /*2dd0*/  F2I.FTZ.U32.TRUNC.NTZ R9, R7 ;  /* 0x0000000700097305 */ /* 0x000e64000021f000 */
[----:B-1----:R-:W-:-:S05]  /*2de0*/  IADD3 R7, RZ, -R9, RZ ;  /* 0x80000009ff077210 */ /* 0x002fca0007ffe0ff */
[----:B------:R-:W-:-:S04]  /*2df0*/  IMAD R7, R7, R242, RZ ;  /* 0x000000f207077224 */ /* 0x000fc800078e02ff */
[----:B------:R-:W-:Y:S01]  /*2e00*/  IMAD.HI.U32 R7, R9, R7, R8 ;  /* 0x0000000709077227 */ /* 0x000fe200078e0008 */
[----:B------:R-:W-:-:S05]  /*2e10*/  IABS R8, R5 ;  /* 0x0000000500087213 */ /* 0x000fca0000000000 */
[----:B------:R-:W-:-:S04]  /*2e20*/  IMAD.HI.U32 R7, R7, R8, RZ ;  /* 0x0000000807077227 */ /* 0x000fc800078e00ff */
[----:B------:R-:W-:-:S04]  /*2e30*/  IMAD.MOV R7, RZ, RZ, -R7 ;  /* 0x000000ffff077224 */ /* 0x000fc800078e0a07 */
[----:B------:R-:W-:-:S05]  /*2e40*/  IMAD R7, R242, R7, R8 ;  /* 0x00000007f2077224 */ /* 0x000fca00078e0208 */
[----:B------:R-:W-:-:S13]  /*2e50*/  ISETP.GT.U32.AND P0, PT, R242, R7, PT ;  /* 0x00000007f200720c */ /* 0x000fda0003f04070 */
[----:B------:R-:W-:Y:S01]  /*2e60*/  @!P0 IMAD.IADD R7, R7, 0x1, -R242 ;  /* 0x0000000107078824 */ /* 0x000fe200078e0af2 */
[----:B------:R-:W-:-:S04]  /*2e70*/  ISETP.NE.U32.AND P0, PT, RZ, c[0x0][0x200], PT ;  /* 0x00008000ff007a0c */ /* 0x000fc80003f05070 */
[----:B------:R-:W-:Y:S02]  /*2e80*/  ISETP.NE.AND.EX P0, PT, RZ, c[0x0][0x204], PT, P0 ;  /* 0x00008100ff007a0c */ /* 0x000fe40003f05300 */
[----:B------:R-:W-:-:S11]  /*2e90*/  ISETP.GT.U32.AND P1, PT, R242, R7, PT ;  /* 0x00000007f200720c */ /* 0x000fd60003f24070 */
[----:B0-----:R-:W-:Y:S02]  /*2ea0*/  @P0 IMAD R8, R243, c[0x0][0x1d4], RZ ;  /* 0x00007500f3080a24 */ /* 0x001fe400078e02ff */
[----:B------:R-:W-:Y:S01]  /*2eb0*/  @!P1 IMAD.IADD R7, R7, 0x1, -R242 ;  /* 0x0000000107079824 */ /* 0x000fe200078e0af2 */
[----:B------:R-:W-:Y:S02]  /*2ec0*/  @P0 SHF.R.S32.HI R242, RZ, 0x1f, R5 ;  /* 0x0000001ffff20819 */ /* 0x000fe40000011405 */
[--C-:B------:R-:W-:Y:S02]  /*2ed0*/  @P0 SHF.R.S32.HI R9, RZ, 0x1f, R8.reuse ;  /* 0x0000001fff090819 */ /* 0x100fe40000011408 */
[----:B------:R-:W-:-:S04]  /*2ee0*/  @P0 IADD3 R8, P1, P2, R5, c[0x0][0x200], R8 ;  /* 0x0000800005080a10 */ /* 0x000fc80007a3e008 */
[----:B------:R-:W-:-:S05]  /*2ef0*/  @P0 IADD3.X R9, R242, c[0x0][0x204], R9, P1, P2 ;  /* 0x00008100f2090a10 */ /* 0x000fca0000fe4409 */
[----:B------:R-:W3:Y:S01]  /*2f00*/  @P0 LDG.E.U8 R8, [R8.64] ;  /* 0x0000002408080981 */ /* 0x000ee2000c1e1100 */
[C---:B------:R-:W-:Y:S01]  /*2f10*/  ISETP.GE.AND P1, PT, R5.reuse, UR39, PT ;  /* 0x0000002705007c0c */ /* 0x040fe2000bf26270 */
[----:B------:R-:W-:Y:S01]  /*2f20*/  BSSY B1, `(.L_x_2435) ;  /* 0x000002b000017945 */ /* 0x000fe20003800000 */
[----:B------:R-:W-:Y:S02]  /*2f30*/  ISETP.GE.AND P2, PT, R5, RZ, PT ;  /* 0x000000ff0500720c */ /* 0x000fe40003f46270 */
[----:B------:R-:W-:Y:S02]  /*2f40*/  ISETP.NE.AND P3, PT, RZ, c[0x0][0x1d4], PT ;  /* 0x00007500ff007a0c */ /* 0x000fe40003f65270 */
[----:B------:R-:W-:-:S09]  /*2f50*/  MOV R243, c[0x0][0x1d4] ;  /* 0x0000750000f37a02 */ /* 0x000fd20000000f00 */
[----:B------:R-:W-:Y:S02]  /*2f60*/  @!P2 IMAD.MOV R7, RZ, RZ, -R7 ;  /* 0x000000ffff07a224 */ /* 0x000fe400078e0a07 */
[----:B------:R-:W-:Y:S02]  /*2f70*/  @!P3 LOP3.LUT R7, RZ, c[0x0][0x1d4], RZ, 0x33, !PT ;  /* 0x00007500ff07ba12 */ /* 0x000fe400078e33ff */
[----:B---3--:R-:W-:Y:S01]  /*2f80*/  ISETP.NE.AND P0, PT, R8, RZ, P0 ;  /* 0x000000ff0800720c */ /* 0x008fe20000705270 */
[----:B------:R-:W-:Y:S01]  /*2f90*/  IMAD R8, R243, 0x90, RZ ;  /* 0x00000090f3087824 */ /* 0x000fe200078e02ff */
[----:B------:R-:W-:Y:S06]  /*2fa0*/  @P1 BRA `(.L_x_2436) ;  /* 0x0000022000001947 */ /* 0x000fec0003800000 */
[----:B------:R-:W-:Y:S01]  /*2fb0*/  IMAD.SHL.U32 R9, R7, 0x4, RZ ;  /* 0x0000000407097824 */ /* 0x000fe200078e00ff */
[----:B------:R-:W-:Y:S01]  /*2fc0*/  BSSY B2, `(.L_x_2437) ;  /* 0x000000a000027945 */ /* 0x000fe20003800000 */
[----:B------:R-:W-:Y:S01]  /*2fd0*/  ISETP.NE.AND P4, PT, RZ, c[0x0][0x1ec], PT ;  /* 0x00007b00ff007a0c */ /* 0x000fe20003f85270 */
[----:B------:R-:W-:Y:S02]  /*2fe0*/  CS2R R10, SRZ ;  /* 0x00000000000a7805 */ /* 0x000fe4000001ff00 */
[----:B------:R-:W-:-:S13]  /*2ff0*/  ISETP.GE.AND P2, PT, R9, R8, PT ;  /* 0x000000080900720c */ /* 0x000fda0003f46270 */
[----:B------:R-:W-:Y:S05]  /*3000*/  @P2 BRA `(.L_x_2438) ;  /* 0x0000005000002947 */ /* 0x000fea0003800000 */
[----:B------:R-:W-:-:S04]  /*3010*/  IADD3 R11, P3, R4, R9, RZ ;  /* 0x00000009040b7210 */ /* 0x000fc80007f7e0ff */
[----:B------:R-:W-:Y:S02]  /*3020*/  LEA.HI.X.SX32 R242, R9, R6, 0x1, P3 ;  /* 0x0000000609f27211 */ /* 0x000fe400018f0eff */
[----:B------:R-:W-:-:S04]  /*3030*/  LEA R10, P3, R11, c[0x0][0x198], 0x2 ;  /* 0x000066000b0a7a11 */ /* 0x000fc800078610ff */
[----:B------:R-:W-:-:S06]  /*3040*/  LEA.HI.X R11, R11, c[0x0][0x19c], R242, 0x2, P3 ;  /* 0x000067000b0b7a11 */ /* 0x000fcc00018f14f2 */
[----:B------:R-:W5:Y:S03]  /*3050*/  LDG.E.64 R10, [R10.64] ;  /* 0x000000240a0a7981 */ /* 0x000f66000c1e1b00 */
.L_x_2438:
[----:B------:R-:W-:Y:S05]  /*3060*/  BSYNC B2 ;  /* 0x0000000000027941 */ /* 0x000fea0003800000 */
.L_x_2437:
        /* <DEDUP_REMOVED lines=9> */
[----:B---3-5:R-:W-:Y:S02]  /*3100*/  FADD.FTZ R11, R8, R11 ;  /* 0x0000000b080b7221 */ /* 0x028fe40000010000 */
[----:B------:R-:W-:-:S04]  /*3110*/  IMAD.MOV.U32 R8, RZ, RZ, c[0x0][0x1d4] ;  /* 0x00007500ff087624 */ /* 0x000fc800078e00ff */
[----:B------:R-:W-:Y:S02]  /*3120*/  IMAD R8, R8, 0x90, RZ ;  /* 0x0000009008087824 */ /* 0x000fe400078e02ff */
[----:B----4-:R-:W-:Y:S02]  /*3130*/  FADD.FTZ R10, R252, R10 ;  /* 0x0000000afc0a7221 */ /* 0x010fe40000010000 */
[----:B------:R-:W0:Y:S02]  /*3140*/  S2R R252, SR_CTAID.X ;  /* 0x0000000000fc7919 */ /* 0x000e240000002500 */
        /* <DEDUP_REMOVED lines=8> */
.L_x_2436:
[----:B0-----:R-:W-:Y:S05]  /*31d0*/  BSYNC B1 ;  /* 0x0000000000017941 */ /* 0x001fea0003800000 */
.L_x_2435:
        /* <DEDUP_REMOVED lines=9> */
[----:B------:R-:W-:-:S04]  /*3270*/  IADD3 R117, P3, R4, R9, RZ ;  /* 0x0000000904757210 */ /* 0x000fc80007f7e0ff */
[----:B-1----:R-:W-:Y:S02]  /*3280*/  LEA.HI.X.SX32 R242, R9, R6, 0x1, P3 ;  /* 0x0000000609f27211 */ /* 0x002fe400018f0eff */
[----:B------:R-:W-:-:S04]  /*3290*/  LEA R116, P3, R117, c[0x0][0x198], 0x2 ;  /* 0x0000660075747a11 */ /* 0x000fc800078610ff */
[----:B------:R-:W-:-:S06]  /*32a0*/  LEA.HI.X R117, R117, c[0x0][0x19c], R242, 0x2, P3 ;  /* 0x0000670075757a11 */ /* 0x000fcc00018f14f2 */
[----:B------:R-:W5:Y:S03]  /*32b0*/  LDG.E.64 R116, [R116.64] ;  /* 0x0000002474747981 */ /* 0x000f66000c1e1b00 */
.L_x_2442:
[----:B------:R-:W-:Y:S05]  /*32c0*/  BSYNC B2 ;  /* 0x0000000000027941 */ /* 0x000fea0003800000 */
.L_x_2441:
[----:B------:R-:W-:Y:S05]  /*32d0*/  @P4 BRA `(.L_x_2440) ;  /* 0x0000016000004947 */ /* 0x000fea0003800000 */
[----:B------:R-:W-:Y:S01]  /*32e0*/  ISETP.NE.AND P3, PT, R2, RZ, PT ;  /* 0x000000ff0200720c */ /* 0x000fe20003f65270 */
[----:B------:R-:W3:-:S12]  /*32f0*/  LDL R8, [R1+0x3c] ;  /* 0x00003c0001087983 */ /* 0x000ed80000100800 */
[----:B-1----:R-:W-:Y:S02]  /*3300*/  @P3 IMAD R242, R16, c[0x0][0x1d8], R252 ;  /* 0x0000760010f23a24 */ /* 0x002fe400078e02fc */
[----:B------:R-:W-:Y:S01]  /*3310*/  @P3 IMAD.MOV.U32 R243, RZ, RZ, 0x4 ;  /* 0x00000004fff33424 */ /* 0x000fe200078e00ff */
[----:B------:R-:W4:Y:S01]  /*3320*/  LDL R252, [R1+0x38] ;  /* 0x0000380001fc7983 */ /* 0x000f220000100800 */
[----:B------:R-:W-:-:S05]  /*3330*/  @P3 IMAD R242, R242, 0x90, R0 ;  /* 0x00000090f2f23824 */ /* 0x000fca00078e0200 */
[----:B------:R-:W-:-:S05]  /*3340*/  @P3 IADD3 R242, R242, 0x4, RZ ;  /* 0x00000004f2f23810 */ /* 0x000fca0007ffe0ff */
[----:B------:R-:W-:-:S06]  /*3350*/  @P3 IMAD.WIDE R242, R242, R243, c[0x0][0x230] ;  /* 0x00008c00f2f23625 */ /* 0x000fcc00078e02f3 */
[----:B--2---:R-:W2:Y:S01]  /*3360*/  @P3 LDG.E.64 R242, [R242.64] ;  /* 0x00000024f2f23981 */ /* 0x004ea2000c1e1b00 */
[----:B---3-5:R-:W-:Y:S01]  /*3370*/  FADD.FTZ R117, R8, R117 ;  /* 0x0000007508757221 */ /* 0x028fe20000010000 */
[----:B------:R-:W-:-:S05]  /*3380*/  MOV R8, c[0x0][0x1d4] ;  /* 0x0000750000087a02 */ /* 0x000fca0000000f00 */
        /* <DEDUP_REMOVED lines=11> */
.L_x_2440:
[----:B0-----:R-:W-:Y:S05]  /*3440*/  BSYNC B1 ;  /* 0x0000000000017941 */ /* 0x001fea0003800000 */
.L_x_2439:
        /* <DEDUP_REMOVED lines=15> */
.L_x_2446:
[----:B------:R-:W-:Y:S05]  /*3540*/  BSYNC B2 ;  /* 0x0000000000027941 */ /* 0x000fea0003800000 */
.L_x_2445:
        /* <DEDUP_REMOVED lines=23> */
.L_x_2444:
[----:B0-----:R-:W-:Y:S05]  /*36c0*/  BSYNC B1 ;  /* 0x0000000000017941 */ /* 0x001fea0003800000 */
.L_x_2443:
        /* <DEDUP_REMOVED lines=15> */
.L_x_2450:
[----:B------:R-:W-:Y:S05]  /*37c0*/  BSYNC B2 ;  /* 0x0000000000027941 */ /* 0x000fea0003800000 */
.L_x_2449:
        /* <DEDUP_REMOVED lines=23> */
.L_x_2448:
[----:B0-----:R-:W-:Y:S05]  /*3940*/  BSYNC B1 ;  /* 0x0000000000017941 */ /* 0x001fea0003800000 */
.L_x_2447:
        /* <DEDUP_REMOVED lines=10> */
[----:B------:R-:W-:-:S04]  /*39f0*/  IADD3 R123, P3, R4, R9, RZ ;  /* 0x00000009047b7210 */ /* 0x000fc80007f7e0ff */
[----:B-1----:R-:W-:Y:S02]  /*3a00*/  LEA.HI.X.SX32 R242, R9, R6, 0x1, P3 ;  /* 0x0000000609f27211 */ /* 0x002fe400018f0eff */
[----:B------:R-:W-:-:S04]  /*3a10*/  LEA R122, P3, R123, c[0x0][0x198], 0x2 ;  /* 0x000066007b7a7a11 */ /* 0x000fc800078610ff */
[----:B------:R-:W-:-:S06]  /*3a20*/  LEA.HI.X R123, R123, c[0x0][0x19c], R242, 0x2, P3 ;  /* 0x000067007b7b7a11 */ /* 0x000fcc00018f14f2 */
[----:B------:R-:W5:Y:S03]  /*3a30*/  LDG.E.64 R122, [R122.64] ;  /* 0x000000247a7a7981 */ /* 0x000f66000c1e1b00 */
.L_x_2454:
[----:B------:R-:W-:Y:S05]  /*3a40*/  BSYNC B2 ;  /* 0x0000000000027941 */ /* 0x000fea0003800000 */
.L_x_2453:
        /* <DEDUP_REMOVED lines=23> */
.L_x_2452:
[----:B0-----:R-:W-:Y:S05]  /*3bc0*/  BSYNC B1 ;  /* 0x0000000000017941 */ /* 0x001fea0003800000 */
.L_x_2451:
        /* <DEDUP_REMOVED lines=15> */
.L_x_2458:
[----:B------:R-:W-:Y:S05]  /*3cc0*/  BSYNC B2 ;  /* 0x0000000000027941 */ /* 0x000fea0003800000 */
.L_x_2457:
        /* <DEDUP_REMOVED lines=23> */
.L_x_2456:
[----:B0-----:R-:W-:Y:S05]  /*3e40*/  BSYNC B1 ;  /* 0x0000000000017941 */ /* 0x001fea0003800000 */
.L_x_2455:
        /* <DEDUP_REMOVED lines=15> */
.L_x_2462:
[----:B------:R-:W-:Y:S05]  /*3f40*/  BSYNC B2 ;  /* 0x0000000000027941 */ /* 0x000fea0003800000 */
.L_x_2461:
        /* <DEDUP_REMOVED lines=23> */
.L_x_2460:
[----:B0-----:R-:W-:Y:S05]  /*40c0*/  BSYNC B1 ;  /* 0x0000000000017941 */ /* 0x001fea0003800000 */
.L_x_2459:
        /* <DEDUP_REMOVED lines=15> */
.L_x_2466:
[----:B------:R-:W-:Y:S05]  /*41c0*/  BSYNC B2 ;  /* 0x0000000000027941 */ /* 0x000fea0003800000 */
.L_x_2465:
        /* <DEDUP_REMOVED lines=23> */
.L_x_2464:
[----:B0-----:R-:W-:Y:S05]  /*4340*/  BSYNC B1 ;  /* 0x0000000000017941 */ /* 0x001fea0003800000 */
.L_x_2463:
        /* <DEDUP_REMOVED lines=15> */
.L_x_2470:
[----:B------:R-:W-:Y:S05]  /*4440*/  BSYNC B2 ;  /* 0x0000000000027941 */ /* 0x000fea0003800000 */
.L_x_2469:
[----:B------:R-:W-:Y:S05]  /*4450*/  @P4 BRA `(.L_x_2468) ;  /* 0x0000016000004947 */ /* 0x000fea0003800000 */
[----:B------:R-:W-:Y:S01]  /*4460*/  ISETP.NE.AND P3, PT, R2, RZ, PT ;  /* 0x000000ff0200720c */ /* 0x000fe20003f65270 */
[----:B------:R-:W3:-:S12]  /*4470*/  LDL R8, [R1+0x4] ;  /* 0x0000040001087983 */ /* 0x000ed80000100800 */
[----:B-1----:R-:W-:Y:S01]  /*4480*/  @P3 IMAD R242, R16, c[0x0][0x1d8], R252 ;  /* 0x0000760010f23a24 */ /* 0x002fe200078e02fc */
[----:B------:R-:W-:Y:S01]  /*4490*/  @P3 MOV R243, 0x4 ;  /* 0x0000000400f33802 */ /* 0x000fe20000000f00 */
[----:B------:R-:W4:Y:S02]  /*44a0*/  LDL R252, [R1] ;  /* 0x0000000001fc7983 */ /* 0x000f240000100800 */
        /* <DEDUP_REMOVED lines=17> */
.L_x_2468:
[----:B0-----:R-:W-:Y:S05]  /*45c0*/  BSYNC B1 ;  /* 0x0000000000017941 */ /* 0x001fea0003800000 */
.L_x_2467:
        /* <DEDUP_REMOVED lines=15> */
.L_x_2474:
[----:B------:R-:W-:Y:S05]  /*46c0*/  BSYNC B2 ;  /* 0x0000000000027941 */ /* 0x000fea0003800000 */
.L_x_2473:
[----:B------:R-:W-:Y:S05]  /*46d0*/  @P4 BRA `(.L_x_2472) ;  /* 0x0000011000004947 */ /* 0x000fea0003800000 */
[----:B------:R-:W-:-:S13]  /*46e0*/  ISETP.NE.AND P3, PT, R2, RZ, PT ;  /* 0x000000ff0200720c */ /* 0x000fda0003f65270 */
[----:B-1----:R-:W-:Y:S02]  /*46f0*/  @P3 IMAD R242, R16, c[0x0][0x1d8], R252 ;  /* 0x0000760010f23a24 */ /* 0x002fe400078e02fc */
[----:B------:R-:W-:Y:S02]  /*4700*/  @P3 IMAD.MOV.U32 R243, RZ, RZ, 0x4 ;  /* 0x00000004fff33424 */ /* 0x000fe400078e00ff */
[----:B------:R-:W-:-:S05]  /*4710*/  @P3 IMAD R242, R242, 0x90, R0 ;  /* 0x00000090f2f23824 */ /* 0x000fca00078e0200 */
[----:B------:R-:W-:-:S05]  /*4720*/  @P3 IADD3 R242, R242, 0x24, RZ ;  /* 0x00000024f2f23810 */ /* 0x000fca0007ffe0ff */
[----:B------:R-:W-:-:S06]  /*4730*/  @P3 IMAD.WIDE R242, R242, R243, c[0x0][0x230] ;  /* 0x00008c00f2f23625 */ /* 0x000fcc00078e02f3 */
[----:B------:R-:W3:Y:S01]  /*4740*/  @P3 LDG.E.64 R242, [R242.64] ;  /* 0x00000024f2f23981 */ /* 0x000ee2000c1e1b00 */
[----:B-----5:R-:W-:Y:S02]  /*4750*/  FADD.FTZ R132, R250, R132 ;  /* 0x00000084fa847221 */ /* 0x020fe40000010000 */
[----:B------:R-:W-:Y:S02]  /*4760*/  FADD.FTZ R133, R251, R133 ;  /* 0x00000085fb857221 */ /* 0x000fe40000010000 */
[----:B---3--:R-:W-:Y:S01]  /*4770*/  @P3 FMUL.FTZ R132, R132, R242 ;  /* 0x000000f284843220 */ /* 0x008fe20000410000 */
[----:B------:R-:W-:Y:S01]  /*4780*/  SHF.R.S32.HI R242, RZ, 0x1f, R3 ;  /* 0x0000001ffff27819 */ /* 0x000fe20000011403 */
[----:B------:R-:W-:Y:S01]  /*4790*/  @P3 FMUL.FTZ R133, R133, R243 ;  /* 0x000000f385853220 */ /* 0x000fe20000410000 */
[----:B------:R-:W-:-:S04]  /*47a0*/  @!P2 IADD3 R243, P3, R3, R9, RZ ;  /* 0x0000000903f3a210 */ /* 0x000fc80007f7e0ff */
[----:B------:R-:W-:Y:S02]  /*47b0*/  @!P2 LEA.HI.X.SX32 R9, R9, R242, 0x1, P3 ;  /* 0x000000f20909a211 */ /* 0x000fe400018f0eff */
[----:B------:R-:W-:-:S04]  /*47c0*/  @!P2 LEA R242, P3, R243, c[0x0][0x198], 0x2 ;  /* 0x00006600f3f2aa11 */ /* 0x000fc800078610ff */
[----:B------:R-:W-:-:S05]  /*47d0*/  @!P2 LEA.HI.X R243, R243, c[0x0][0x19c], R9, 0x2, P3 ;  /* 0x00006700f3f3aa11 */ /* 0x000fca00018f1409 */
[----:B------:R0:W-:Y:S04]  /*47e0*/  @!P2 STG.E.64 [R242.64], R132 ;  /* 0x00000084f200a986 */ /* 0x0001e8000c101b24 */
.L_x_2472:
[----:B------:R-:W-:Y:S05]  /*47f0*/  BSYNC B1 ;  /* 0x0000000000017941 */ /* 0x000fea0003800000 */
.L_x_2471:
        /* <DEDUP_REMOVED lines=11> */
[----:B01----:R-:W-:Y:S02]  /*48b0*/  LEA.HI.X.SX32 R242, R9, R6, 0x1, P3 ;  /* 0x0000000609f27211 */ /* 0x003fe400018f0eff */
[----:B------:R-:W-:-:S04]  /*48c0*/  LEA R134, P3, R135, c[0x0][0x198], 0x2 ;  /* 0x0000660087867a11 */ /* 0x000fc800078610ff */
[----:B------:R-:W-:-:S06]  /*48d0*/  LEA.HI.X R135, R135, c[0x0][0x19c], R242, 0x2, P3 ;  /* 0x0000670087877a11 */ /* 0x000fcc00018f14f2 */
[----:B------:R-:W5:Y:S03]  /*48e0*/  LDG.E.64 R134, [R134.64] ;  /* 0x0000002486867981 */ /* 0x000f66000c1e1b00 */
.L_x_2478:
[----:B------:R-:W-:Y:S05]  /*48f0*/  BSYNC B2 ;  /* 0x0000000000027941 */ /* 0x000fea0003800000 */
.L_x_2477:
[----:B------:R-:W-:Y:S05]  /*4900*/  @P4 BRA `(.L_x_2476) ;  /* 0x0000011000004947 */ /* 0x000fea0003800000 */
[----:B------:R-:W-:-:S13]  /*4910*/  ISETP.NE.AND P3, PT, R2, RZ, PT ;  /* 0x000000ff0200720c */ /* 0x000fda0003f65270 */
[----:B01----:R-:W-:Y:S02]  /*4920*/  @P3 IMAD R242, R16, c[0x0][0x1d8], R252 ;  /* 0x0000760010f23a24 */ /* 0x003fe400078e02fc */
        /* <DEDUP_REMOVED lines=15> */
.L_x_2476:
[----:B------:R-:W-:Y:S05]  /*4a20*/  BSYNC B1 ;  /* 0x0000000000017941 */ /* 0x000fea0003800000 */
.L_x_2475:
        /* <DEDUP_REMOVED lines=11> */
[----:B01----:R-:W-:Y:S02]  /*4ae0*/  LEA.HI.X.SX32 R242, R9, R6, 0x1, P3 ;  /* 0x0000000609f27211 */ /* 0x003fe400018f0eff */
[----:B------:R-:W-:-:S04]  /*4af0*/  LEA R136, P3, R137, c[0x0][0x198], 0x2 ;  /* 0x0000660089887a11 */ /* 0x000fc800078610ff */
[----:B------:R-:W-:-:S06]  /*4b00*/  LEA.HI.X R137, R137, c[0x0][0x19c], R242, 0x2, P3 ;  /* 0x0000670089897a11 */ /* 0x000fcc00018f14f2 */
[----:B------:R-:W5:Y:S03]  /*4b10*/  LDG.E.64 R136, [R136.64] ;  /* 0x0000002488887981 */ /* 0x000f66000c1e1b00 */
.L_x_2482:
[----:B------:R-:W-:Y:S05]  /*4b20*/  BSYNC B2 ;  /* 0x0000000000027941 */ /* 0x000fea0003800000 */
.L_x_2481:
        /* <DEDUP_REMOVED lines=18> */
.L_x_2480:
[----:B------:R-:W-:Y:S05]  /*4c50*/  BSYNC B1 ;  /* 0x0000000000017941 */ /* 0x000fea0003800000 */
.L_x_2479:
        /* <DEDUP_REMOVED lines=15> */
.L_x_2486:
[----:B------:R-:W-:Y:S05]  /*4d50*/  BSYNC B2 ;  /* 0x0000000000027941 */ /* 0x000fea0003800000 */
.L_x_2485:
        /* <DEDUP_REMOVED lines=18> */
.L_x_2484:
[----:B------:R-:W-:Y:S05]  /*4e80*/  BSYNC B1 ;  /* 0x0000000000017941 */ /* 0x000fea0003800000 */
.L_x_2483:
        /* <DEDUP_REMOVED lines=15> */
.L_x_2490:
[----:B------:R-:W-:Y:S05]  /*4f80*/  BSYNC B2 ;  /* 0x0000000000027941 */ /* 0x000fea0003800000 */
.L_x_2489:
        /* <DEDUP_REMOVED lines=18> */
.L_x_2488:
[----:B------:R-:W-:Y:S05]  /*50b0*/  BSYNC B1 ;  /* 0x0000000000017941 */ /* 0x000fea0003800000 */
.L_x_2487:
        /* <DEDUP_REMOVED lines=15> */
.L_x_2494:
[----:B------:R-:W-:Y:S05]  /*51b0*/  BSYNC B2 ;  /* 0x0000000000027941 */ /* 0x000fea0003800000 */
.L_x_2493:
        /* <DEDUP_REMOVED lines=18> */
.L_x_2492:
[----:B------:R-:W-:Y:S05]  /*52e0*/  BSYNC B1 ;  /* 0x0000000000017941 */ /* 0x000fea0003800000 */
.L_x_2491:
        /* <DEDUP_REMOVED lines=15> */
.L_x_2498:
[----:B------:R-:W-:Y:S05]  /*53e0*/  BSYNC B2 ;  /* 0x0000000000027941 */ /* 0x000fea0003800000 */
.L_x_2497:
        /* <DEDUP_REMOVED lines=18> */
.L_x_2496:
[----:B------:R-:W-:Y:S05]  /*5510*/  BSYNC B1 ;  /* 0x0000000000017941 */ /* 0x000fea0003800000 */
.L_x_2495:
[----:B------:R-:W-:Y:S01]  /*5520*/  BSSY B1, `(.L_x_2499) ;  /* 0x0000022000017945 */ /* 0x000fe20003800000 */
[----:B------:R-:W-:Y:S05]  /*5530*/  @P1 BRA `(.L_x_2500) ;  /* 0x0000020000001947 */ /* 0x000fea0003800000 */
[----:B------:R-:W-:Y:S01]  /*5540*/  IMAD.MOV.U32 R9, RZ, RZ, c[0x0][0x1d4] ;  /* 0x00007500ff097624 */ /* 0x000fe200078e00ff */
[----:B------:R-:W-:Y:S01]  /*5550*/  BSSY B2, `(.L_x_2501) ;  /* 0x000000c000027945 */ /* 0x000fe20003800000 */
[----:B------:R-:W-:Y:S01]  /*5560*/  ISETP.NE.AND P4, PT, RZ, c[0x0][0x1ec], PT ;  /* 0x00007b00ff007a0c */ /* 0x000fe20003f85270 */
[----:B------:R-:W-:Y:S02]  /*5570*/  CS2R R146, SRZ ;  /* 0x0000000000927805 */ /* 0x000fe4000001ff00 */
[----:B------:R-:W-:-:S05]  /*5580*/  LEA R9, R9, R7, 0x4 ;  /* 0x0000000709097211 */ /* 0x000fca00078e20ff */
        /* <DEDUP_REMOVED lines=8> */
.L_x_2502:
[----:B------:R-:W-:Y:S05]  /*5610*/  BSYNC B2 ;  /* 0x0000000000027941 */ /* 0x000fea0003800000 */
.L_x_2501:
        /* <DEDUP_REMOVED lines=18> */
.L_x_2500:
[----:B------:R-:W-:Y:S05]  /*5740*/  BSYNC B1 ;  /* 0x0000000000017941 */ /* 0x000fea0003800000 */
.L_x_2499:
        /* <DEDUP_REMOVED lines=15> */
.L_x_2506:
[----:B------:R-:W-:Y:S05]  /*5840*/  BSYNC B2 ;  /* 0x0000000000027941 */ /* 0x000fea0003800000 */
.L_x_2505:
        /* <DEDUP_REMOVED lines=18> */
.L_x_2504:
[----:B------:R-:W-:Y:S05]  /*5970*/  BSYNC B1 ;  /* 0x0000000000017941 */ /* 0x000fea0003800000 */
.L_x_2503:
        /* <DEDUP_REMOVED lines=15> */
.L_x_2510:
[----:B------:R-:W-:Y:S05]  /*5a70*/  BSYNC B2 ;  /* 0x0000000000027941 */ /* 0x000fea0003800000 */
.L_x_2509:
        /* <DEDUP_REMOVED lines=8> */
[----:B--2--5:R-:W-:Y:S02]  /*5b00*/  FADD.FTZ R150, R24, R150 ;  /* 0x0000009618967221 */ /* 0x024fe40000010000 */
        /* <DEDUP_REMOVED lines=9> */
.L_x_2508:
[----:B------:R-:W-:Y:S05]  /*5ba0*/  BSYNC B1 ;  /* 0x0000000000017941 */ /* 0x000fea0003800000 */
.L_x_2507:
        /* <DEDUP_REMOVED lines=15> */
.L_x_2514:
[----:B------:R-:W-:Y:S05]  /*5ca0*/  BSYNC B2 ;  /* 0x0000000000027941 */ /* 0x000fea0003800000 */
.L_x_2513:
        /* <DEDUP_REMOVED lines=18> */
.L_x_2512:
[----:B------:R-:W-:Y:S05]  /*5dd0*/  BSYNC B1 ;  /* 0x0000000000017941 */ /* 0x000fea0003800000 */
.L_x_2511:
        /* <DEDUP_REMOVED lines=15> */
.L_x_2518:
[----:B------:R-:W-:Y:S05]  /*5ed0*/  BSYNC B2 ;  /* 0x0000000000027941 */ /* 0x000fea0003800000 */
.L_x_2517:
        /* <DEDUP_REMOVED lines=18> */
.L_x_2516:
[----:B------:R-:W-:Y:S05]  /*6000*/  BSYNC B1 ;  /* 0x0000000000017941 */ /* 0x000fea0003800000 */
.L_x_2515:
        /* <DEDUP_REMOVED lines=15> */
.L_x_2522:
[----:B------:R-:W-:Y:S05]  /*6100*/  BSYNC B2 ;  /* 0x0000000000027941 */ /* 0x000fea0003800000 */
.L_x_2521:
        /* <DEDUP_REMOVED lines=18> */
.L_x_2520:
[----:B------:R-:W-:Y:S05]  /*6230*/  BSYNC B1 ;  /* 0x0000000000017941 */ /* 0x000fea0003800000 */
.L_x_2519:
        /* <DEDUP_REMOVED lines=15> */
.L_x_2526:
[----:B------:R-:W-:Y:S05]  /*6330*/  BSYNC B2 ;  /* 0x0000000000027941 */ /* 0x000fea0003800000 */
.L_x_2525:
        /* <DEDUP_REMOVED lines=18> */
.L_x_2524:
[----:B------:R-:W-:Y:S05]  /*6460*/  BSYNC B1 ;  /* 0x0000000000017941 */ /* 0x000fea0003800000 */
.L_x_2523:
        /* <DEDUP_REMOVED lines=15> */
.L_x_2530:
[----:B------:R-:W-:Y:S05]  /*6560*/  BSYNC B2 ;  /* 0x0000000000027941 */ /* 0x000fea0003800000 */
.L_x_2529:
        /* <DEDUP_REMOVED lines=18> */
.L_x_2528:
[----:B------:R-:W-:Y:S05]  /*6690*/  BSYNC B1 ;  /* 0x0000000000017941 */ /* 0x000fea0003800000 */
.L_x_2527:
        /* <DEDUP_REMOVED lines=15> */
.L_x_2534:
[----:B------:R-:W-:Y:S05]  /*6790*/  BSYNC B2 ;  /* 0x0000000000027941 */ /* 0x000fea0003800000 */
.L_x_2533:
        /* <DEDUP_REMOVED lines=18> */
.L_x_2532:
[----:B------:R-:W-:Y:S05]  /*68c0*/  BSYNC B1 ;  /* 0x0000000000017941 */ /* 0x000fea0003800000 */
.L_x_2531:
        /* <DEDUP_REMOVED lines=15> */
.L_x_2538:
[----:B------:R-:W-:Y:S05]  /*69c0*/  BSYNC B2 ;  /* 0x0000000000027941 */ /* 0x000fea0003800000 */
.L_x_2537:
        /* <DEDUP_REMOVED lines=18> */
.L_x_2536:
[----:B------:R-:W-:Y:S05]  /*6af0*/  BSYNC B1 ;  /* 0x0000000000017941 */ /* 0x000fea0003800000 */
.L_x_2535:
        /* <DEDUP_REMOVED lines=15> */
.L_x_2542:
[----:B------:R-:W-:Y:S05]  /*6bf0*/  BSYNC B2 ;  /* 0x0000000000027941 */ /* 0x000fea0003800000 */
.L_x_2541:
        /* <DEDUP_REMOVED lines=18> */
.L_x_2540:
[----:B------:R-:W-:Y:S05]  /*6d20*/  BSYNC B1 ;  /* 0x0000000000017941 */ /* 0x000fea0003800000 */
.L_x_2539:
        /* <DEDUP_REMOVED lines=15> */
.L_x_2546:
[----:B------:R-:W-:Y:S05]  /*6e20*/  BSYNC B2 ;  /* 0x0000000000027941 */ /* 0x000fea0003800000 */
.L_x_2545:
        /* <DEDUP_REMOVED lines=18> */
.L_x_2544:
[----:B------:R-:W-:Y:S05]  /*6f50*/  BSYNC B1 ;  /* 0x0000000000017941 */ /* 0x000fea0003800000 */
.L_x_2543:
        /* <DEDUP_REMOVED lines=15> */
.L_x_2550:
[----:B------:R-:W-:Y:S05]  /*7050*/  BSYNC B2 ;  /* 0x0000000000027941 */ /* 0x000fea0003800000 */
.L_x_2549:
        /* <DEDUP_REMOVED lines=18> */
.L_x_2548:
[----:B------:R-:W-:Y:S05]  /*7180*/  BSYNC B1 ;  /* 0x0000000000017941 */ /* 0x000fea0003800000 */
.L_x_2547:
        /* <DEDUP_REMOVED lines=15> */
.L_x_2554:
[----:B------:R-:W-:Y:S05]  /*7280*/  BSYNC B2 ;  /* 0x0000000000027941 */ /* 0x000fea0003800000 */
.L_x_2553:
        /* <DEDUP_REMOVED lines=18> */
.L_x_2552:
[----:B------:R-:W-:Y:S05]  /*73b0*/  BSYNC B1 ;  /* 0x0000000000017941 */ /* 0x000fea0003800000 */
.L_x_2551:
        /* <DEDUP_REMOVED lines=15> */
.L_x_2558:
[----:B------:R-:W-:Y:S05]  /*74b0*/  BSYNC B2 ;  /* 0x0000000000027941 */ /* 0x000fea0003800000 */
.L_x_2557:
        /* <DEDUP_REMOVED lines=18> */
.L_x_2556:
[----:B------:R-:W-:Y:S05]  /*75e0*/  BSYNC B1 ;  /* 0x0000000000017941 */ /* 0x000fea0003800000 */
.L_x_2555:
        /* <DEDUP_REMOVED lines=15> */
.L_x_2562:
[----:B------:R-:W-:Y:S05]  /*76e0*/  BSYNC B2 ;  /* 0x0000000000027941 */ /* 0x000fea0003800000 */
.L_x_2561:
        /* <DEDUP_REMOVED lines=18> */
.L_x_2560:
[----:B------:R-:W-:Y:S05]  /*7810*/  BSYNC B1 ;  /* 0x0000000000017941 */ /* 0x000fea0003800000 */
.L_x_2559:
        /* <DEDUP_REMOVED lines=15> */
.L_x_2566:
[----:B------:R-:W-:Y:S05]  /*7910*/  BSYNC B2 ;  /* 0x0000000000027941 */ /* 0x000fea0003800000 */
.L_x_2565:
        /* <DEDUP_REMOVED lines=18> */
.L_x_2564:
[----:B------:R-:W-:Y:S05]  /*7a40*/  BSYNC B1 ;  /* 0x0000000000017941 */ /* 0x000fea0003800000 */
.L_x_2563:
        /* <DEDUP_REMOVED lines=15> */
.L_x_2570:
[----:B------:R-:W-:Y:S05]  /*7b40*/  BSYNC B2 ;  /* 0x0000000000027941 */ /* 0x000fea0003800000 */
.L_x_2569:
[----:B------:R-:W-:Y:S05]  /*7b50*/  @P4 BRA `(.L_x_2568) ;  /* 0x0000011000004947 */ /* 0x000fea0003800000 */
[----:B------:R-:W-:-:S13]  /*7b60*/  ISETP.NE.AND P3, PT, R2, RZ, PT ;  /* 0x000000ff0200720c */ /* 0x000fda0003f65270 */
[----:B01----:R-:W-:Y:S01]  /*7b70*/  @P3 IMAD R242, R16, c[0x0][0x1d8], R252 ;  /* 0x0000760010f23a24 */ /* 0x003fe200078e02fc */
[----:B------:R-:W-:-:S03]  /*7b80*/  @P3 MOV R243, 0x4 ;  /* 0x0000000400f33802 */ /* 0x000fc60000000f00 */
        /* <DEDUP_REMOVED lines=14> */
.L_x_2568:
[----:B------:R-:W-:Y:S05]  /*7c70*/  BSYNC B1 ;  /* 0x0000000000017941 */ /* 0x000fea0003800000 */
.L_x_2567:
        /* <DEDUP_REMOVED lines=15> */
.L_x_2574:
[----:B------:R-:W-:Y:S05]  /*7d70*/  BSYNC B2 ;  /* 0x0000000000027941 */ /* 0x000fea0003800000 */
.L_x_2573:
        /* <DEDUP_REMOVED lines=18> */
.L_x_2572:
[----:B------:R-:W-:Y:S05]  /*7ea0*/  BSYNC B1 ;  /* 0x0000000000017941 */ /* 0x000fea0003800000 */
.L_x_2571:
        /* <DEDUP_REMOVED lines=15> */
.L_x_2578:
[----:B------:R-:W-:Y:S05]  /*7fa0*/  BSYNC B2 ;  /* 0x0000000000027941 */ /* 0x000fea0003800000 */
.L_x_2577:
        /* <DEDUP_REMOVED lines=18> */
.L_x_2576:
[----:B------:R-:W-:Y:S05]  /*80d0*/  BSYNC B1 ;  /* 0x0000000000017941 */ /* 0x000fea0003800000 */
.L_x_2575:
        /* <DEDUP_REMOVED lines=15> */
.L_x_2582:
[----:B------:R-:W-:Y:S05]  /*81d0*/  BSYNC B2 ;  /* 0x0000000000027941 */ /* 0x000fea0003800000 */
.L_x_2581:
        /* <DEDUP_REMOVED lines=18> */
.L_x_2580:
[----:B------:R-:W-:Y:S05]  /*8300*/  BSYNC B1 ;  /* 0x0000000000017941 */ /* 0x000fea0003800000 */
.L_x_2579:
        /* <DEDUP_REMOVED lines=15> */
.L_x_2586:
[----:B------:R-:W-:Y:S05]  /*8400*/  BSYNC B2 ;  /* 0x0000000000027941 */ /* 0x000fea0003800000 */
.L_x_2585:
        /* <DEDUP_REMOVED lines=18> */
.L_x_2584:
[----:B------:R-:W-:Y:S05]  /*8530*/  BSYNC B1 ;  /* 0x0000000000017941 */ /* 0x000fea0003800000 */
.L_x_2583:
        /* <DEDUP_REMOVED lines=15> */
.L_x_2590:
[----:B------:R-:W-:Y:S05]  /*8630*/  BSYNC B2 ;  /* 0x0000000000027941 */ /* 0x000fea0003800000 */
.L_x_2589:
        /* <DEDUP_REMOVED lines=18> */
.L_x_2588:
[----:B------:R-:W-:Y:S05]  /*8760*/  BSYNC B1 ;  /* 0x0000000000017941 */ /* 0x000fea0003800000 */
.L_x_2587:
        /* <DEDUP_REMOVED lines=15> */
.L_x_2594:
[----:B------:R-:W-:Y:S05]  /*8860*/  BSYNC B2 ;  /* 0x0000000000027941 */ /* 0x000fea0003800000 */
.L_x_2593:
        /* <DEDUP_REMOVED lines=18> */
.L_x_2592:
[----:B------:R-:W-:Y:S05]  /*8990*/  BSYNC B1 ;  /* 0x0000000000017941 */ /* 0x000fea0003800000 */
.L_x_2591:
        /* <DEDUP_REMOVED lines=15> */
.L_x_2598:
[----:B------:R-:W-:Y:S05]  /*8a90*/  BSYNC B2 ;  /* 0x0000000000027941 */ /* 0x000fea0003800000 */
.L_x_2597:
        /* <DEDUP_REMOVED lines=18> */
.L_x_2596:
[----:B------:R-:W-:Y:S05]  /*8bc0*/  BSYNC B1 ;  /* 0x0000000000017941 */ /* 0x000fea0003800000 */
.L_x_2595:
        /* <DEDUP_REMOVED lines=15> */
.L_x_2602:
[----:B------:R-:W-:Y:S05]  /*8cc0*/  BSYNC B2 ;  /* 0x0000000000027941 */ /* 0x000fea0003800000 */
.L_x_2601:
        /* <DEDUP_REMOVED lines=18> */
.L_x_2600:
[----:B------:R-:W-:Y:S05]  /*8df0*/  BSYNC B1 ;  /* 0x0000000000017941 */ /* 0x000fea0003800000 */
.L_x_2599:
        /* <DEDUP_REMOVED lines=15> */
.L_x_2606:
[----:B------:R-:W-:Y:S05]  /*8ef0*/  BSYNC B2 ;  /* 0x0000000000027941 */ /* 0x000fea0003800000 */
.L_x_2605:
        /* <DEDUP_REMOVED lines=18> */
.L_x_2604:
[----:B------:R-:W-:Y:S05]  /*9020*/  BSYNC B1 ;  /* 0x0000000000017941 */ /* 0x000fea0003800000 */
.L_x_2603:
        /* <DEDUP_REMOVED lines=15> */
.L_x_2610:
[----:B------:R-:W-:Y:S05]  /*9120*/  BSYNC B2 ;  /* 0x0000000000027941 */ /* 0x000fea0003800000 */
.L_x_2609:
        /* <DEDUP_REMOVED lines=18> */
.L_x_2608:
[----:B------:R-:W-:Y:S05]  /*9250*/  BSYNC B1 ;  /* 0x0000000000017941 */ /* 0x000fea0003800000 */
.L_x_2607:
        /* <DEDUP_REMOVED lines=15> */
.L_x_2614:
[----:B------:R-:W-:Y:S05]  /*9350*/  BSYNC B2 ;  /* 0x0000000000027941 */ /* 0x000fea0003800000 */
.L_x_2613:
        /* <DEDUP_REMOVED lines=18> */
.L_x_2612:
[----:B------:R-:W-:Y:S05]  /*9480*/  BSYNC B1 ;  /* 0x0000000000017941 */ /* 0x000fea0003800000 */
.L_x_2611:
        /* <DEDUP_REMOVED lines=15> */
.L_x_2618:
[----:B------:R-:W-:Y:S05]  /*9580*/  BSYNC B2 ;  /* 0x0000000000027941 */ /* 0x000fea0003800000 */
.L_x_2617:
        /* <DEDUP_REMOVED lines=18> */
.L_x_2616:
[----:B------:R-:W-:Y:S05]  /*96b0*/  BSYNC B1 ;  /* 0x0000000000017941 */ /* 0x000fea0003800000 */
.L_x_2615:
        /* <DEDUP_REMOVED lines=15> */
.L_x_2622:
[----:B------:R-:W-:Y:S05]  /*97b0*/  BSYNC B2 ;  /* 0x0000000000027941 */ /* 0x000fea0003800000 */
.L_x_2621:
        /* <DEDUP_REMOVED lines=18> */
.L_x_2620:
[----:B------:R-:W-:Y:S05]  /*98e0*/  BSYNC B1 ;  /* 0x0000000000017941 */ /* 0x000fea0003800000 */
.L_x_2619:
        /* <DEDUP_REMOVED lines=15> */
.L_x_2626:
[----:B------:R-:W-:Y:S05]  /*99e0*/  BSYNC B2 ;  /* 0x0000000000027941 */ /* 0x000fea0003800000 */
.L_x_2625:
        /* <DEDUP_REMOVED lines=18> */
.L_x_2624:
[----:B------:R-:W-:Y:S05]  /*9b10*/  BSYNC B1 ;  /* 0x0000000000017941 */ /* 0x000fea0003800000 */
.L_x_2623:
        /* <DEDUP_REMOVED lines=15> */
.L_x_2630:
[----:B------:R-:W-:Y:S05]  /*9c10*/  BSYNC B2 ;  /* 0x0000000000027941 */ /* 0x000fea0003800000 */
.L_x_2629:
        /* <DEDUP_REMOVED lines=18> */
.L_x_2628:
[----:B------:R-:W-:Y:S05]  /*9d40*/  BSYNC B1 ;  /* 0x0000000000017941 */ /* 0x000fea0003800000 */
.L_x_2627:
        /* <DEDUP_REMOVED lines=15> */
.L_x_2634:
[----:B------:R-:W-:Y:S05]  /*9e40*/  BSYNC B2 ;  /* 0x0000000000027941 */ /* 0x000fea0003800000 */
.L_x_2633:
        /* <DEDUP_REMOVED lines=18> */
.L_x_2632:
[----:B------:R-:W-:Y:S05]  /*9f70*/  BSYNC B1 ;  /* 0x0000000000017941 */ /* 0x000fea0003800000 */
.L_x_2631:
        /* <DEDUP_REMOVED lines=15> */
.L_x_2638:
[----:B------:R-:W-:Y:S05]  /*a070*/  BSYNC B2 ;  /* 0x0000000000027941 */ /* 0x000fea0003800000 */
.L_x_2637:
        /* <DEDUP_REMOVED lines=18> */
.L_x_2636:
[----:B------:R-:W-:Y:S05]  /*a1a0*/  BSYNC B1 ;  /* 0x0000000000017941 */ /* 0x000fea0003800000 */
.L_x_2635:
        /* <DEDUP_REMOVED lines=15> */
.L_x_2642:
[----:B------:R-:W-:Y:S05]  /*a2a0*/  BSYNC B2 ;  /* 0x0000000000027941 */ /* 0x000fea0003800000 */
.L_x_2641:
        /* <DEDUP_REMOVED lines=18> */
.L_x_2640:
[----:B------:R-:W-:Y:S05]  /*a3d0*/  BSYNC B1 ;  /* 0x0000000000017941 */ /* 0x000fea0003800000 */
.L_x_2639:
        /* <DEDUP_REMOVED lines=15> */
.L_x_2646:
[----:B------:R-:W-:Y:S05]  /*a4d0*/  BSYNC B2 ;  /* 0x0000000000027941 */ /* 0x000fea0003800000 */
.L_x_2645:
        /* <DEDUP_REMOVED lines=18> */
.L_x_2644:
[----:B------:R-:W-:Y:S05]  /*a600*/  BSYNC B1 ;  /* 0x0000000000017941 */ /* 0x000fea0003800000 */
.L_x_2643:
        /* <DEDUP_REMOVED lines=15> */
.L_x_2650:
[----:B------:R-:W-:Y:S05]  /*a700*/  BSYNC B2 ;  /* 0x0000000000027941 */ /* 0x000fea0003800000 */
.L_x_2649:
        /* <DEDUP_REMOVED lines=18> */
.L_x_2648:
[----:B------:R-:W-:Y:S05]  /*a830*/  BSYNC B1 ;  /* 0x0000000000017941 */ /* 0x000fea0003800000 */
.L_x_2647:
        /* <DEDUP_REMOVED lines=15> */
.L_x_2654:
[----:B------:R-:W-:Y:S05]  /*a930*/  BSYNC B2 ;  /* 0x0000000000027941 */ /* 0x000fea0003800000 */
.L_x_2653:
        /* <DEDUP_REMOVED lines=18> */
.L_x_2652:
[----:B------:R-:W-:Y:S05]  /*aa60*/  BSYNC B1 ;  /* 0x0000000000017941 */ /* 0x000fea0003800000 */
.L_x_2651:
        /* <DEDUP_REMOVED lines=15> */
.L_x_2658:
[----:B------:R-:W-:Y:S05]  /*ab60*/  BSYNC B2 ;  /* 0x0000000000027941 */ /* 0x000fea0003800000 */
.L_x_2657:
        /* <DEDUP_REMOVED lines=18> */
.L_x_2656:
[----:B------:R-:W-:Y:S05]  /*ac90*/  BSYNC B1 ;  /* 0x0000000000017941 */ /* 0x000fea0003800000 */
.L_x_2655:
        /* <DEDUP_REMOVED lines=15> */
.L_x_2662:
[----:B------:R-:W-:Y:S05]  /*ad90*/  BSYNC B2 ;  /* 0x0000000000027941 */ /* 0x000fea0003800000 */
.L_x_2661:
        /* <DEDUP_REMOVED lines=18> */
.L_x_2660:
[----:B------:R-:W-:Y:S05]  /*aec0*/  BSYNC B1 ;  /* 0x0000000000017941 */ /* 0x000fea0003800000 */
.L_x_2659:
        /* <DEDUP_REMOVED lines=15> */
.L_x_2666:
[----:B------:R-:W-:Y:S05]  /*afc0*/  BSYNC B2 ;  /* 0x0000000000027941 */ /* 0x000fea0003800000 */
.L_x_2665:
        /* <DEDUP_REMOVED lines=18> */
.L_x_2664:
[----:B------:R-:W-:Y:S05]  /*b0f0*/  BSYNC B1 ;  /* 0x0000000000017941 */ /* 0x000fea0003800000 */
.L_x_2663:
        /* <DEDUP_REMOVED lines=15> */
.L_x_2670:
[----:B------:R-:W-:Y:S05]  /*b1f0*/  BSYNC B2 ;  /* 0x0000000000027941 */ /* 0x000fea0003800000 */
.L_x_2669:
        /* <DEDUP_REMOVED lines=18> */
.L_x_2668:
[----:B------:R-:W-:Y:S05]  /*b320*/  BSYNC B1 ;  /* 0x0000000000017941 */ /* 0x000fea0003800000 */
.L_x_2667:
        /* <DEDUP_REMOVED lines=15> */
.L_x_2674:
[----:B------:R-:W-:Y:S05]  /*b420*/  BSYNC B2 ;  /* 0x0000000000027941 */ /* 0x000fea0003800000 */
.L_x_2673:
        /* <DEDUP_REMOVED lines=18> */
.L_x_2672:
[----:B------:R-:W-:Y:S05]  /*b550*/  BSYNC B1 ;  /* 0x0000000000017941 */ /* 0x000fea0003800000 */
.L_x_2671:
        /* <DEDUP_REMOVED lines=15> */
.L_x_2678:
[----:B------:R-:W-:Y:S05]  /*b650*/  BSYNC B2 ;  /* 0x0000000000027941 */ /* 0x000fea0003800000 */
.L_x_2677:
        /* <DEDUP_REMOVED lines=18> */
.L_x_2676:
[----:B------:R-:W-:Y:S05]  /*b780*/  BSYNC B1 ;  /* 0x0000000000017941 */ /* 0x000fea0003800000 */
.L_x_2675:
        /* <DEDUP_REMOVED lines=15> */
.L_x_2682:
[----:B------:R-:W-:Y:S05]  /*b880*/  BSYNC B2 ;  /* 0x0000000000027941 */ /* 0x000fea0003800000 */
.L_x_2681:
        /* <DEDUP_REMOVED lines=18> */
.L_x_2680:
[----:B------:R-:W-:Y:S05]  /*b9b0*/  BSYNC B1 ;  /* 0x0000000000017941 */ /* 0x000fea0003800000 */
.L_x_2679:
        /* <DEDUP_REMOVED lines=15> */
.L_x_2686:
[----:B------:R-:W-:Y:S05]  /*bab0*/  BSYNC B2 ;  /* 0x0000000000027941 */ /* 0x000fea0003800000 */
.L_x_2685:
        /* <DEDUP_REMOVED lines=18> */
.L_x_2684:
[----:B------:R-:W-:Y:S05]  /*bbe0*/  BSYNC B1 ;  /* 0x0000000000017941 */ /* 0x000fea0003800000 */
.L_x_2683:
[----:B------:R-:W-:Y:S01]  /*bbf0*/  MOV R9, c[0x0][0x1d4] ;  /* 0x0000750000097a02 */ /* 0x000fe20000000f00 */
[----:B------:R-:W-:Y:S04]  /*bc00*/  BSSY B1, `(.L_x_2687) ;  /* 0x0000021000017945 */ /* 0x000fe80003800000 */
[----:B------:R-:W-:Y:S01]  /*bc10*/  IMAD R7, R9, 0x3f, R7 ;  /* 0x0000003f09077824 */ /* 0x000fe200078e0207 */
[----:B------:R-:W-:Y:S05]  /*bc20*/  @P1 BRA `(.L_x_2688) ;  /* 0x000001e000001947 */ /* 0x000fea0003800000 */
        /* <DEDUP_REMOVED lines=11> */
.L_x_2690:
[----:B------:R-:W-:Y:S05]  /*bce0*/  BSYNC B2 ;  /* 0x0000000000027941 */ /* 0x000fea0003800000 */
.L_x_2689:
        /* <DEDUP_REMOVED lines=9> */
[----:B01----:R-:W-:Y:S01]  /*bd80*/  SHF.R.S32.HI R242, RZ, 0x1f, R3 ;  /* 0x0000001ffff27819 */ /* 0x003fe20000011403 */
[----:B------:R-:W-:Y:S02]  /*bd90*/  FADD.FTZ R241, R115, R241 ;  /* 0x000000f173f17221 */ /* 0x000fe40000010000 */
[----:B---3--:R-:W-:Y:S02]  /*bda0*/  @P3 FMUL.FTZ R240, R240, R8 ;  /* 0x00000008f0f03220 */ /* 0x008fe40000410000 */
[----:B------:R-:W-:Y:S01]  /*bdb0*/  @P3 FMUL.FTZ R241, R241, R9 ;  /* 0x00000009f1f13220 */ /* 0x000fe20000410000 */
[----:B------:R-:W-:-:S04]  /*bdc0*/  @!P2 IADD3 R9, P3, R3, R7, RZ ;  /* 0x000000070309a210 */ /* 0x000fc80007f7e0ff */
[----:B------:R-:W-:Y:S02]  /*bdd0*/  @!P2 LEA.HI.X.SX32 R7, R7, R242, 0x1, P3 ;  /* 0x000000f20707a211 */ /* 0x000fe400018f0eff */
[----:B------:R-:W-:-:S04]  /*bde0*/  @!P2 LEA R8, P3, R9, c[0x0][0x198], 0x2 ;  /* 0x000066000908aa11 */ /* 0x000fc800078610ff */
[----:B------:R-:W-:-:S05]  /*bdf0*/  @!P2 LEA.HI.X R9, R9, c[0x0][0x19c], R7, 0x2, P3 ;  /* 0x000067000909aa11 */ /* 0x000fca00018f1407 */
[----:B------:R0:W-:Y:S04]  /*be00*/  @!P2 STG.E.64 [R8.64], R240 ;  /* 0x000000f00800a986 */ /* 0x0001e8000c101b24 */
.L_x_2688:
[----:B------:R-:W-:Y:S05]  /*be10*/  BSYNC B1 ;  /* 0x0000000000017941 */ /* 0x000fea0003800000 */
.L_x_2687:
[----:B0-----:R-:W3:Y:S04]  /*be20*/  LDL R8, [R1+0x238] ;  /* 0x0002380001087983 */ /* 0x001ee80000100800 */
[----:B------:R-:W4:Y:S04]  /*be30*/  LDL R7, [R1+0x23c] ;  /* 0x00023c0001077983 */ /* 0x000f280000100800 */
[----:B--2---:R-:W2:Y:S04]  /*be40*/  LDL R252, [R1+0x1f8] ;  /* 0x0001f80001fc7983 */ /* 0x004ea80000100800 */
[----:B-1----:R-:W2:Y:S04]  /*be50*/  LDL R243, [R1+0x1fc] ;  /* 0x0001fc0001f37983 */ /* 0x002ea80000100800 */
[----:B------:R-:W2:Y:S04]  /*be60*/  LDL R242, [R1+0x1f0] ;  /* 0x0001f00001f27983 */ /* 0x000ea80000100800 */
[----:B------:R-:W2:Y:S04]  /*be70*/  LDL R9, [R1+0x1f4] ;  /* 0x0001f40001097983 */ /* 0x000ea80000100800 */
        /* <DEDUP_REMOVED lines=44> */
[----:B------:R-:W2:Y:S01]  /*c140*/  LDL R2, [R1+0x1a8] ;  /* 0x0001a80001027983 */ /* 0x000ea20000100800 */
[----:B---3-5:R-:W-:-:S03]  /*c150*/  FMUL.FTZ R8, R8, R116 ;  /* 0x0000007408087220 */ /* 0x028fc60000410000 */
[----:B------:R-:W3:Y:S01]  /*c160*/  LDL R0, [R1+0x1ac] ;  /* 0x0001ac0001007983 */ /* 0x000ee20000100800 */
[----:B----4-:R-:W-:-:S03]  /*c170*/  FMUL.FTZ R7, R7, R117 ;  /* 0x0000007507077220 */ /* 0x010fc60000410000 */
[----:B------:R-:W4:Y:S04]  /*c180*/  LDL R15, [R1+0x194] ;  /* 0x00019400010f7983 */ /* 0x000f280000100800 */
[----:B------:R-:W3:Y:S04]  /*c190*/  LDL R14, [R1+0x188] ;  /* 0x00018800010e7983 */ /* 0x000ee80000100800 */
[----:B------:R-:W3:Y:S04]  /*c1a0*/  LDL R13, [R1+0x18c] ;  /* 0x00018c00010d7983 */ /* 0x000ee80000100800 */
[----:B------:R-:W3:Y:S04]  /*c1b0*/  LDL R12, [R1+0x180] ;  /* 0x00018000010c7983 */ /* 0x000ee80000100800 */
[----:B------:R-:W3:Y:S04]  /*c1c0*/  LDL R6, [R1+0x178] ;  /* 0x0001780001067983 */ /* 0x000ee80000100800 */
[----:B------:R-:W3:Y:S01]  /*c1d0*/  LDL R5, [R1+0x17c] ;  /* 0x00017c0001057983 */ /* 0x000ee20000100800 */
        /* <DEDUP_REMOVED lines=52> */
[----:B------:R-:W-:Y:S02]  /*c520*/  FFMA.FTZ R8, R242, R142, R8 ;  /* 0x0000008ef2087223 */ /* 0x000fe40000010008 */
[----:B------:R-:W-:Y:S01]  /*c530*/  FFMA.FTZ R7, R29, R143, R7 ;  /* 0x0000008f1d077223 */ /* 0x000fe20000010007 */
[----:B------:R-:W4:Y:S01]  /*c540*/  LDL R242, [R1+0x140] ;  /* 0x0001400001f27983 */ /* 0x000f220000100800 */
        /* <DEDUP_REMOVED lines=17> */
[----:B------:R-:W3:Y:S01]  /*c660*/  LDL R0, [R1+0x16c] ;  /* 0x00016c0001007983 */ /* 0x000ee20000100800 */
        /* <DEDUP_REMOVED lines=171> */
[----:B------:R-:W-:-:S03]  /*d120*/  FFMA.FTZ R7, R9, R239, R7 ;  /* 0x000000ef09077223 */ /* 0x000fc60000010007 */
[----:B------:R-:W1:Y:S01]  /*d130*/  S2R R9, SR_TID.X ;  /* 0x0000000000097919 */ /* 0x000e620000002100 */
[----:B------:R-:W-:-:S03]  /*d140*/  FFMA.FTZ R8, R252, R238, R8 ;  /* 0x000000eefc087223 */ /* 0x000fc60000010008 */
[----:B------:R-:W2:Y:S01]  /*d150*/  S2R R252, SR_CTAID.X ;  /* 0x0000000000fc7919 */ /* 0x000ea20000002500 */
[----:B------:R-:W-:Y:S02]  /*d160*/  FFMA.FTZ R8, R243, R240, R8 ;  /* 0x000000f0f3087223 */ /* 0x000fe40000010008 */
[----:B------:R-:W-:Y:S01]  /*d170*/  FFMA.FTZ R7, R242, R241, R7 ;  /* 0x000000f1f2077223 */ /* 0x000fe20000010007 */
[----:B-1----:R-:W-:-:S03]  /*d180*/  LOP3.LUT R243, R9, 0x1, RZ, 0xc0, !PT ;  /* 0x0000000109f37812 */ /* 0x002fc600078ec0ff */
[----:B------:R-:W-:Y:S01]  /*d190*/  FADD.FTZ R7, R8, R7 ;  /* 0x0000000708077221 */ /* 0x000fe20000010000 */
[----:B------:R-:W-:Y:S05]  /*d1a0*/  BRA.DIV ~URZ, `(.L_x_2691) ;  /* 0x00002eb27f007947 */ /* 0x000fea000b800000 */
[----:B0-----:R0:W1:Y:S02]  /*d1b0*/  SHFL.BFLY PT, R242, R7, 0x1, 0x1f ;  /* 0x0c201f0007f27f89 */ /* 0x00106400000e0000 */
.L_x_2753:
[----:B------:R-:W-:Y:S01]  /*d1c0*/  ISETP.EQ.U32.OR P1, PT, R243, 0x1, P1 ;  /* 0x00000001f300780c */ /* 0x000fe20000f22470 */
[----:B------:R-:W-:Y:S01]  /*d1d0*/  BSSY B1, `(.L_x_2692) ;  /* 0x0000020000017945 */ /* 0x000fe20003800000 */
[----:B01----:R-:W-:-:S11]  /*d1e0*/  FADD.FTZ R7, R7, R242 ;  /* 0x000000f207077221 */ /* 0x003fd60000010000 */
[----:B------:R-:W-:Y:S05]  /*d1f0*/  @P1 BRA `(.L_x_2693) ;  /* 0x000001d000001947 */ /* 0x000fea0003800000 */
[----:B------:R-:W-:Y:S01]  /*d200*/  ISETP.NE.U32.AND P1, PT, RZ, c[0x0][0x218], PT ;  /* 0x00008600ff007a0c */ /* 0x000fe20003f25070 */
[----:B------:R-:W3:Y:S01]  /*d210*/  LDL R243, [R1+0x248] ;  /* 0x0002480001f37983 */ /* 0x000ee20000100800 */
[----:B------:R-:W-:Y:S02]  /*d220*/  IMAD.MOV.U32 R8, RZ, RZ, c[0x0][0x220] ;  /* 0x00008800ff087624 */ /* 0x000fe400078e00ff */
[----:B------:R-:W-:-:S13]  /*d230*/  ISETP.NE.AND.EX P2, PT, RZ, c[0x0][0x21c], PT, P1 ;  /* 0x00008700ff007a0c */ /* 0x000fda0003f45310 */
[----:B--2---:R-:W-:Y:S02]  /*d240*/  @P2 IMAD R8, R252, R8, UR38 ;  /* 0x00000026fc082e24 */ /* 0x004fe4000f8e0208 */
[----:B------:R-:W-:-:S03]  /*d250*/  @P2 IMAD.MOV.U32 R9, RZ, RZ, 0x4 ;  /* 0x00000004ff092424 */ /* 0x000fc600078e00ff */
[----:B------:R-:W-:-:S05]  /*d260*/  @P2 IADD3 R8, R8, -0x1, RZ ;  /* 0xffffffff08082810 */ /* 0x000fca0007ffe0ff */
[----:B-----5:R-:W-:-:S04]  /*d270*/  @P2 IMAD R8, R8, c[0x0][0x220], R5 ;  /* 0x0000880008082a24 */ /* 0x020fc800078e0205 */
[----:B------:R-:W-:-:S06]  /*d280*/  @P2 IMAD.WIDE R8, R8, R9, c[0x0][0x218] ;  /* 0x0000860008082625 */ /* 0x000fcc00078e0209 */
[----:B------:R-:W2:Y:S01]  /*d290*/  @P2 LDG.E R8, [R8.64] ;  /* 0x0000002408082981 */ /* 0x000ea2000c1e1900 */
[----:B------:R-:W-:Y:S01]  /*d2a0*/  ISETP.NE.U32.AND P1, PT, RZ, c[0x0][0x228], PT ;  /* 0x00008a00ff007a0c */ /* 0x000fe20003f25070 */
[----:B------:R-:W-:Y:S01]  /*d2b0*/  FMUL.FTZ R7, R7, c[0x0][0x1f0] ;  /* 0x00007c0007077a20 */ /* 0x000fe20000410000 */
[----:B------:R-:W-:Y:S02]  /*d2c0*/  MOV R242, c[0x0][0x1e8] ;  /* 0x00007a0000f27a02 */ /* 0x000fe40000000f00 */
[----:B------:R-:W-:Y:S02]  /*d2d0*/  ISETP.NE.AND.EX P1, PT, RZ, c[0x0][0x22c], PT, P1 ;  /* 0x00008b00ff007a0c */ /* 0x000fe40003f25310 */
[----:B------:R-:W-:Y:S01]  /*d2e0*/  IADD3 R242, R242, c[0x0][0x210], RZ ;  /* 0x00008400f2f27a10 */ /* 0x000fe20007ffe0ff */
[----:B--2---:R-:W-:-:S10]  /*d2f0*/  @P2 FADD.FTZ R7, R7, R8 ;  /* 0x0000000807072221 */ /* 0x004fd40000010000 */
[----:B------:R-:W-:Y:S01]  /*d300*/  @P1 ISETP.GE.AND P2, PT, R5, R242, PT ;  /* 0x000000f20500120c */ /* 0x000fe20003f46270 */
[----:B------:R-:W-:-:S03]  /*d310*/  IMAD.U32 R242, RZ, RZ, UR38 ;  /* 0x00000026fff27e24 */ /* 0x000fc6000f8e00ff */
[----:B---3--:R-:W-:Y:S02]  /*d320*/  @P1 SEL R8, R243, RZ, !P2 ;  /* 0x000000fff3081207 */ /* 0x008fe40005000000 */
[----:B------:R-:W-:-:S05]  /*d330*/  @P1 IADD3 R242, R5, 0x1, -R242 ;  /* 0x0000000105f21810 */ /* 0x000fca0007ffe8f2 */
[----:B------:R-:W-:Y:S02]  /*d340*/  @P1 IMAD.IADD R242, R8, 0x1, R242 ;  /* 0x0000000108f21824 */ /* 0x000fe400078e02f2 */
        /* <DEDUP_REMOVED lines=8> */
.L_x_2693:
[----:B------:R-:W-:Y:S05]  /*d3d0*/  BSYNC B1 ;  /* 0x0000000000017941 */ /* 0x000fea0003800000 */
.L_x_2692:
[----:B-----5:R-:W-:-:S04]  /*d3e0*/  IADD3 R5, R5, 0x40, RZ ;  /* 0x0000004005057810 */ /* 0x020fc80007ffe0ff */
[----:B------:R-:W-:-:S13]  /*d3f0*/  ISETP.GE.AND P0, PT, R5, UR5, PT ;  /* 0x0000000505007c0c */ /* 0x000fda000bf06270 */
[----:B0-2---:R-:W-:Y:S01]  /*d400*/  @P0 CALL.REL.NOINC `(.L_x_2434) ;  /* 0x0000001000000944 */ /* 0x005fe20003c00000 */
[----:B------:R-:W-:Y:S05]  /*d410*/  BRA `(.L_x_2694) ;  /* 0xffff595000007947 */ /* 0x000fea000383ffff */
.L_x_2434:
[----:B------:R-:W-:Y:S05]  /*d420*/  BSYNC B0 ;  /* 0x0000000000007941 */ /* 0x000fea0003800000 */
.L_x_2433:
[----:B------:R-:W-:Y:S05]  /*d430*/  BRA.DIV ~URZ, `(.L_x_2695) ;  /* 0x00002c727f007947 */ /* 0x000fea000b800000 */
[----:B------:R1:W3:Y:S02]  /*d440*/  SHFL.BFLY PT, R242, R17, 0x10, 0x1f ;  /* 0x0e001f0011f27f89 */ /* 0x0002e400000e0000 */
.L_x_2754:
[----:B-1-3--:R-:W-:Y:S01]  /*d450*/  FMNMX.FTZ R17, R242, R17, !PT ;  /* 0x00000011f2117209 */ /* 0x00afe20007810000 */
[----:B------:R-:W-:Y:S05]  /*d460*/  BRA.DIV ~URZ, `(.L_x_2696) ;  /* 0x00002ca27f007947 */ /* 0x000fea000b800000 */
[----:B------:R-:W1:Y:S02]  /*d470*/  SHFL.BFLY PT, R0, R17, 0x8, 0x1f ;  /* 0x0d001f0011007f89 */ /* 0x000e6400000e0000 */
[----:B-1----:R-:W-:-:S05]  /*d480*/  FMNMX.FTZ R0, R17, R0, !PT ;  /* 0x0000000011007209 */ /* 0x002fca0007810000 */
[----:B------:R-:W1:Y:S02]  /*d490*/  SHFL.BFLY PT, R3, R0, 0x4, 0x1f ;  /* 0x0c801f0000037f89 */ /* 0x000e6400000e0000 */
[----:B01----:R-:W-:-:S05]  /*d4a0*/  FMNMX.FTZ R7, R0, R3, !PT ;  /* 0x0000000300077209 */ /* 0x003fca0007810000 */
[----:B------:R0:W1:Y:S02]  /*d4b0*/  SHFL.BFLY PT, R242, R7, 0x2, 0x1f ;  /* 0x0c401f0007f27f89 */ /* 0x00006400000e0000 */
.L_x_2755:
[----:B------:R-:W3:Y:S01]  /*d4c0*/  S2R R8, SR_TID.X ;  /* 0x0000000000087919 */ /* 0x000ee20000002100 */
[----:B-1----:R-:W-:Y:S01]  /*d4d0*/  FMNMX.FTZ R242, R242, R7, !PT ;  /* 0x00000007f2f27209 */ /* 0x002fe20007810000 */
[----:B------:R-:W-:Y:S01]  /*d4e0*/  WARPSYNC 0xffffffff ;  /* 0xffffffff00007948 */ /* 0x000fe20003800000 */
[----:B---3--:R-:W-:-:S04]  /*d4f0*/  SHF.R.S32.HI R0, RZ, 0x1f, R8 ;  /* 0x0000001fff007819 */ /* 0x008fc80000011408 */
[----:B------:R-:W-:-:S04]  /*d500*/  LEA.HI R3, R0, R8, RZ, 0x5 ;  /* 0x0000000800037211 */ /* 0x000fc800078f28ff */
[----:B------:R-:W-:-:S05]  /*d510*/  LOP3.LUT R4, R3, 0xffffffe0, RZ, 0xc0, !PT ;  /* 0xffffffe003047812 */ /* 0x000fca00078ec0ff */
[----:B------:R-:W-:-:S05]  /*d520*/  IMAD.IADD R4, R8, 0x1, -R4 ;  /* 0x0000000108047824 */ /* 0x000fca00078e0a04 */
[----:B------:R-:W-:-:S13]  /*d530*/  ISETP.NE.AND P0, PT, R4, RZ, PT ;  /* 0x000000ff0400720c */ /* 0x000fda0003f05270 */
[----:B------:R-:W-:-:S05]  /*d540*/  @!P0 SHF.R.S32.HI R3, RZ, 0x5, R3 ;  /* 0x00000005ff038819 */ /* 0x000fca0000011403 */
[----:B------:R1:W-:Y:S02]  /*d550*/  @!P0 STS [R3.X4], R242 ;  /* 0x000000f203008388 */ /* 0x0003e40000004800 */
[----:B------:R-:W-:Y:S01]  /*d560*/  BAR.SYNC.DEFER_BLOCKING 0x0 ;  /* 0x0000000000007b1d */ /* 0x000fe20000010000 */
[----:B------:R-:W-:Y:S01]  /*d570*/  ISETP.GT.AND P0, PT, R4, 0x3, PT ;  /* 0x000000030400780c */ /* 0x000fe20003f04270 */
[----:B0-----:R-:W-:Y:S01]  /*d580*/  IMAD.MOV.U32 R7, RZ, RZ, RZ ;  /* 0x000000ffff077224 */ /* 0x001fe200078e00ff */
[----:B-1----:R-:W-:Y:S02]  /*d590*/  MOV R3, 0xff7fffff ;  /* 0xff7fffff00037802 */ /* 0x002fe40000000f00 */
[----:B------:R-:W-:Y:S01]  /*d5a0*/  IADD3 R9, R8, UR6, RZ ;  /* 0x0000000608097c10 */ /* 0x000fe2000fffe0ff */
[----:B------:R-:W-:Y:S03]  /*d5b0*/  BSSY B0, `(.L_x_2697) ;  /* 0x000007d000007945 */ /* 0x000fe60003800000 */
[----:B------:R-:W-:-:S05]  /*d5c0*/  ISETP.GE.AND P1, PT, R9, UR38, PT ;  /* 0x0000002609007c0c */ /* 0x000fca000bf26270 */
[----:B------:R-:W0:Y:S04]  /*d5d0*/  @!P0 LDS R3, [R4.X4] ;  /* 0x0000000004038984 */ /* 0x000e280000004800 */
[----:B0-----:R-:W0:Y:S02]  /*d5e0*/  SHFL.BFLY PT, R6, R3, 0x2, 0x1f ;  /* 0x0c401f0003067f89 */ /* 0x001e2400000e0000 */
[----:B0-----:R-:W-:-:S05]  /*d5f0*/  FMNMX.FTZ R6, R6, R3, !PT ;  /* 0x0000000306067209 */ /* 0x001fca0007810000 */
[----:B------:R-:W0:Y:S02]  /*d600*/  SHFL.BFLY PT, R5, R6, 0x1, 0x1f ;  /* 0x0c201f0006057f89 */ /* 0x000e2400000e0000 */
[----:B0-----:R-:W-:-:S05]  /*d610*/  FMNMX.FTZ R5, R6, R5, !PT ;  /* 0x0000000506057209 */ /* 0x001fca0007810000 */
[----:B------:R0:W1:Y:S01]  /*d620*/  SHFL.IDX PT, R13, R5, RZ, 0x1f ;  /* 0x00001fff050d7589 */ /* 0x00006200000e0000 */
[----:B------:R-:W-:Y:S05]  /*d630*/  @P1 BRA `(.L_x_2698) ;  /* 0x0000074000001947 */ /* 0x000fea0003800000 */
[----:B------:R-:W-:Y:S01]  /*d640*/  LOP3.LUT R3, RZ, UR6, RZ, 0x33, !PT ;  /* 0x00000006ff037c12 */ /* 0x000fe2000f8e33ff */
[----:B------:R-:W-:Y:S01]  /*d650*/  BSSY B1, `(.L_x_2699) ;  /* 0x0000029000017945 */ /* 0x000fe20003800000 */
[----:B------:R-:W-:Y:S02]  /*d660*/  IMAD.MOV.U32 R7, RZ, RZ, RZ ;  /* 0x000000ffff077224 */ /* 0x000fe400078e00ff */
[----:B------:R-:W-:Y:S01]  /*d670*/  IADD3 R3, -R8, UR38, R3 ;  /* 0x0000002608037c10 */ /* 0x000fe2000fffe103 */
[----:B------:R-:W-:-:S03]  /*d680*/  IMAD.MOV.U32 R8, RZ, RZ, R9 ;  /* 0x000000ffff087224 */ /* 0x000fc600078e0009 */
[----:B------:R-:W-:-:S04]  /*d690*/  LEA.HI R4, R3, 0x1, RZ, 0x19 ;  /* 0x0000000103047811 */ /* 0x000fc800078fc8ff */
[----:B------:R-:W-:-:S13]  /*d6a0*/  LOP3.LUT P0, R4, R4, 0x3, RZ, 0xc0, !PT ;  /* 0x0000000304047812 */ /* 0x000fda000780c0ff */
[----:B------:R-:W-:Y:S05]  /*d6b0*/  @!P0 BRA `(.L_x_2700) ;  /* 0x0000022000008947 */ /* 0x000fea0003800000 */
[----:B------:R-:W3:Y:S04]  /*d6c0*/  LDL R10, [R1+0x24c] ;  /* 0x00024c00010a7983 */ /* 0x000ee80000100800 */
[----:B------:R-:W4:Y:S01]  /*d6d0*/  S2R R11, SR_CTAID.Y ;  /* 0x00000000000b7919 */ /* 0x000f220000002600 */
[----:B0-----:R-:W-:Y:S02]  /*d6e0*/  SHF.R.S32.HI R5, RZ, 0x1f, R9 ;  /* 0x0000001fff057819 */ /* 0x001fe40000011409 */
[----:B------:R-:W-:Y:S01]  /*d6f0*/  ISETP.NE.U32.AND P0, PT, RZ, c[0x0][0x200], PT ;  /* 0x00008000ff007a0c */ /* 0x000fe20003f05070 */
[----:B------:R-:W-:Y:S01]  /*d700*/  HFMA2.MMA R7, -RZ, RZ, 0, 0 ;  /* 0x00000000ff077435 */ /* 0x000fe200000001ff */
[----:B------:R-:W-:Y:S02]  /*d710*/  IMAD.MOV.U32 R6, RZ, RZ, R4 ;  /* 0x000000ffff067224 */ /* 0x000fe400078e0004 */
[----:B------:R-:W-:Y:S01]  /*d720*/  ISETP.NE.AND.EX P0, PT, RZ, c[0x0][0x204], PT, P0 ;  /* 0x00008100ff007a0c */ /* 0x000fe20003f05300 */
[----:B----4-:R-:W-:-:S05]  /*d730*/  IMAD R12, R11, c[0x0][0x1d4], RZ ;  /* 0x000075000b0c7a24 */ /* 0x010fca00078e02ff */
[----:B------:R-:W-:Y:S02]  /*d740*/  SHF.R.S32.HI R8, RZ, 0x1f, R12 ;  /* 0x0000001fff087819 */ /* 0x000fe4000001140c */
[----:B------:R-:W-:-:S04]  /*d750*/  IADD3 R12, P2, P3, R12, c[0x0][0x200], R9 ;  /* 0x000080000c0c7a10 */ /* 0x000fc80007b5e009 */
[----:B------:R-:W-:Y:S01]  /*d760*/  IADD3.X R5, R8, c[0x0][0x204], R5, P2, P3 ;  /* 0x0000810008057a10 */ /* 0x000fe200017e6405 */
[----:B------:R-:W-:Y:S01]  /*d770*/  IMAD.MOV.U32 R8, RZ, RZ, R9 ;  /* 0x000000ffff087224 */ /* 0x000fe200078e0009 */
[----:B---3--:R-:W-:Y:S02]  /*d780*/  IADD3 R10, R10, 0x820, RZ ;  /* 0x000008200a0a7810 */ /* 0x008fe40007ffe0ff */
.L_x_2704:
[----:B------:R-:W-:Y:S01]  /*d790*/  BSSY B2, `(.L_x_2701) ;  /* 0x000000b000027945 */ /* 0x000fe20003800000 */
[----:B0-----:R-:W-:Y:S05]  /*d7a0*/  @!P0 BRA `(.L_x_2702) ;  /* 0x0000005000008947 */ /* 0x001fea0003800000 */
[----:B------:R-:W-:-:S06]  /*d7b0*/  IMAD.MOV.U32 R4, RZ, RZ, R12 ;  /* 0x000000ffff047224 */ /* 0x000fcc00078e000c */
[----:B------:R-:W3:Y:S01]  /*d7c0*/  LDG.E.U8 R4, [R4.64] ;  /* 0x0000002404047981 */ /* 0x000ee2000c1e1100 */
[----:B------:R-:W-:Y:S01]  /*d7d0*/  IMAD.MOV.U32 R11, RZ, RZ, RZ ;  /* 0x000000ffff0b7224 */ /* 0x000fe200078e00ff */
[----:B---3--:R-:W-:-:S13]  /*d7e0*/  ISETP.NE.AND P2, PT, R4, RZ, PT ;  /* 0x000000ff0400720c */ /* 0x008fda0003f45270 */
[----:B------:R-:W-:Y:S05]  /*d7f0*/  @P2 BRA `(.L_x_2703) ;  /* 0x0000004000002947 */ /* 0x000fea0003800000 */
.L_x_2702:
[----:B------:R-:W0:Y:S02]  /*d800*/  LDS R4, [R10] ;  /* 0x000000000a047984 */ /* 0x000e240000000800 */
[----:B01----:R-:W-:-:S04]  /*d810*/  FADD.FTZ R4, -R13, R4 ;  /* 0x000000040d047221 */ /* 0x003fc80000010100 */
[----:B------:R-:W-:-:S04]  /*d820*/  FMUL.FTZ R4, R4, 1.4426950216293334961 ;  /* 0x3fb8aa3b04047820 */ /* 0x000fc80000410000 */
[----:B------:R0:W1:Y:S03]  /*d830*/  MUFU.EX2 R11, R4 ;  /* 0x00000004000b7308 */ /* 0x0000660000000800 */
.L_x_2703:
[----:B------:R-:W-:Y:S05]  /*d840*/  BSYNC B2 ;  /* 0x0000000000027941 */ /* 0x000fea0003800000 */
.L_x_2701:
[----:B------:R-:W-:Y:S01]  /*d850*/  IADD3 R6, R6, -0x1, RZ ;  /* 0xffffffff06067810 */ /* 0x000fe20007ffe0ff */
[----:B-1----:R1:W-:Y:S01]  /*d860*/  STS [R10], R11 ;  /* 0x0000000b0a007388 */ /* 0x0023e20000000800 */
[----:B------:R-:W-:Y:S01]  /*d870*/  IADD3 R12, P3, R12, 0x80, RZ ;  /* 0x000000800c0c7810 */ /* 0x000fe20007f7e0ff */
[----:B------:R-:W-:Y:S01]  /*d880*/  FADD.FTZ R7, R11, R7 ;  /* 0x000000070b077221 */ /* 0x000fe20000010000 */
[----:B------:R-:W-:Y:S02]  /*d890*/  ISETP.NE.AND P2, PT, R6, RZ, PT ;  /* 0x000000ff0600720c */ /* 0x000fe40003f45270 */
[----:B------:R-:W-:Y:S01]  /*d8a0*/  IADD3 R8, R8, 0x80, RZ ;  /* 0x0000008008087810 */ /* 0x000fe20007ffe0ff */
[----:B------:R-:W-:Y:S01]  /*d8b0*/  IMAD.X R5, RZ, RZ, R5, P3 ;  /* 0x000000ffff057224 */ /* 0x000fe200018e0605 */
[----:B-1----:R-:W-:-:S09]  /*d8c0*/  IADD3 R10, R10, 0x200, RZ ;  /* 0x000002000a0a7810 */ /* 0x002fd20007ffe0ff */
[----:B------:R-:W-:Y:S05]  /*d8d0*/  @P2 BRA `(.L_x_2704) ;  /* 0xfffffeb000002947 */ /* 0x000fea000383ffff */
.L_x_2700:
[----:B------:R-:W-:Y:S05]  /*d8e0*/  BSYNC B1 ;  /* 0x0000000000017941 */ /* 0x000fea0003800000 */
.L_x_2699:
[----:B------:R-:W-:-:S13]  /*d8f0*/  ISETP.GE.U32.AND P0, PT, R3, 0x180, PT ;  /* 0x000001800300780c */ /* 0x000fda0003f06070 */
[----:B------:R-:W-:Y:S05]  /*d900*/  @!P0 BRA `(.L_x_2698) ;  /* 0x0000047000008947 */ /* 0x000fea0003800000 */
[----:B------:R-:W3:Y:S01]  /*d910*/  S2R R11, SR_CTAID.Y ;  /* 0x00000000000b7919 */ /* 0x000ee20000002600 */
[----:B------:R-:W-:Y:S02]  /*d920*/  LEA R3, R8, 0x400, 0x2 ;  /* 0x0000040008037811 */ /* 0x000fe400078e10ff */
[----:B0-----:R-:W-:Y:S02]  /*d930*/  MOV R4, UR6 ;  /* 0x0000000600047c02 */ /* 0x001fe40008000f00 */
[----:B------:R-:W-:-:S03]  /*d940*/  ISETP.NE.U32.AND P0, PT, RZ, c[0x0][0x200], PT ;  /* 0x00008000ff007a0c */ /* 0x000fc60003f05070 */
[----:B------:R-:W-:Y:S01]  /*d950*/  IMAD R3, R4, -0x4, R3 ;  /* 0xfffffffc04037824 */ /* 0x000fe200078e0203 */
[----:B------:R-:W-:Y:S02]  /*d960*/  SHF.R.S32.HI R4, RZ, 0x1f, R8 ;  /* 0x0000001fff047819 */ /* 0x000fe40000011408 */
[----:B------:R-:W-:Y:S02]  /*d970*/  ISETP.NE.AND.EX P0, PT, RZ, c[0x0][0x204], PT, P0 ;  /* 0x00008100ff007a0c */ /* 0x000fe40003f05300 */
[----:B------:R-:W-:Y:S01]  /*d980*/  IADD3 R3, R3, 0x820, RZ ;  /* 0x0000082003037810 */ /* 0x000fe20007ffe0ff */
[----:B---3--:R-:W-:-:S05]  /*d990*/  IMAD R5, R11, c[0x0][0x1d4], RZ ;  /* 0x000075000b057a24 */ /* 0x008fca00078e02ff */
[--C-:B------:R-:W-:Y:S02]  /*d9a0*/  IADD3 R10, P2, P3, R8, c[0x0][0x200], R5.reuse ;  /* 0x00008000080a7a10 */ /* 0x100fe40007b5e005 */
[----:B------:R-:W-:-:S04]  /*d9b0*/  SHF.R.S32.HI R5, RZ, 0x1f, R5 ;  /* 0x0000001fff057819 */ /* 0x000fc80000011405 */
[----:B------:R-:W-:Y:S02]  /*d9c0*/  IADD3.X R5, R4, c[0x0][0x204], R5, P2, P3 ;  /* 0x0000810004057a10 */ /* 0x000fe400017e6405 */
.L_x_2717:
[----:B------:R-:W-:Y:S01]  /*d9d0*/  BSSY B1, `(.L_x_2705) ;  /* 0x000000b000017945 */ /* 0x000fe20003800000 */
[----:B------:R-:W-:Y:S01]  /*d9e0*/  IMAD.MOV.U32 R4, RZ, RZ, R10 ;  /* 0x000000ffff047224 */ /* 0x000fe200078e000a */
[----:B------:R-:W-:Y:S05]  /*d9f0*/  @!P0 BRA `(.L_x_2706) ;  /* 0x0000004000008947 */ /* 0x000fea0003800000 */
[----:B------:R-:W3:Y:S02]  /*da00*/  LDG.E.U8 R6, [R4.64] ;  /* 0x0000002404067981 */ /* 0x000ee4000c1e1100 */
[----:B---3--:R-:W-:-:S13]  /*da10*/  ISETP.NE.AND P2, PT, R6, RZ, PT ;  /* 0x000000ff0600720c */ /* 0x008fda0003f45270 */
[----:B------:R-:W-:Y:S01]  /*da20*/  @P2 IMAD.MOV.U32 R6, RZ, RZ, RZ ;  /* 0x000000ffff062224 */ /* 0x000fe200078e00ff */
[----:B------:R-:W-:Y:S05]  /*da30*/  @P2 BRA `(.L_x_2707) ;  /* 0x0000004000002947 */ /* 0x000fea0003800000 */
.L_x_2706:
[----:B------:R-:W0:Y:S02]  /*da40*/  LDS R6, [R3+-0x400] ;  /* 0xfffc000003067984 */ /* 0x000e240000000800 */
[----:B01----:R-:W-:-:S04]  /*da50*/  FADD.FTZ R6, -R13, R6 ;  /* 0x000000060d067221 */ /* 0x003fc80000010100 */
[----:B------:R-:W-:-:S06]  /*da60*/  FMUL.FTZ R6, R6, 1.4426950216293334961 ;  /* 0x3fb8aa3b06067820 */ /* 0x000fcc0000410000 */
[----:B------:R-:W0:Y:S02]  /*da70*/  MUFU.EX2 R6, R6 ;  /* 0x0000000600067308 */ /* 0x000e240000000800 */
.L_x_2707:
[----:B------:R-:W-:Y:S05]  /*da80*/  BSYNC B1 ;  /* 0x0000000000017941 */ /* 0x000fea0003800000 */
.L_x_2705:
[----:B0-----:R0:W-:Y:S01]  /*da90*/  STS [R3+-0x400], R6 ;  /* 0xfffc000603007388 */ /* 0x0011e20000000800 */
[----:B------:R-:W-:Y:S01]  /*daa0*/  BSSY B1, `(.L_x_2708) ;  /* 0x000000b000017945 */ /* 0x000fe20003800000 */
[----:B------:R-:W-:Y:S01]  /*dab0*/  FADD.FTZ R7, R6, R7 ;  /* 0x0000000706077221 */ /* 0x000fe20000010000 */
[----:B------:R-:W-:Y:S05]  /*dac0*/  @!P0 BRA `(.L_x_2709) ;  /* 0x0000004000008947 */ /* 0x000fea0003800000 */
[----:B0-----:R-:W3:Y:S02]  /*dad0*/  LDG.E.U8 R6, [R4.64+0x80] ;  /* 0x0000802404067981 */ /* 0x001ee4000c1e1100 */
[----:B---3--:R-:W-:-:S13]  /*dae0*/  ISETP.NE.AND P2, PT, R6, RZ, PT ;  /* 0x000000ff0600720c */ /* 0x008fda0003f45270 */
[----:B------:R-:W-:Y:S01]  /*daf0*/  @P2 IMAD.MOV.U32 R6, RZ, RZ, RZ ;  /* 0x000000ffff062224 */ /* 0x000fe200078e00ff */
[----:B------:R-:W-:Y:S05]  /*db00*/  @P2 BRA `(.L_x_2710) ;  /* 0x0000004000002947 */ /* 0x000fea0003800000 */
.L_x_2709:
[----:B0-----:R-:W0:Y:S02]  /*db10*/  LDS R6, [R3+-0x200] ;  /* 0xfffe000003067984 */ /* 0x001e240000000800 */
[----:B01----:R-:W-:-:S04]  /*db20*/  FADD.FTZ R6, -R13, R6 ;  /* 0x000000060d067221 */ /* 0x003fc80000010100 */
[----:B------:R-:W-:-:S06]  /*db30*/  FMUL.FTZ R6, R6, 1.4426950216293334961 ;  /* 0x3fb8aa3b06067820 */ /* 0x000fcc0000410000 */
[----:B------:R-:W0:Y:S02]  /*db40*/  MUFU.EX2 R6, R6 ;  /* 0x0000000600067308 */ /* 0x000e240000000800 */
.L_x_2710:
[----:B------:R-:W-:Y:S05]  /*db50*/  BSYNC B1 ;  /* 0x0000000000017941 */ /* 0x000fea0003800000 */
.L_x_2708:
[----:B0-----:R0:W-:Y:S01]  /*db60*/  STS [R3+-0x200], R6 ;  /* 0xfffe000603007388 */ /* 0x0011e20000000800 */
[----:B------:R-:W-:Y:S01]  /*db70*/  BSSY B1, `(.L_x_2711) ;  /* 0x000000b000017945 */ /* 0x000fe20003800000 */
[----:B------:R-:W-:Y:S01]  /*db80*/  FADD.FTZ R7, R7, R6 ;  /* 0x0000000607077221 */ /* 0x000fe20000010000 */
[----:B------:R-:W-:Y:S05]  /*db90*/  @!P0 BRA `(.L_x_2712) ;  /* 0x0000004000008947 */ /* 0x000fea0003800000 */
[----:B0-----:R-:W3:Y:S02]  /*dba0*/  LDG.E.U8 R6, [R4.64+0x100] ;  /* 0x0001002404067981 */ /* 0x001ee4000c1e1100 */
[----:B---3--:R-:W-:Y:S01]  /*dbb0*/  ISETP.NE.AND P2, PT, R6, RZ, PT ;  /* 0x000000ff0600720c */ /* 0x008fe20003f45270 */
[----:B------:R-:W-:-:S12]  /*dbc0*/  IMAD.MOV.U32 R6, RZ, RZ, RZ ;  /* 0x000000ffff067224 */ /* 0x000fd800078e00ff */
[----:B------:R-:W-:Y:S05]  /*dbd0*/  @P2 BRA `(.L_x_2713) ;  /* 0x0000004000002947 */ /* 0x000fea0003800000 */
.L_x_2712:
[----:B0-----:R-:W0:Y:S02]  /*dbe0*/  LDS R6, [R3] ;  /* 0x0000000003067984 */ /* 0x001e240000000800 */
[----:B01----:R-:W-:-:S04]  /*dbf0*/  FADD.FTZ R6, -R13, R6 ;  /* 0x000000060d067221 */ /* 0x003fc80000010100 */
[----:B------:R-:W-:-:S06]  /*dc00*/  FMUL.FTZ R6, R6, 1.4426950216293334961 ;  /* 0x3fb8aa3b06067820 */ /* 0x000fcc0000410000 */
[----:B------:R-:W0:Y:S02]  /*dc10*/  MUFU.EX2 R6, R6 ;  /* 0x0000000600067308 */ /* 0x000e240000000800 */
.L_x_2713:
[----:B------:R-:W-:Y:S05]  /*dc20*/  BSYNC B1 ;  /* 0x0000000000017941 */ /* 0x000fea0003800000 */
.L_x_2711:
[----:B0-----:R0:W-:Y:S01]  /*dc30*/  STS [R3], R6 ;  /* 0x0000000603007388 */ /* 0x0011e20000000800 */
[----:B------:R-:W-:Y:S01]  /*dc40*/  BSSY B1, `(.L_x_2714) ;  /* 0x000000b000017945 */ /* 0x000fe20003800000 */
[----:B------:R-:W-:Y:S01]  /*dc50*/  FADD.FTZ R7, R7, R6 ;  /* 0x0000000607077221 */ /* 0x000fe20000010000 */
[----:B------:R-:W-:Y:S05]  /*dc60*/  @!P0 BRA `(.L_x_2715) ;  /* 0x0000004000008947 */ /* 0x000fea0003800000 */
[----:B0-----:R-:W3:Y:S02]  /*dc70*/  LDG.E.U8 R6, [R4.64+0x180] ;  /* 0x0001802404067981 */ /* 0x001ee4000c1e1100 */
[----:B---3--:R-:W-:-:S13]  /*dc80*/  ISETP.NE.AND P2, PT, R6, RZ, PT ;  /* 0x000000ff0600720c */ /* 0x008fda0003f45270 */
[----:B------:R-:W-:Y:S01]  /*dc90*/  @P2 MOV R6, RZ ;  /* 0x000000ff00062202 */ /* 0x000fe20000000f00 */
[----:B------:R-:W-:Y:S05]  /*dca0*/  @P2 BRA `(.L_x_2716) ;  /* 0x0000004000002947 */ /* 0x000fea0003800000 */
.L_x_2715:
[----:B0-----:R-:W0:Y:S02]  /*dcb0*/  LDS R6, [R3+0x200] ;  /* 0x0002000003067984 */ /* 0x001e240000000800 */
[----:B01----:R-:W-:-:S04]  /*dcc0*/  FADD.FTZ R6, -R13, R6 ;  /* 0x000000060d067221 */ /* 0x003fc80000010100 */
[----:B------:R-:W-:-:S06]  /*dcd0*/  FMUL.FTZ R6, R6, 1.4426950216293334961 ;  /* 0x3fb8aa3b06067820 */ /* 0x000fcc0000410000 */
[----:B------:R-:W0:Y:S02]  /*dce0*/  MUFU.EX2 R6, R6 ;  /* 0x0000000600067308 */ /* 0x000e240000000800 */
.L_x_2716:
[----:B------:R-:W-:Y:S05]  /*dcf0*/  BSYNC B1 ;  /* 0x0000000000017941 */ /* 0x000fea0003800000 */
.L_x_2714:
        /* <DEDUP_REMOVED lines=8> */
.L_x_2698:
[----:B------:R-:W-:Y:S05]  /*dd80*/  BSYNC B0 ;  /* 0x0000000000007941 */ /* 0x000fea0003800000 */
.L_x_2697:
[----:B------:R3:W4:Y:S04]  /*dd90*/  LDL R14, [R1+0x24c] ;  /* 0x00024c00010e7983 */ /* 0x0007280000100800 */
[----:B0-----:R-:W0:Y:S04]  /*dda0*/  SHFL.BFLY PT, R4, R7, 0x10, 0x1f ;  /* 0x0e001f0007047f89 */ /* 0x001e2800000e0000 */
[----:B------:R-:W5:Y:S01]  /*ddb0*/  S2R R11, SR_TID.X ;  /* 0x00000000000b7919 */ /* 0x000f620000002100 */
[----:B0-----:R-:W-:Y:S01]  /*ddc0*/  FADD.FTZ R4, R4, R7 ;  /* 0x0000000704047221 */ /* 0x001fe20000010000 */
[----:B-----5:R-:W-:-:S04]  /*ddd0*/  LOP3.LUT P0, RZ, R11, 0x1f, RZ, 0xc0, !PT ;  /* 0x0000001f0bff7812 */ /* 0x020fc8000780c0ff */
        /* <DEDUP_REMOVED lines=13> */
[----:B----4-:R-:W-:-:S05]  /*deb0*/  @!P2 IMAD.SHL.U32 R14, R11, 0x4, RZ ;  /* 0x000000040b0ea824 */ /* 0x010fca00078e00ff */
        /* <DEDUP_REMOVED lines=8> */
[----:B------:R3:W0:Y:S01]  /*df40*/  SHFL.IDX PT, R6, R4, RZ, 0x1f ;  /* 0x00001fff04067589 */ /* 0x00062200000e0000 */
[----:B------:R-:W-:Y:S05]  /*df50*/  @P1 BRA.U `(.L_x_2718) ;  /* 0x000004d100001947 */ /* 0x000fea0003800000 */
[----:B------:R-:W4:Y:S01]  /*df60*/  S2R R12, SR_CTAID.Y ;  /* 0x00000000000c7919 */ /* 0x000f220000002600 */
[----:B------:R-:W-:Y:S01]  /*df70*/  BSSY B0, `(.L_x_2718) ;  /* 0x000004b000007945 */ /* 0x000fe20003800000 */
[----:B---3--:R-:W-:Y:S02]  /*df80*/  CS2R R4, SRZ ;  /* 0x0000000000047805 */ /* 0x008fe4000001ff00 */
[----:B------:R-:W4:Y:S02]  /*df90*/  S2R R15, SR_CTAID.X ;  /* 0x00000000000f7919 */ /* 0x000f240000002500 */
[----:B----4-:R-:W-:Y:S02]  /*dfa0*/  IMAD R15, R12, c[0x0][0x1d8], R15 ;  /* 0x000076000c0f7a24 */ /* 0x010fe400078e020f */
[----:B------:R-:W3:Y:S02]  /*dfb0*/  LDC.U8 R12, c[0x0][0x26c] ;  /* 0x00009b00ff0c7b82 */ /* 0x000ee40000000000 */
[----:B---3--:R-:W-:-:S13]  /*dfc0*/  ISETP.NE.AND P0, PT, R12, RZ, PT ;  /* 0x000000ff0c00720c */ /* 0x008fda0003f05270 */
[----:B------:R-:W-:-:S04]  /*dfd0*/  @P0 IMAD.MOV.U32 R3, RZ, RZ, c[0x0][0x268] ;  /* 0x00009a00ff030624 */ /* 0x000fc800078e00ff */
[----:B------:R-:W-:-:S04]  /*dfe0*/  @P0 IMAD R3, R15, R3, c[0x0][0x1ec] ;  /* 0x00007b000f030624 */ /* 0x000fc800078e0203 */
[----:B------:R-:W-:-:S04]  /*dff0*/  @P0 IMAD R3, R3, c[0x0][0x1d4], RZ ;  /* 0x0000750003030a24 */ /* 0x000fc800078e02ff */
[--C-:B------:R-:W-:Y:S01]  /*e000*/  @P0 IMAD.MOV.U32 R4, RZ, RZ, R3.reuse ;  /* 0x000000ffff040224 */ /* 0x100fe200078e0003 */
[----:B------:R-:W-:Y:S01]  /*e010*/  @P0 SHF.R.S32.HI R5, RZ, 0x1f, R3 ;  /* 0x0000001fff050819 */ /* 0x000fe20000011403 */
[----:B------:R-:W-:Y:S05]  /*e020*/  @P1 BRA `(.L_x_2719) ;  /* 0x000003f000001947 */ /* 0x000fea0003800000 */
[----:B------:R-:W-:Y:S01]  /*e030*/  LOP3.LUT R3, RZ, UR6, RZ, 0x33, !PT ;  /* 0x00000006ff037c12 */ /* 0x000fe2000f8e33ff */
[----:B0-----:R-:W-:Y:S01]  /*e040*/  FADD.FTZ R6, R6, 9.9999999747524270788e-07 ;  /* 0x358637bd06067421 */ /* 0x001fe20000010000 */
[----:B------:R-:W-:Y:S02]  /*e050*/  BSSY B1, `(.L_x_2720) ;  /* 0x000001a000017945 */ /* 0x000fe40003800000 */
[----:B------:R-:W-:Y:S01]  /*e060*/  IADD3 R3, -R11, UR38, R3 ;  /* 0x000000260b037c10 */ /* 0x000fe2000fffe103 */
[----:B-1----:R0:W1:Y:S03]  /*e070*/  MUFU.RCP R13, R6 ;  /* 0x00000006000d7308 */ /* 0x0020660000001000 */
[----:B------:R-:W-:-:S02]  /*e080*/  LEA.HI R7, R3, 0x1, RZ, 0x19 ;  /* 0x0000000103077811 */ /* 0x000fc400078fc8ff */
[----:B------:R-:W-:Y:S02]  /*e090*/  ISETP.GE.U32.AND P1, PT, R3, 0x180, PT ;  /* 0x000001800300780c */ /* 0x000fe40003f26070 */
[----:B------:R-:W-:-:S13]  /*e0a0*/  LOP3.LUT P2, R7, R7, 0x3, RZ, 0xc0, !PT ;  /* 0x0000000307077812 */ /* 0x000fda000784c0ff */
[----:B------:R-:W-:Y:S05]  /*e0b0*/  @!P2 BRA `(.L_x_2721) ;  /* 0x000001300000a947 */ /* 0x000fea0003800000 */
[----:B01----:R-:W-:Y:S02]  /*e0c0*/  IADD3 R11, P2, R9, R4, RZ ;  /* 0x00000004090b7210 */ /* 0x003fe40007f5e0ff */
[----:B------:R-:W-:Y:S02]  /*e0d0*/  MOV R3, R7 ;  /* 0x0000000700037202 */ /* 0x000fe40000000f00 */
[----:B------:R-:W-:Y:S02]  /*e0e0*/  LEA R10, P3, R11, c[0x0][0x260], 0x2 ;  /* 0x000098000b0a7a11 */ /* 0x000fe400078610ff */
[----:B------:R-:W-:Y:S02]  /*e0f0*/  LEA.HI.X.SX32 R6, R9, R5, 0x1, P2 ;  /* 0x0000000509067211 */ /* 0x000fe400010f0eff */
[----:B------:R-:W-:Y:S02]  /*e100*/  IADD3 R8, R14, 0x820, RZ ;  /* 0x000008200e087810 */ /* 0x000fe40007ffe0ff */
[----:B------:R-:W-:-:S04]  /*e110*/  LEA.HI.X R11, R11, c[0x0][0x264], R6, 0x2, P3 ;  /* 0x000099000b0b7a11 */ /* 0x000fc800018f1406 */
.L_x_2722:
[----:B-1----:R-:W0:Y:S01]  /*e120*/  LDS R6, [R8] ;  /* 0x0000000008067984 */ /* 0x002e220000000800 */
[----:B------:R-:W-:Y:S01]  /*e130*/  @P0 IMAD.MOV.U32 R7, RZ, RZ, R11 ;  /* 0x000000ffff070224 */ /* 0x000fe200078e000b */
[----:B------:R-:W-:-:S02]  /*e140*/  IADD3 R3, R3, -0x1, RZ ;  /* 0xffffffff03037810 */ /* 0x000fc40007ffe0ff */
[----:B------:R-:W-:Y:S02]  /*e150*/  IADD3 R9, R9, 0x80, RZ ;  /* 0x0000008009097810 */ /* 0x000fe40007ffe0ff */
[----:B------:R-:W-:Y:S01]  /*e160*/  ISETP.NE.AND P3, PT, R3, RZ, PT ;  /* 0x000000ff0300720c */ /* 0x000fe20003f65270 */
[----:B0-----:R-:W-:Y:S02]  /*e170*/  FMUL.FTZ R15, R6, R13 ;  /* 0x0000000d060f7220 */ /* 0x001fe40000410000 */
[----:B------:R-:W-:Y:S01]  /*e180*/  @P0 IMAD.MOV.U32 R6, RZ, RZ, R10 ;  /* 0x000000ffff060224 */ /* 0x000fe200078e000a */
[----:B------:R-:W-:Y:S02]  /*e190*/  IADD3 R10, P2, R10, 0x200, RZ ;  /* 0x000002000a0a7810 */ /* 0x000fe40007f5e0ff */
[----:B------:R0:W-:Y:S03]  /*e1a0*/  STS [R8], R15 ;  /* 0x0000000f08007388 */ /* 0x0001e60000000800 */
[----:B------:R-:W-:Y:S01]  /*e1b0*/  IMAD.X R11, RZ, RZ, R11, P2 ;  /* 0x000000ffff0b7224 */ /* 0x000fe200010e060b */
[----:B------:R1:W-:Y:S01]  /*e1c0*/  @P0 STG.E [R6.64], R15 ;  /* 0x0000000f06000986 */ /* 0x0003e2000c101924 */
[----:B0-----:R-:W-:-:S02]  /*e1d0*/  IADD3 R8, R8, 0x200, RZ ;  /* 0x0000020008087810 */ /* 0x001fc40007ffe0ff */
[----:B------:R-:W-:Y:S05]  /*e1e0*/  @P3 BRA `(.L_x_2722) ;  /* 0xffffff3000003947 */ /* 0x000fea000383ffff */
.L_x_2721:
[----:B01----:R-:W-:Y:S05]  /*e1f0*/  BSYNC B1 ;  /* 0x0000000000017941 */ /* 0x003fea0003800000 */
.L_x_2720:
[----:B------:R-:W-:Y:S05]  /*e200*/  @!P1 BRA `(.L_x_2719) ;  /* 0x0000021000009947 */ /* 0x000fea0003800000 */
[C---:B------:R-:W-:Y:S01]  /*e210*/  LEA R3, R9.reuse, 0x400, 0x2 ;  /* 0x0000040009037811 */ /* 0x040fe200078e10ff */
[----:B------:R-:W-:Y:S01]  /*e220*/  IMAD.U32 R6, RZ, RZ, UR6 ;  /* 0x00000006ff067e24 */ /* 0x000fe2000f8e00ff */
[C---:B------:R-:W-:Y:S02]  /*e230*/  IADD3 R11, P0, R9.reuse, R4, RZ ;  /* 0x00000004090b7210 */ /* 0x040fe40007f1e0ff */
[----:B------:R-:W-:Y:S01]  /*e240*/  ISETP.NE.AND P2, PT, R12, RZ, PT ;  /* 0x000000ff0c00720c */ /* 0x000fe20003f45270 */
[----:B------:R-:W-:Y:S01]  /*e250*/  IMAD R3, R6, -0x4, R3 ;  /* 0xfffffffc06037824 */ /* 0x000fe200078e0203 */
[----:B------:R-:W-:Y:S02]  /*e260*/  LEA.HI.X.SX32 R4, R9, R5, 0x1, P0 ;  /* 0x0000000509047211 */ /* 0x000fe400000f0eff */
[----:B------:R-:W-:Y:S02]  /*e270*/  LEA R10, P0, R11, c[0x0][0x260], 0x2 ;  /* 0x000098000b0a7a11 */ /* 0x000fe400078010ff */
[----:B------:R-:W-:-:S02]  /*e280*/  IADD3 R3, R3, 0x820, RZ ;  /* 0x0000082003037810 */ /* 0x000fc40007ffe0ff */
[----:B------:R-:W-:-:S04]  /*e290*/  LEA.HI.X R11, R11, c[0x0][0x264], R4, 0x2, P0 ;  /* 0x000099000b0b7a11 */ /* 0x000fc800000f1404 */
.L_x_2723:
[----:B------:R-:W0:Y:S01]  /*e2a0*/  LDS R4, [R3+-0x400] ;  /* 0xfffc000003047984 */ /* 0x000e220000000800 */
[----:B------:R-:W-:Y:S01]  /*e2b0*/  IMAD.MOV.U32 R5, RZ, RZ, R11 ;  /* 0x000000ffff057224 */ /* 0x000fe200078e000b */
[----:B------:R-:W-:Y:S02]  /*e2c0*/  IADD3 R9, R9, 0x200, RZ ;  /* 0x0000020009097810 */ /* 0x000fe40007ffe0ff */
[----:B------:R-:W1:Y:S02]  /*e2d0*/  LDS R6, [R3+-0x200] ;  /* 0xfffe000003067984 */ /* 0x000e640000000800 */
[----:B------:R-:W-:Y:S02]  /*e2e0*/  ISETP.GE.AND P0, PT, R9, UR38, PT ;  /* 0x0000002609007c0c */ /* 0x000fe4000bf06270 */
[----:B------:R-:W3:Y:S04]  /*e2f0*/  LDS R7, [R3] ;  /* 0x0000000003077984 */ /* 0x000ee80000000800 */
[----:B------:R-:W4:Y:S01]  /*e300*/  LDS R8, [R3+0x200] ;  /* 0x0002000003087984 */ /* 0x000f220000000800 */
[-C--:B0-----:R-:W-:Y:S01]  /*e310*/  FMUL.FTZ R12, R4, R13.reuse ;  /* 0x0000000d040c7220 */ /* 0x081fe20000410000 */
[----:B------:R-:W-:Y:S01]  /*e320*/  MOV R4, R10 ;  /* 0x0000000a00047202 */ /* 0x000fe20000000f00 */
[----:B-1----:R-:W-:-:S03]  /*e330*/  FMUL.FTZ R6, R6, R13 ;  /* 0x0000000d06067220 */ /* 0x002fc60000410000 */
[----:B------:R-:W-:Y:S01]  /*e340*/  IADD3 R10, P1, R4, 0x800, RZ ;  /* 0x00000800040a7810 */ /* 0x000fe20007f3e0ff */
[----:B------:R-:W-:Y:S01]  /*e350*/  @P2 STG.E [R4.64], R12 ;  /* 0x0000000c04002986 */ /* 0x000fe2000c101924 */
[----:B---3--:R-:W-:-:S03]  /*e360*/  FMUL.FTZ R7, R7, R13 ;  /* 0x0000000d07077220 */ /* 0x008fc60000410000 */
[----:B------:R-:W-:Y:S01]  /*e370*/  @P2 STG.E [R4.64+0x200], R6 ;  /* 0x0002000604002986 */ /* 0x000fe2000c101924 */
[----:B------:R-:W-:Y:S02]  /*e380*/  IMAD.X R11, RZ, RZ, R5, P1 ;  /* 0x000000ffff0b7224 */ /* 0x000fe400008e0605 */
[----:B----4-:R-:W-:Y:S01]  /*e390*/  FMUL.FTZ R8, R8, R13 ;  /* 0x0000000d08087220 */ /* 0x010fe20000410000 */
        /* <DEDUP_REMOVED lines=8> */
.L_x_2719:
[----:B------:R-:W-:Y:S05]  /*e420*/  BSYNC B0 ;  /* 0x0000000000007941 */ /* 0x000fea0003800000 */
.L_x_2718:
[----:B------:R-:W4:Y:S01]  /*e430*/  LDL.LU R3, [R1+0x250] ;  /* 0x0002500001037983 */ /* 0x000f220000300800 */
[----:B------:R-:W-:Y:S01]  /*e440*/  ULEA.HI UR4, UR39, UR39, URZ, 0x1 ;  /* 0x0000002727047291 */ /* 0x000fe2000f8f083f */
[----:B------:R-:W-:Y:S01]  /*e450*/  BSSY B0, `(.L_x_2724) ;  /* 0x0000026000007945 */ /* 0x000fe20003800000 */
[----:B------:R-:W-:Y:S01]  /*e460*/  ULDC UR5, c[0x0][0x1d4] ;  /* 0x0000750000057ab9 */ /* 0x000fe20000000800 */
[----:B------:R-:W5:Y:S01]  /*e470*/  S2R R5, SR_TID.X ;  /* 0x0000000000057919 */ /* 0x000f620000002100 */
[----:B------:R-:W-:Y:S01]  /*e480*/  ULOP3.LUT UR4, UR4, 0xfffffffe, URZ, 0xc0, !UPT ;  /* 0xfffffffe04047892 */ /* 0x000fe2000f8ec03f */
[----:B------:R-:W-:Y:S01]  /*e490*/  IMAD.MOV.U32 R11, RZ, RZ, RZ ;  /* 0x000000ffff0b7224 */ /* 0x000fe200078e00ff */
[----:B------:R-:W-:Y:S01]  /*e4a0*/  UIMAD UR5, UR5, 0x90, URZ ;  /* 0x00000090050578a4 */ /* 0x000fe2000f8e023f */
[----:B------:R-:W3:Y:S01]  /*e4b0*/  S2R R49, SR_CTAID.X ;  /* 0x0000000000317919 */ /* 0x000ee20000002500 */
[----:B------:R-:W-:Y:S01]  /*e4c0*/  UIADD3 UR4, UR39, -UR4, URZ ;  /* 0x8000000427047290 */ /* 0x000fe2000fffe03f */
[----:B0-----:R-:W-:Y:S01]  /*e4d0*/  CS2R R6, SRZ ;  /* 0x0000000000067805 */ /* 0x001fe2000001ff00 */
[----:B-----5:R-:W-:-:S04]  /*e4e0*/  LEA.HI R0, R0, R5, RZ, 0x6 ;  /* 0x0000000500007211 */ /* 0x020fc800078f30ff */
[----:B-1----:R-:W-:-:S04]  /*e4f0*/  SHF.R.S32.HI R13, RZ, 0x6, R0 ;  /* 0x00000006ff0d7819 */ /* 0x002fc80000011400 */
[----:B------:R-:W-:Y:S01]  /*e500*/  ISETP.NE.AND P0, PT, R13, UR4, PT ;  /* 0x000000040d007c0c */ /* 0x000fe2000bf05270 */
[----:B---34-:R-:W-:Y:S01]  /*e510*/  IMAD R4, R3, c[0x0][0x1d8], RZ ;  /* 0x0000760003047a24 */ /* 0x018fe200078e02ff */
[----:B------:R-:W-:-:S03]  /*e520*/  LOP3.LUT R3, R0, 0xffffffc0, RZ, 0xc0, !PT ;  /* 0xffffffc000037812 */ /* 0x000fc600078ec0ff */
[----:B------:R-:W-:Y:S02]  /*e530*/  IMAD R45, R4, c[0x0][0x1d0], R49 ;  /* 0x00007400042d7a24 */ /* 0x000fe400078e0231 */
[----:B------:R-:W-:Y:S02]  /*e540*/  IMAD.IADD R15, R5, 0x1, -R3 ;  /* 0x00000001050f7824 */ /* 0x000fe400078e0a03 */
[----:B------:R-:W0:Y:S03]  /*e550*/  S2R R5, SR_CTAID.Y ;  /* 0x0000000000057919 */ /* 0x000e260000002600 */
[C---:B------:R-:W-:Y:S02]  /*e560*/  ISETP.GT.AND P2, PT, R15.reuse, 0x23, PT ;  /* 0x000000230f00780c */ /* 0x040fe40003f44270 */
[----:B------:R-:W-:Y:S02]  /*e570*/  SHF.L.U32 R0, R15, 0x2, RZ ;  /* 0x000000020f007819 */ /* 0x000fe400000006ff */
[----:B------:R-:W-:-:S03]  /*e580*/  ISETP.NE.OR P1, PT, RZ, c[0x0][0x1ec], P2 ;  /* 0x00007b00ff007a0c */ /* 0x000fc60001725670 */
[----:B------:R-:W-:Y:S01]  /*e590*/  IMAD R45, R45, UR5, R0 ;  /* 0x000000052d2d7c24 */ /* 0x000fe2000f8e0200 */
[----:B------:R-:W-:-:S04]  /*e5a0*/  ISETP.NE.OR P1, PT, R13, UR4, P1 ;  /* 0x000000040d007c0c */ /* 0x000fc80008f25670 */
[----:B------:R-:W-:Y:S01]  /*e5b0*/  SHF.R.S32.HI R47, RZ, 0x1f, R45 ;  /* 0x0000001fff2f7819 */ /* 0x000fe2000001142d */
[----:B0-----:R-:W-:Y:S02]  /*e5c0*/  IMAD R3, R5, c[0x0][0x1d8], R49 ;  /* 0x0000760005037a24 */ /* 0x001fe400078e0231 */
[----:B------:R-:W-:Y:S02]  /*e5d0*/  CS2R R4, SRZ ;  /* 0x0000000000047805 */ /* 0x000fe4000001ff00 */
        /* <DEDUP_REMOVED lines=12> */
.L_x_2726:
[----:B-----5:R0:W-:Y:S02]  /*e6a0*/  STS.128 [R15.X16+0x420], R4 ;  /* 0x000420040f007388 */ /* 0x0201e4000000cc00 */
.L_x_2725:
[----:B------:R-:W-:Y:S05]  /*e6b0*/  BSYNC B0 ;  /* 0x0000000000007941 */ /* 0x000fea0003800000 */
.L_x_2724:
[----:B------:R-:W-:Y:S01]  /*e6c0*/  BAR.SYNC.DEFER_BLOCKING 0x0 ;  /* 0x0000000000007b1d */ /* 0x000fe20000010000 */
[----:B------:R-:W-:Y:S01]  /*e6d0*/  IMAD.MOV.U32 R10, RZ, RZ, RZ ;  /* 0x000000ffff0a7224 */ /* 0x000fe200078e00ff */
[----:B------:R-:W-:-:S04]  /*e6e0*/  CS2R R8, SRZ ;  /* 0x0000000000087805 */ /* 0x000fc8000001ff00 */
[----:B------:R-:W-:Y:S01]  /*e6f0*/  BSSY B0, `(.L_x_2727) ;  /* 0x0000136000007945 */ /* 0x000fe20003800000 */
[----:B------:R-:W-:Y:S05]  /*e700*/  @P2 BRA `(.L_x_2728) ;  /* 0x0000134000002947 */ /* 0x000fea0003800000 */
[----:B--2---:R-:W-:Y:S01]  /*e710*/  IADD3 R26, R13, UR6, RZ ;  /* 0x000000060d1a7c10 */ /* 0x004fe2000fffe0ff */
[----:B------:R-:W-:Y:S01]  /*e720*/  IMAD.U32 R17, RZ, RZ, UR39 ;  /* 0x00000027ff117e24 */ /* 0x000fe2000f8e00ff */
[----:B------:R-:W-:Y:S01]  /*e730*/  BSSY B1, `(.L_x_2729) ;  /* 0x0000077000017945 */ /* 0x000fe20003800000 */
[----:B------:R-:W-:Y:S02]  /*e740*/  CS2R R10, SRZ ;  /* 0x00000000000a7805 */ /* 0x000fe4000001ff00 */
[----:B------:R-:W-:Y:S01]  /*e750*/  IMAD R21, R26, 0x90, RZ ;  /* 0x000000901a157824 */ /* 0x000fe200078e02ff */
[----:B------:R-:W-:-:S04]  /*e760*/  IMNMX R17, R17, c[0x0][0x1d4], PT ;  /* 0x0000750011117a17 */ /* 0x000fc80003800200 */
[----:B------:R-:W-:Y:S02]  /*e770*/  SHF.R.S32.HI R23, RZ, 0x1f, R21 ;  /* 0x0000001fff177819 */ /* 0x000fe40000011415 */
[----:B------:R-:W-:-:S04]  /*e780*/  IADD3 R8, P1, R14, R21, RZ ;  /* 0x000000150e087210 */ /* 0x000fc80007f3e0ff */
[----:B------:R-:W-:Y:S01]  /*e790*/  LEA R18, P3, R8, c[0x0][0x1a0], 0x2 ;  /* 0x0000680008127a11 */ /* 0x000fe200078610ff */
[----:B------:R-:W-:Y:S01]  /*e7a0*/  IMAD.X R9, R12, 0x1, R23, P1 ;  /* 0x000000010c097824 */ /* 0x000fe200008e0617 */
[----:B------:R-:W-:-:S04]  /*e7b0*/  ISETP.GE.AND P1, PT, R26, R17, PT ;  /* 0x000000111a00720c */ /* 0x000fc80003f26270 */
[----:B------:R-:W-:Y:S02]  /*e7c0*/  LEA.HI.X R19, R8, c[0x0][0x1a4], R9, 0x2, P3 ;  /* 0x0000690008137a11 */ /* 0x000fe400018f1409 */
[----:B------:R-:W-:-:S07]  /*e7d0*/  CS2R R8, SRZ ;  /* 0x0000000000087805 */ /* 0x000fce000001ff00 */
        /* <DEDUP_REMOVED lines=19> */
[----:B------:R-:W-:-:S05]  /*e910*/  IADD3 R21, P1, R45, R21, RZ ;  /* 0x000000152d157210 */ /* 0x000fca0007f3e0ff */
[----:B------:R-:W-:Y:S01]  /*e920*/  IMAD.X R10, R47, 0x1, R23, P1 ;  /* 0x000000012f0a7824 */ /* 0x000fe200008e0617 */
        /* <DEDUP_REMOVED lines=18> */
.L_x_2733:
[C---:B-12--5:R-:W-:Y:S01]  /*ea50*/  FFMA.FTZ R8, R21.reuse, R8, RZ ;  /* 0x0000000815087223 */ /* 0x066fe200000100ff */
[----:B------:R-:W-:Y:S01]  /*ea60*/  IADD3 R28, R26, 0x2, RZ ;  /* 0x000000021a1c7810 */ /* 0x000fe20007ffe0ff */
[C---:B------:R-:W-:Y:S02]  /*ea70*/  FFMA.FTZ R9, R21.reuse, R9, RZ ;  /* 0x0000000915097223 */ /* 0x040fe400000100ff */
[C---:B------:R-:W-:Y:S02]  /*ea80*/  FFMA.FTZ R10, R21.reuse, R10, RZ ;  /* 0x0000000a150a7223 */ /* 0x040fe400000100ff */
[----:B------:R-:W-:Y:S02]  /*ea90*/  FFMA.FTZ R11, R21, R11, RZ ;  /* 0x0000000b150b7223 */ /* 0x000fe400000100ff */
.L_x_2732:
[----:B------:R-:W-:Y:S05]  /*eaa0*/  BSYNC B2 ;  /* 0x0000000000027941 */ /* 0x000fea0003800000 */
.L_x_2731:
[----:B------:R-:W-:-:S13]  /*eab0*/  LOP3.LUT P1, RZ, R20, 0xfffffffe, RZ, 0xc0, !PT ;  /* 0xfffffffe14ff7812 */ /* 0x000fda000782c0ff */
[----:B------:R-:W-:Y:S05]  /*eac0*/  @!P1 BRA `(.L_x_2730) ;  /* 0x000003d000009947 */ /* 0x000fea0003800000 */
[C---:B------:R-:W-:Y:S01]  /*ead0*/  LEA R20, R28.reuse, 0x8, 0x2 ;  /* 0x000000081c147811 */ /* 0x040fe200078e10ff */
[----:B------:R-:W-:Y:S01]  /*eae0*/  IMAD R21, R28, 0x90, RZ ;  /* 0x000000901c157824 */ /* 0x000fe200078e02ff */
[----:B------:R-:W-:Y:S01]  /*eaf0*/  ISETP.NE.AND P1, PT, RZ, c[0x0][0x1ec], PT ;  /* 0x00007b00ff007a0c */ /* 0x000fe20003f25270 */
[----:B------:R-:W-:-:S03]  /*eb00*/  IMAD.U32 R27, RZ, RZ, UR6 ;  /* 0x00000006ff1b7e24 */ /* 0x000fc6000f8e00ff */
[----:B------:R-:W-:Y:S01]  /*eb10*/  SHF.R.S32.HI R23, RZ, 0x1f, R21 ;  /* 0x0000001fff177819 */ /* 0x000fe20000011415 */
[----:B------:R-:W-:Y:S01]  /*eb20*/  IMAD R20, R27, -0x4, R20 ;  /* 0xfffffffc1b147824 */ /* 0x000fe200078e0214 */
[-C--:B------:R-:W-:Y:S02]  /*eb30*/  IADD3 R27, P3, R45, R21.reuse, RZ ;  /* 0x000000152d1b7210 */ /* 0x080fe40007f7e0ff */
[----:B------:R-:W-:Y:S02]  /*eb40*/  IADD3 R31, P4, R14, R21, RZ ;  /* 0x000000150e1f7210 */ /* 0x000fe40007f9e0ff */
[----:B------:R-:W-:Y:S01]  /*eb50*/  LEA R22, P5, R27, c[0x0][0x1a0], 0x2 ;  /* 0x000068001b167a11 */ /* 0x000fe200078a10ff */
[----:B------:R-:W-:Y:S01]  /*eb60*/  IMAD.X R30, R47, 0x1, R23, P3 ;  /* 0x000000012f1e7824 */ /* 0x000fe200018e0617 */
[----:B------:R-:W-:Y:S02]  /*eb70*/  IADD3.X R32, R12, R23, RZ, P4, !PT ;  /* 0x000000170c207210 */ /* 0x000fe400027fe4ff */
[----:B------:R-:W-:-:S02]  /*eb80*/  LEA R29, P4, R31, c[0x0][0x1a0], 0x2 ;  /* 0x000068001f1d7a11 */ /* 0x000fc400078810ff */
[----:B------:R-:W-:Y:S02]  /*eb90*/  LEA.HI.X R23, R27, c[0x0][0x1a4], R30, 0x2, P5 ;  /* 0x000069001b177a11 */ /* 0x000fe400028f141e */
[----:B------:R-:W-:Y:S02]  /*eba0*/  LEA.HI.X R21, R31, c[0x0][0x1a4], R32, 0x2, P4 ;  /* 0x000069001f157a11 */ /* 0x000fe400020f1420 */
[----:B------:R-:W-:Y:S02]  /*ebb0*/  IADD3 R27, R20, 0x820, RZ ;  /* 0x00000820141b7810 */ /* 0x000fe40007ffe0ff */
.L_x_2736:
[----:B------:R1:W5:Y:S01]  /*ebc0*/  LDG.E.128 R32, [R22.64] ;  /* 0x0000002416207981 */ /* 0x000362000c1e1d00 */
[----:B------:R-:W-:Y:S01]  /*ebd0*/  ISETP.NE.AND P3, PT, R2, RZ, PT ;  /* 0x000000ff0200720c */ /* 0x000fe20003f65270 */
[----:B------:R-:W-:Y:S01]  /*ebe0*/  IMAD.MOV.U32 R20, RZ, RZ, R29 ;  /* 0x000000ffff147224 */ /* 0x000fe200078e001d */
[----:B------:R-:W-:Y:S11]  /*ebf0*/  @P1 BRA `(.L_x_2734) ;  /* 0x000000b000001947 */ /* 0x000ff60003800000 */
        /* <DEDUP_REMOVED lines=11> */
.L_x_2734:
[----:B------:R3:W5:Y:S04]  /*ecb0*/  LDG.E.128 R36, [R22.64+0x480] ;  /* 0x0004802416247981 */ /* 0x000768000c1e1d00 */
[----:B------:R-:W4:Y:S02]  /*ecc0*/  LDS R29, [R27+-0x8] ;  /* 0xfffff8001b1d7984 */ /* 0x000f240000000800 */
[C---:B--2-45:R-:W-:Y:S02]  /*ecd0*/  FFMA.FTZ R32, R29.reuse, R32, R8 ;  /* 0x000000201d207223 */ /* 0x074fe40000010008 */
[C---:B------:R-:W-:Y:S02]  /*ece0*/  FFMA.FTZ R30, R29.reuse, R33, R9 ;  /* 0x000000211d1e7223 */ /* 0x040fe40000010009 */
[----:B------:R-:W-:-:S02]  /*ecf0*/  FFMA.FTZ R34, R29, R34, R10 ;  /* 0x000000221d227223 */ /* 0x000fc4000001000a */
        /* <DEDUP_REMOVED lines=13> */
.L_x_2735:
[----:B---3--:R3:W4:Y:S01]  /*edd0*/  LDS R11, [R27] ;  /* 0x000000001b0b7984 */ /* 0x0087220000000800 */
[----:B------:R-:W-:Y:S02]  /*ede0*/  IADD3 R29, P3, R20, 0x900, RZ ;  /* 0x00000900141d7810 */ /* 0x000fe40007f7e0ff */
[----:B------:R-:W-:Y:S02]  /*edf0*/  IADD3 R28, R28, 0x4, RZ ;  /* 0x000000041c1c7810 */ /* 0x000fe40007ffe0ff */
[----:B-1----:R-:W-:Y:S01]  /*ee00*/  IADD3 R22, P4, R22, 0x900, RZ ;  /* 0x0000090016167810 */ /* 0x002fe20007f9e0ff */
[----:B--2---:R-:W-:Y:S01]  /*ee10*/  IMAD.X R21, RZ, RZ, R21, P3 ;  /* 0x000000ffff157224 */ /* 0x004fe200018e0615 */
[----:B------:R-:W-:Y:S02]  /*ee20*/  ISETP.GE.AND P3, PT, R28, R17, PT ;  /* 0x000000111c00720c */ /* 0x000fe40003f66270 */
[----:B---3--:R-:W-:Y:S01]  /*ee30*/  IADD3 R27, R27, 0x10, RZ ;  /* 0x000000101b1b7810 */ /* 0x008fe20007ffe0ff */
[----:B------:R-:W-:-:S02]  /*ee40*/  IMAD.X R23, RZ, RZ, R23, P4 ;  /* 0x000000ffff177224 */ /* 0x000fc400020e0617 */
[C---:B----4-:R-:W-:Y:S02]  /*ee50*/  FFMA.FTZ R8, R11.reuse, R36, R32 ;  /* 0x000000240b087223 */ /* 0x050fe40000010020 */
[C---:B------:R-:W-:Y:S02]  /*ee60*/  FFMA.FTZ R9, R11.reuse, R37, R30 ;  /* 0x000000250b097223 */ /* 0x040fe4000001001e */
[C---:B------:R-:W-:Y:S02]  /*ee70*/  FFMA.FTZ R10, R11.reuse, R38, R34 ;  /* 0x000000260b0a7223 */ /* 0x040fe40000010022 */
[----:B------:R-:W-:Y:S02]  /*ee80*/  FFMA.FTZ R11, R11, R39, R40 ;  /* 0x000000270b0b7223 */ /* 0x000fe40000010028 */
[----:B------:R-:W-:Y:S05]  /*ee90*/  @!P3 BRA `(.L_x_2736) ;  /* 0xfffffd200000b947 */ /* 0x000fea000383ffff */
.L_x_2730:
[----:B------:R-:W-:Y:S05]  /*eea0*/  BSYNC B1 ;  /* 0x0000000000017941 */ /* 0x000fea0003800000 */
.L_x_2729:
[----:B------:R-:W-:-:S13]  /*eeb0*/  ISETP.GE.AND P1, PT, R26, UR39, PT ;  /* 0x000000271a007c0c */ /* 0x000fda000bf26270 */
[----:B------:R-:W-:Y:S05]  /*eec0*/  @P1 BRA `(.L_x_2728) ;  /* 0x00000b8000001947 */ /* 0x000fea0003800000 */
[----:B------:R-:W-:Y:S01]  /*eed0*/  MOV R20, UR38 ;  /* 0x0000002600147c02 */ /* 0x000fe20008000f00 */
[----:B------:R-:W-:Y:S01]  /*eee0*/  IMAD R21, R16, c[0x0][0x1d8], R49 ;  /* 0x0000760010157a24 */ /* 0x000fe200078e0231 */
[----:B------:R-:W-:Y:S01]  /*eef0*/  BSSY B1, `(.L_x_2737) ;  /* 0x000003c000017945 */ /* 0x000fe20003800000 */
[----:B------:R-:W-:Y:S01]  /*ef00*/  IMAD.MOV.U32 R22, RZ, RZ, 0x4 ;  /* 0x00000004ff167424 */ /* 0x000fe200078e00ff */
[----:B------:R-:W-:Y:S01]  /*ef10*/  IADD3 R17, -R13, -0x2, R20 ;  /* 0xfffffffe0d117810 */ /* 0x000fe20007ffe114 */
[----:B------:R-:W-:-:S03]  /*ef20*/  IMAD R21, R21, 0x90, R0 ;  /* 0x0000009015157824 */ /* 0x000fc600078e0200 */
[----:B------:R-:W-:Y:S01]  /*ef30*/  IADD3 R17, R17, -UR6, RZ ;  /* 0x8000000611117c10 */ /* 0x000fe2000fffe0ff */
[----:B------:R-:W-:-:S03]  /*ef40*/  IMAD.WIDE R22, R21, R22, c[0x0][0x238] ;  /* 0x00008e0015167625 */ /* 0x000fc600078e0216 */
        /* <DEDUP_REMOVED lines=48> */
.L_x_2741:
[C---:B-12--5:R-:W-:Y:S02]  /*f250*/  FFMA.FTZ R8, R24.reuse, R28, R8 ;  /* 0x0000001c18087223 */ /* 0x066fe40000010008 */
[C---:B------:R-:W-:Y:S02]  /*f260*/  FFMA.FTZ R9, R24.reuse, R29, R9 ;  /* 0x0000001d18097223 */ /* 0x040fe40000010009 */
[C---:B------:R-:W-:Y:S02]  /*f270*/  FFMA.FTZ R10, R24.reuse, R30, R10 ;  /* 0x0000001e180a7223 */ /* 0x040fe4000001000a */
[----:B------:R-:W-:Y:S02]  /*f280*/  FFMA.FTZ R11, R24, R31, R11 ;  /* 0x0000001f180b7223 */ /* 0x000fe4000001000b */
.L_x_2740:
[----:B------:R-:W-:Y:S05]  /*f290*/  BSYNC B2 ;  /* 0x0000000000027941 */ /* 0x000fea0003800000 */
.L_x_2739:
[----:B------:R-:W-:Y:S02]  /*f2a0*/  IADD3 R26, R26, 0x2, RZ ;  /* 0x000000021a1a7810 */ /* 0x000fe40007ffe0ff */
.L_x_2738:
[----:B------:R-:W-:Y:S05]  /*f2b0*/  BSYNC B1 ;  /* 0x0000000000017941 */ /* 0x000fea0003800000 */
.L_x_2737:
[----:B------:R-:W-:-:S13]  /*f2c0*/  LOP3.LUT P1, RZ, R17, 0xfffffffe, RZ, 0xc0, !PT ;  /* 0xfffffffe11ff7812 */ /* 0x000fda000782c0ff */
[----:B------:R-:W-:Y:S05]  /*f2d0*/  @!P1 BRA `(.L_x_2728) ;  /* 0x0000077000009947 */ /* 0x000fea0003800000 */
[----:B------:R-:W-:Y:S01]  /*f2e0*/  USHF.L.U32 UR4, UR6, 0x2, URZ ;  /* 0x0000000206047899 */ /* 0x000fe2000800063f */
[----:B------:R-:W-:Y:S01]  /*f2f0*/  IMAD.MOV.U32 R17, RZ, RZ, 0x90 ;  /* 0x00000090ff117424 */ /* 0x000fe200078e00ff */
[----:B------:R-:W-:-:S03]  /*f300*/  HFMA2.MMA R24, -RZ, RZ, 0, 0 ;  /* 0x00000000ff187435 */ /* 0x000fc600000001ff */
[C---:B------:R-:W-:Y:S01]  /*f310*/  IMAD R17, R26.reuse, R17, 0x120 ;  /* 0x000001201a117424 */ /* 0x040fe200078e0211 */
[----:B------:R-:W-:-:S04]  /*f320*/  LEA R27, R26, -UR4, 0x2 ;  /* 0x800000041a1b7c11 */ /* 0x000fc8000f8e10ff */
.L_x_2748:
        /* <DEDUP_REMOVED lines=28> */
[----:B------:R-:W-:Y:S02]  /*f4f0*/  @!P1 IMAD.IADD R18, R18, 0x1, -R25 ;  /* 0x0000000112129824 */ /* 0x000fe400078e0a19 */
[----:B------:R1:W2:Y:S02]  /*f500*/  LDS R25, [R40+0x820] ;  /* 0x0008200028197984 */ /* 0x0002a40000000800 */
        /* <DEDUP_REMOVED lines=22> */
.L_x_2744:
[C---:B-12--5:R-:W-:Y:S02]  /*f670*/  FFMA.FTZ R8, R25.reuse, R28, R8 ;  /* 0x0000001c19087223 */ /* 0x066fe40000010008 */
[C---:B------:R-:W-:Y:S02]  /*f680*/  FFMA.FTZ R9, R25.reuse, R29, R9 ;  /* 0x0000001d19097223 */ /* 0x040fe40000010009 */
[C---:B------:R-:W-:Y:S02]  /*f690*/  FFMA.FTZ R10, R25.reuse, R30, R10 ;  /* 0x0000001e190a7223 */ /* 0x040fe4000001000a */
[----:B------:R-:W-:Y:S02]  /*f6a0*/  FFMA.FTZ R11, R25, R31, R11 ;  /* 0x0000001f190b7223 */ /* 0x000fe4000001000b */
.L_x_2743:
[----:B------:R-:W-:Y:S05]  /*f6b0*/  BSYNC B1 ;  /* 0x0000000000017941 */ /* 0x000fea0003800000 */
.L_x_2742:
        /* <DEDUP_REMOVED lines=24> */
[----:B------:R1:W2:Y:S03]  /*f840*/  LDS R25, [R40+0x828] ;  /* 0x0008280028197984 */ /* 0x0002a60000000800 */
        /* <DEDUP_REMOVED lines=21> */
[----:B------:R1:W-:Y:S02]  /*f9a0*/  STG.E.128 [R20.64+0x480], R28 ;  /* 0x0004801c14007986 */ /* 0x0003e4000c101d24 */
.L_x_2747:
[C---:B-12--5:R-:W-:Y:S02]  /*f9b0*/  FFMA.FTZ R8, R25.reuse, R28, R8 ;  /* 0x0000001c19087223 */ /* 0x066fe40000010008 */
[C---:B------:R-:W-:Y:S02]  /*f9c0*/  FFMA.FTZ R9, R25.reuse, R29, R9 ;  /* 0x0000001d19097223 */ /* 0x040fe40000010009 */
[C---:B------:R-:W-:Y:S02]  /*f9d0*/  FFMA.FTZ R10, R25.reuse, R30, R10 ;  /* 0x0000001e190a7223 */ /* 0x040fe4000001000a */
[----:B------:R-:W-:Y:S02]  /*f9e0*/  FFMA.FTZ R11, R25, R31, R11 ;  /* 0x0000001f190b7223 */ /* 0x000fe4000001000b */
.L_x_2746:
[----:B------:R-:W-:Y:S05]  /*f9f0*/  BSYNC B1 ;  /* 0x0000000000017941 */ /* 0x000fea0003800000 */
.L_x_2745:
[----:B------:R-:W-:Y:S02]  /*fa00*/  IADD3 R26, R26, 0x4, RZ ;  /* 0x000000041a1a7810 */ /* 0x000fe40007ffe0ff */
[----:B------:R-:W-:Y:S02]  /*fa10*/  IADD3 R24, R24, 0x10, RZ ;  /* 0x0000001018187810 */ /* 0x000fe40007ffe0ff */
[----:B------:R-:W-:-:S02]  /*fa20*/  ISETP.GE.AND P1, PT, R26, UR39, PT ;  /* 0x000000271a007c0c */ /* 0x000fc4000bf26270 */
[----:B------:R-:W-:-:S11]  /*fa30*/  IADD3 R17, R17, 0x240, RZ ;  /* 0x0000024011117810 */ /* 0x000fd60007ffe0ff */
[----:B------:R-:W-:Y:S05]  /*fa40*/  @!P1 BRA `(.L_x_2748) ;  /* 0xfffff8e000009947 */ /* 0x000fea000383ffff */
.L_x_2728:
[----:B------:R-:W-:Y:S05]  /*fa50*/  BSYNC B0 ;  /* 0x0000000000007941 */ /* 0x000fea0003800000 */
.L_x_2727:
[----:B------:R-:W-:Y:S01]  /*fa60*/  ISETP.GT.OR P0, PT, R15, 0x23, P0 ;  /* 0x000000230f00780c */ /* 0x000fe20000704670 */
[----:B------:R-:W-:-:S12]  /*fa70*/  BSSY B0, `(.L_x_2749) ;  /* 0x0000028000007945 */ /* 0x000fd80003800000 */
[----:B------:R-:W-:Y:S05]  /*fa80*/  @P0 BRA `(.L_x_2750) ;  /* 0x0000026000000947 */ /* 0x000fea0003800000 */
[----:B0-----:R-:W-:Y:S02]  /*fa90*/  IMAD.MOV.U32 R15, RZ, RZ, 0x90 ;  /* 0x00000090ff0f7424 */ /* 0x001fe400078e00ff */
[----:B------:R-:W-:-:S04]  /*faa0*/  IMAD.U32 R18, RZ, RZ, UR38 ;  /* 0x00000026ff127e24 */ /* 0x000fc8000f8e00ff */
        /* <DEDUP_REMOVED lines=8> */
[----:B------:R-:W-:-:S06]  /*fb30*/  IMAD.U32 R15, RZ, RZ, UR4 ;  /* 0x00000004ff0f7e24 */ /* 0x000fcc000f8e00ff */
[----:B------:R-:W1:Y:S02]  /*fb40*/  LDS R15, [R15.X4+0x820] ;  /* 0x000820000f0f7984 */ /* 0x000e640000004800 */
        /* <DEDUP_REMOVED lines=13> */
[----:B--2---:R-:W-:-:S04]  /*fc20*/  MOV R25, UR4 ;  /* 0x0000000400197c02 */ /* 0x004fc80008000f00 */
        /* <DEDUP_REMOVED lines=8> */
.L_x_2751:
[C---:B01---5:R-:W-:Y:S02]  /*fcb0*/  FFMA.FTZ R8, R15.reuse, R20, R8 ;  /* 0x000000140f087223 */ /* 0x063fe40000010008 */
[C---:B------:R-:W-:Y:S02]  /*fcc0*/  FFMA.FTZ R9, R15.reuse, R21, R9 ;  /* 0x000000150f097223 */ /* 0x040fe40000010009 */
[C---:B------:R-:W-:Y:S02]  /*fcd0*/  FFMA.FTZ R10, R15.reuse, R22, R10 ;  /* 0x000000160f0a7223 */ /* 0x040fe4000001000a */
[----:B------:R-:W-:Y:S02]  /*fce0*/  FFMA.FTZ R11, R15, R23, R11 ;  /* 0x000000170f0b7223 */ /* 0x000fe4000001000b */
.L_x_2750:
[----:B------:R-:W-:Y:S05]  /*fcf0*/  BSYNC B0 ;  /* 0x0000000000007941 */ /* 0x000fea0003800000 */
.L_x_2749:
        /* <DEDUP_REMOVED lines=18> */
.L_x_2752:
[----:B------:R-:W-:Y:S05]  /*fe20*/  @P0 EXIT ;  /* 0x000000000000094d */ /* 0x000fea0003800000 */
[----:B------:R-:W-:-:S05]  /*fe30*/  IMAD.MOV.U32 R2, RZ, RZ, c[0x0][0x258] ;  /* 0x00009600ff027624 */ /* 0x000fca00078e00ff */
[----:B------:R-:W-:-:S13]  /*fe40*/  ISETP.NE.AND P0, PT, R2, 0x2, PT ;  /* 0x000000020200780c */ /* 0x000fda0003f05270 */
[----:B------:R-:W-:Y:S02]  /*fe50*/  @P0 IMAD.MOV.U32 R5, RZ, RZ, 0x4 ;  /* 0x00000004ff050424 */ /* 0x000fe400078e00ff */
[----:B------:R-:W-:-:S04]  /*fe60*/  @P0 IMAD R4, R3, 0x90, R0 ;  /* 0x0000009003040824 */ /* 0x000fc800078e0200 */
[----:B------:R-:W-:-:S05]  /*fe70*/  @P0 IMAD.WIDE R4, R4, R5, c[0x0][0x160] ;  /* 0x0000580004040625 */ /* 0x000fca00078e0205 */
[----:B------:R0:W-:Y:S01]  /*fe80*/  @P0 STG.E.128 [R4.64], R8 ;  /* 0x0000000804000986 */ /* 0x0001e2000c101d24 */
[----:B------:R-:W-:Y:S05]  /*fe90*/  @P0 EXIT ;  /* 0x000000000000094d */ /* 0x000fea0003800000 */
[----:B0-----:R-:W-:Y:S02]  /*fea0*/  IMAD.MOV.U32 R4, RZ, RZ, c[0x0][0x250] ;  /* 0x00009400ff047624 */ /* 0x001fe400078e00ff */
[----:B------:R-:W-:-:S05]  /*feb0*/  IMAD.MOV.U32 R5, RZ, RZ, c[0x0][0x254] ;  /* 0x00009500ff057624 */ /* 0x000fca00078e00ff */
[----:B------:R-:W3:Y:S01]  /*fec0*/  LDG.E R4, [R4.64] ;  /* 0x0000002404047981 */ /* 0x000ee2000c1e1900 */
[----:B------:R-:W-:Y:S02]  /*fed0*/  IMAD R3, R3, 0x90, R0 ;  /* 0x0000009003037824 */ /* 0x000fe400078e0200 */
[C---:B---3--:R-:W-:Y:S02]  /*fee0*/  FMUL.FTZ R8, R4.reuse, R8 ;  /* 0x0000000804087220 */ /* 0x048fe40000410000 */
[C---:B------:R-:W-:Y:S02]  /*fef0*/  FMUL.FTZ R9, R4.reuse, R9 ;  /* 0x0000000904097220 */ /* 0x040fe40000410000 */
[C---:B------:R-:W-:Y:S02]  /*ff00*/  FMUL.FTZ R10, R4.reuse, R10 ;  /* 0x0000000a040a7220 */ /* 0x040fe40000410000 */
[----:B------:R-:W0:Y:S01]  /*ff10*/  F2I.S8.NTZ R8, R8 ;  /* 0x0000000800087305 */ /* 0x000e220000202100 */
[----:B------:R-:W-:-:S07]  /*ff20*/  FMUL.FTZ R11, R4, R11 ;  /* 0x0000000b040b7220 */ /* 0x000fce0000410000 */
[----:B------:R-:W1:Y:S08]  /*ff30*/  F2I.S8.NTZ R9, R9 ;  /* 0x0000000900097305 */ /* 0x000e700000202100 */
[----:B------:R-:W3:Y:S01]  /*ff40*/  F2I.S8.NTZ R10, R10 ;  /* 0x0000000a000a7305 */ /* 0x000ee20000202100 */
[----:B0-----:R-:W-:-:S04]  /*ff50*/  PRMT R2, R8, 0x8880, RZ ;  /* 0x0000888008027816 */ /* 0x001fc800000000ff */
[----:B------:R-:W-:-:S03]  /*ff60*/  PRMT R2, R2, 0x7710, RZ ;  /* 0x0000771002027816 */ /* 0x000fc600000000ff */
[----:B------:R-:W0:Y:S01]  /*ff70*/  F2I.S8.NTZ R11, R11 ;  /* 0x0000000b000b7305 */ /* 0x000e220000202100 */
[----:B-1----:R-:W-:Y:S02]  /*ff80*/  PRMT R6, R9, 0x8880, RZ ;  /* 0x0000888009067816 */ /* 0x002fe400000000ff */
        /* <DEDUP_REMOVED lines=13> */
.L_x_2691:
[----:B0-----:R-:W-:Y:S01]  /*10060*/  HFMA2.MMA R242, -RZ, RZ, 0, 5.9604644775390625e-08 ;  /* 0x00000001fff27435 */ /* 0x001fe200000001ff */
[----:B------:R-:W-:Y:S01]  /*10070*/  IMAD.MOV.U32 R9, RZ, RZ, -0x1 ;  /* 0xffffffffff097424 */ /* 0x000fe200078e00ff */
[----:B------:R-:W-:-:S04]  /*10080*/  MOV R8, 0x100a0 ;  /* 0x000100a000087802 */ /* 0x000fc80000000f00 */
[----:B--2--5:R-:W-:Y:S05]  /*10090*/  CALL.REL.NOINC `($__internal_8_$__cuda_sm70_shflsync_bfly_p) ;  /* 0x0000017000007944 */ /* 0x024fea0003c00000 */
[----:B------:R-:W-:Y:S05]  /*100a0*/  BRA `(.L_x_2753) ;  /* 0xffffd11000007947 */ /* 0x000fea000383ffff */
.L_x_2695:
[----:B0-----:R-:W-:Y:S01]  /*100b0*/  IMAD.MOV.U32 R7, RZ, RZ, R17 ;  /* 0x000000ffff077224 */ /* 0x001fe200078e0011 */
[----:B------:R-:W-:Y:S01]  /*100c0*/  MOV R8, 0x10100 ;  /* 0x0001010000087802 */ /* 0x000fe20000000f00 */
[----:B------:R-:W-:Y:S02]  /*100d0*/  IMAD.MOV.U32 R242, RZ, RZ, 0x10 ;  /* 0x00000010fff27424 */ /* 0x000fe400078e00ff */
[----:B------:R-:W-:Y:S02]  /*100e0*/  IMAD.MOV.U32 R9, RZ, RZ, -0x1 ;  /* 0xffffffffff097424 */ /* 0x000fe400078e00ff */
[----:B--2---:R-:W-:Y:S05]  /*100f0*/  CALL.REL.NOINC `($__internal_8_$__cuda_sm70_shflsync_bfly_p) ;  /* 0x0000011000007944 */ /* 0x004fea0003c00000 */
[----:B------:R-:W-:Y:S05]  /*10100*/  BRA `(.L_x_2754) ;  /* 0xffffd34000007947 */ /* 0x000fea000383ffff */
.L_x_2696:
[----:B0-----:R-:W-:Y:S01]  /*10110*/  MOV R7, R17 ;  /* 0x0000001100077202 */ /* 0x001fe20000000f00 */
[----:B------:R-:W-:Y:S01]  /*10120*/  IMAD.MOV.U32 R242, RZ, RZ, 0x8 ;  /* 0x00000008fff27424 */ /* 0x000fe200078e00ff */
[----:B------:R-:W-:Y:S01]  /*10130*/  MOV R8, 0x10160 ;  /* 0x0001016000087802 */ /* 0x000fe20000000f00 */
[----:B------:R-:W-:-:S02]  /*10140*/  IMAD.MOV.U32 R9, RZ, RZ, -0x1 ;  /* 0xffffffffff097424 */ /* 0x000fc400078e00ff */
[----:B--2---:R-:W-:Y:S05]  /*10150*/  CALL.REL.NOINC `($__internal_8_$__cuda_sm70_shflsync_bfly_p) ;  /* 0x000000b000007944 */ /* 0x004fea0003c00000 */
[----:B------:R-:W-:Y:S01]  /*10160*/  FMNMX.FTZ R7, R17, R242, !PT ;  /* 0x000000f211077209 */ /* 0x000fe20007810000 */
[----:B------:R-:W-:Y:S01]  /*10170*/  IMAD.MOV.U32 R242, RZ, RZ, 0x4 ;  /* 0x00000004fff27424 */ /* 0x000fe200078e00ff */
[----:B------:R-:W-:Y:S01]  /*10180*/  MOV R8, 0x101b0 ;  /* 0x000101b000087802 */ /* 0x000fe20000000f00 */
[----:B------:R-:W-:-:S02]  /*10190*/  IMAD.MOV.U32 R9, RZ, RZ, -0x1 ;  /* 0xffffffffff097424 */ /* 0x000fc400078e00ff */
[----:B------:R-:W-:Y:S05]  /*101a0*/  CALL.REL.NOINC `($__internal_8_$__cuda_sm70_shflsync_bfly_p) ;  /* 0x0000006000007944 */ /* 0x000fea0003c00000 */
[----:B------:R-:W-:Y:S01]  /*101b0*/  FMNMX.FTZ R7, R7, R242, !PT ;  /* 0x000000f207077209 */ /* 0x000fe20007810000 */
[----:B------:R-:W-:Y:S01]  /*101c0*/  HFMA2.MMA R242, -RZ, RZ, 0, 1.1920928955078125e-07 ;  /* 0x00000002fff27435 */ /* 0x000fe200000001ff */
[----:B------:R-:W-:Y:S01]  /*101d0*/  IMAD.MOV.U32 R9, RZ, RZ, -0x1 ;  /* 0xffffffffff097424 */ /* 0x000fe200078e00ff */
[----:B------:R-:W-:-:S04]  /*101e0*/  MOV R8, 0x10200 ;  /* 0x0001020000087802 */ /* 0x000fc80000000f00 */
[----:B------:R-:W-:Y:S05]  /*101f0*/  CALL.REL.NOINC `($__internal_8_$__cuda_sm70_shflsync_bfly_p) ;  /* 0x0000001000007944 */ /* 0x000fea0003c00000 */
[----:B------:R-:W-:Y:S05]  /*10200*/  BRA `(.L_x_2755) ;  /* 0xffffd2b000007947 */ /* 0x000fea000383ffff */
        .weak           $__internal_8_$__cuda_sm70_shflsync_bfly_p
        .type           $__internal_8_$__cuda_sm70_shflsync_bfly_p,@function
        .size           $__internal_8_$__cuda_sm70_shflsync_bfly_p,(.L_x_4314 - $__internal_8_$__cuda_sm70_shflsync_bfly_p)
$__internal_8_$__cuda_sm70_shflsync_bfly_p:
[----:B------:R-:W-:Y:S01]  /*10210*/  IMAD.MOV.U32 R243, RZ, RZ, 0x1f ;  /* 0x0000001ffff37424 */ /* 0x000fe200078e00ff */
[----:B------:R-:W-:Y:S04]  /*10220*/  WARPSYNC R9 ;  /* 0x0000000900007348 */ /* 0x000fe80003800000 */
[----:B------:R0:W1:Y:S04]  /*10230*/  SHFL.BFLY PT, R242, R7, R242, R243 ;  /* 0x0c0000f207f27389 */ /* 0x00006800000e00f3 */
[----:B0-----:R-:W0:Y:S01]  /*10240*/  S2R R243, SR_TID.X ;  /* 0x0000000000f37919 */ /* 0x001e220000002100 */
[----:B------:R-:W-:Y:S01]  /*10250*/  IMAD.MOV.U32 R9, RZ, RZ, 0x0 ;  /* 0x00000000ff097424 */ /* 0x000fe200078e00ff */
[----:B0-----:R-:W-:-:S03]  /*10260*/  LOP3.LUT R243, R243, 0x1, RZ, 0xc0, !PT ;  /* 0x00000001f3f37812 */ /* 0x001fc600078ec0ff */
[----:B-1----:R-:W-:Y:S05]  /*10270*/  RET.REL.NODEC R8 `(_ZN4mmha33masked_multihead_attention_kernelIfLi144ELi256ELi2ELi64ELi128ELb1ELb0EEEv26Multihead_attention_paramsIT_XT5_EE) ;  /* 0xfffefd8008007950 */ /* 0x002fea0003c3ffff */
.L_x_2756:
        /* <DEDUP_REMOVED lines=16> */
.L_x_4314:


//--------------------- .text._ZN4mmha33masked_multihead_attention_kernelIfLi144ELi256ELi4ELi64ELi64ELb1ELb0EEEv26Multihead_attention_paramsIT_XT5_EE --------------------------
	.section	.text._ZN4mmha33masked_multihead_attention_kernelIfLi144ELi256ELi4ELi64ELi64ELb1ELb0EEEv26Multihead_attention_paramsIT_XT5_EE,"ax",@progbits
	.sectioninfo	@"SHI_REGISTERS=244"
	.align	128
        .global         _ZN4mmha33masked_multihead_attention_kernelIfLi144ELi256ELi4ELi64ELi64ELb1ELb0EEEv26Multihead_attention_paramsIT_XT5_EE
        .type           _ZN4mmha33masked_multihead_attention_kernelIfLi144ELi256ELi4ELi64ELi64ELb1ELb0EEEv26Multihead_attention_paramsIT_XT5_EE,@function
        .size           _ZN4mmha33masked_multihead_attention_kernelIfLi144ELi256ELi4ELi64ELi64ELb1ELb0EEEv26Multihead_attention_paramsIT_XT5_EE,(.L_x_4315 - _ZN4mmha33masked_multihead_attention_kernelIfLi144ELi256ELi4ELi64ELi64ELb1ELb0EEEv26Multihead_attention_paramsIT_XT5_EE)
        .other          _ZN4mmha33masked_multihead_attention_kernelIfLi144ELi256ELi4ELi64ELi64ELb1ELb0EEEv26Multihead_attention_paramsIT_XT5_EE,@"STO_CUDA_ENTRY STV_DEFAULT"
_ZN4mmha33masked_multihead_attention_kernelIfLi144ELi256ELi4ELi64ELi64ELb1ELb0EEEv26Multihead_attention_paramsIT_XT5_EE:
.text._ZN4mmha33masked_multihead_attention_kernelIfLi144ELi256ELi4ELi64ELi64ELb1ELb0EEEv26Multihead_attention_paramsIT_XT5_EE:
        /* <DEDUP_REMOVED lines=11> */
.L_x_2757:
        /* <DEDUP_REMOVED lines=29> */
[----:B------:R-:W-:-:S06]  /*0280*/  @P1 IADD3 R27, R27, 0x1, RZ ;  /* 0x000000011b1b1810 */ /* 0x000fcc0007ffe0ff */
[----:B------:R-:W-:Y:S01]  /*0290*/  @!P3 IMAD.MOV R27, RZ, RZ, -R27 ;  /* 0x000000ffff1bb224 */ /* 0x000fe200078e0a1b */
[----:B------:R-:W-:-:S05]  /*02a0*/  @!P2 LOP3.LUT R27, RZ, c[0x0][0x1d0], RZ, 0x33, !PT ;  /* 0x00007400ff1baa12 */ /* 0x000fca00078e33ff */
[----:B------:R-:W-:-:S05]  /*02b0*/  @P4 IMAD.WIDE R6, R27, R15, c[0x0][0x240] ;  /* 0x000090001b064625 */ /* 0x000fca00078e020f */
[----:B------:R-:W3:Y:S04]  /*02c0*/  @P4 LDG.E R26, [R6.64] ;  /* 0x00000024061a4981 */ /* 0x000ee8000c1e1900 */
[----:B------:R-:W1:Y:S01]  /*02d0*/  S2R R23, SR_CTAID.X ;  /* 0x0000000000177919 */ /* 0x000e620000002500 */
[----:B------:R-:W-:Y:S02]  /*02e0*/  ISETP.NE.U32.AND P2, PT, RZ, c[0x0][0x1f8], PT ;  /* 0x00007e00ff007a0c */ /* 0x000fe40003f45070 */
[C---:B0-----:R-:W-:Y:S02]  /*02f0*/  ISETP.GT.AND P0, PT, R24.reuse, 0x23, PT ;  /* 0x000000231800780c */ /* 0x041fe40003f04270 */
[C---:B------:R-:W-:Y:S02]  /*0300*/  ISETP.LT.AND P3, PT, R24.reuse, 0x40, P4 ;  /* 0x000000401800780c */ /* 0x040fe40002761270 */
[----:B------:R-:W-:Y:S01]  /*0310*/  ISETP.NE.AND.EX P2, PT, RZ, c[0x0][0x1fc], PT, P2 ;  /* 0x00007f00ff007a0c */ /* 0x000fe20003f45320 */
[----:B------:R-:W-:Y:S01]  /*0320*/  IMAD.SHL.U32 R18, R24, 0x4, RZ ;  /* 0x0000000418127824 */ /* 0x000fe200078e00ff */
[----:B------:R-:W-:Y:S01]  /*0330*/  SHF.R.S32.HI R9, RZ, 0x1f, R28 ;  /* 0x0000001fff097819 */ /* 0x000fe2000001141c */
[----:B-1----:R-:W-:-:S04]  /*0340*/  IMAD R19, R28, c[0x0][0x1d8], R23 ;  /* 0x000076001c137a24 */ /* 0x002fc800078e0217 */
[----:B------:R-:W-:-:S06]  /*0350*/  IMAD R151, R19, 0x90, RZ ;  /* 0x0000009013977824 */ /* 0x000fcc00078e02ff */
[C---:B------:R-:W-:Y:S01]  /*0360*/  @P2 LEA R10, P4, R28.reuse, c[0x0][0x1f8], 0x2 ;  /* 0x00007e001c0a2a11 */ /* 0x040fe200078810ff */
[----:B------:R-:W-:Y:S01]  /*0370*/  IMAD.IADD R30, R151, 0x1, R18 ;  /* 0x00000001971e7824 */ /* 0x000fe200078e0212 */
[----:B------:R-:W-:Y:S01]  /*0380*/  CS2R R32, SRZ ;  /* 0x0000000000207805 */ /* 0x000fe2000001ff00 */
[----:B------:R-:W-:Y:S01]  /*0390*/  CS2R R34, SRZ ;  /* 0x0000000000227805 */ /* 0x000fe2000001ff00 */
[----:B------:R-:W-:Y:S02]  /*03a0*/  @P2 LEA.HI.X R11, R28, c[0x0][0x1fc], R9, 0x2, P4 ;  /* 0x00007f001c0b2a11 */ /* 0x000fe400020f1409 */
[----:B------:R-:W-:-:S04]  /*03b0*/  IABS R21, c[0x0][0x1d4] ;  /* 0x0000750000157a13 */ /* 0x000fc80000000000 */
[----:B------:R-:W0:Y:S01]  /*03c0*/  I2F.RP R0, R21 ;  /* 0x0000001500007306 */ /* 0x000e220000209400 */
[----:B--2---:R-:W-:-:S05]  /*03d0*/  IADD3 R17, R25, -0x1, RZ ;  /* 0xffffffff19117810 */ /* 0x004fca0007ffe0ff */
        /* <DEDUP_REMOVED lines=8> */
[----:B0-----:R-:W0:Y:S01]  /*0460*/  MUFU.RCP R0, R0 ;  /* 0x0000000000007308 */ /* 0x001e220000001000 */
[----:B------:R-:W-:-:S04]  /*0470*/  ISETP.EQ.U32.AND P1, PT, RZ, c[0x0][0x170], PT ;  /* 0x00005c00ff007a0c */ /* 0x000fc80003f22070 */
[----:B------:R-:W-:Y:S01]  /*0480*/  ISETP.EQ.OR.EX P1, PT, RZ, c[0x0][0x174], P0, P1 ;  /* 0x00005d00ff007a0c */ /* 0x000fe20000722710 */
[----:B------:R-:W-:Y:S01]  /*0490*/  IMAD R3, R23, 0x90, RZ ;  /* 0x0000009017037824 */ /* 0x000fe200078e02ff */
[----:B0-----:R-:W-:-:S04]  /*04a0*/  IADD3 R12, R0, 0xffffffe, RZ ;  /* 0x0ffffffe000c7810 */ /* 0x001fc80007ffe0ff */
[----:B------:R0:W2:Y:S01]  /*04b0*/  F2I.FTZ.U32.TRUNC.NTZ R13, R12 ;  /* 0x0000000c000d7305 */ /* 0x0000a2000021f000 */
[----:B------:R-:W-:Y:S02]  /*04c0*/  IMAD.MOV.U32 R22, RZ, RZ, RZ ;  /* 0x000000ffff167224 */ /* 0x000fe400078e00ff */
[----:B------:R-:W-:Y:S01]  /*04d0*/  IMAD.IADD R14, R3, 0x1, R18 ;  /* 0x00000001030e7824 */ /* 0x000fe200078e0212 */
[----:B------:R-:W-:Y:S01]  /*04e0*/  CS2R R40, SRZ ;  /* 0x0000000000287805 */ /* 0x000fe2000001ff00 */
[----:B------:R-:W-:Y:S02]  /*04f0*/  CS2R R42, SRZ ;  /* 0x00000000002a7805 */ /* 0x000fe4000001ff00 */
[----:B------:R-:W-:Y:S01]  /*0500*/  @!P1 IMAD.WIDE R6, R14, R15, c[0x0][0x170] ;  /* 0x00005c000e069625 */ /* 0x000fe200078e020f */
[----:B------:R2:W5:Y:S03]  /*0510*/  @P2 LDG.E R22, [R10.64] ;  /* 0x000000240a162981 */ /* 0x000566000c1e1900 */
[----:B0-----:R-:W-:Y:S01]  /*0520*/  IMAD.MOV.U32 R12, RZ, RZ, RZ ;  /* 0x000000ffff0c7224 */ /* 0x001fe200078e00ff */
[----:B------:R0:W5:Y:S01]  /*0530*/  @!P1 LDG.E.128 R40, [R6.64] ;  /* 0x0000002406289981 */ /* 0x000162000c1e1d00 */
[----:B--2---:R-:W-:-:S04]  /*0540*/  IMAD.MOV R10, RZ, RZ, -R13 ;  /* 0x000000ffff0a7224 */ /* 0x004fc800078e0a0d */
[----:B0-----:R-:W-:Y:S01]  /*0550*/  IMAD R7, R10, R21, RZ ;  /* 0x000000150a077224 */ /* 0x001fe200078e02ff */
[----:B------:R-:W-:-:S03]  /*0560*/  IABS R16, R17 ;  /* 0x0000001100107213 */ /* 0x000fc60000000000 */
[----:B------:R-:W-:-:S06]  /*0570*/  IMAD.HI.U32 R13, R13, R7, R12 ;  /* 0x000000070d0d7227 */ /* 0x000fcc00078e000c */
[----:B------:R-:W-:-:S04]  /*0580*/  IMAD.HI.U32 R13, R13, R16, RZ ;  /* 0x000000100d0d7227 */ /* 0x000fc800078e00ff */
[----:B------:R-:W-:-:S04]  /*0590*/  IMAD.MOV R13, RZ, RZ, -R13 ;  /* 0x000000ffff0d7224 */ /* 0x000fc800078e0a0d */
[----:B------:R-:W-:-:S05]  /*05a0*/  IMAD R16, R21, R13, R16 ;  /* 0x0000000d15107224 */ /* 0x000fca00078e0210 */
[----:B------:R-:W-:Y:S01]  /*05b0*/  ISETP.GT.U32.AND P1, PT, R21, R16, PT ;  /* 0x000000101500720c */ /* 0x000fe20003f24070 */
[----:B------:R-:W-:Y:S01]  /*05c0*/  IMAD R0, R28, c[0x0][0x1c8], R3 ;  /* 0x000072001c007a24 */ /* 0x000fe200078e0203 */
[----:B------:R-:W-:Y:S01]  /*05d0*/  BSSY B0, `(.L_x_2758) ;  /* 0x0000020000007945 */ /* 0x000fe20003800000 */
[----:B------:R-:W-:Y:S01]  /*05e0*/  ISETP.NE.AND P5, PT, RZ, c[0x0][0x1ec], PT ;  /* 0x00007b00ff007a0c */ /* 0x000fe20003fa5270 */
[----:B------:R-:W-:Y:S01]  /*05f0*/  CS2R R46, SRZ ;  /* 0x00000000002e7805 */ /* 0x000fe2000001ff00 */
[----:B------:R-:W-:-:S08]  /*0600*/  CS2R R44, SRZ ;  /* 0x00000000002c7805 */ /* 0x000fd0000001ff00 */
        /* <DEDUP_REMOVED lines=11> */
[----:B------:R-:W-:Y:S02]  /*06c0*/  @!P1 IMAD.MOV.U32 R4, RZ, RZ, c[0x0][0x248] ;  /* 0x00009200ff049624 */ /* 0x000fe400078e00ff */
        /* <DEDUP_REMOVED lines=16> */
.L_x_2759:
[----:B01----:R-:W-:Y:S05]  /*07d0*/  BSYNC B0 ;  /* 0x0000000000007941 */ /* 0x003fea0003800000 */
.L_x_2758:
        /* <DEDUP_REMOVED lines=11> */
.L_x_2761:
[----:B------:R-:W-:Y:S05]  /*0890*/  BSYNC B0 ;  /* 0x0000000000007941 */ /* 0x000fea0003800000 */
.L_x_2760:
[----:B------:R-:W-:Y:S01]  /*08a0*/  ISETP.GE.AND P0, PT, R17, RZ, PT ;  /* 0x000000ff1100720c */ /* 0x000fe20003f06270 */
[----:B------:R-:W-:Y:S01]  /*08b0*/  @!P2 IMAD.IADD R16, R16, 0x1, -R21 ;  /* 0x000000011010a824 */ /* 0x000fe200078e0a15 */
[----:B------:R-:W-:Y:S01]  /*08c0*/  ISETP.NE.AND P1, PT, RZ, c[0x0][0x1d4], PT ;  /* 0x00007500ff007a0c */ /* 0x000fe20003f25270 */
[----:B------:R-:W-:Y:S01]  /*08d0*/  ULDC.U8 UR4, c[0x0][0x1e4] ;  /* 0x0000790000047ab9 */ /* 0x000fe20000000000 */
[----:B------:R-:W-:Y:S01]  /*08e0*/  ISETP.LT.AND P2, PT, RZ, c[0x0][0x1e0], PT ;  /* 0x00007800ff007a0c */ /* 0x000fe20003f41270 */
[----:B-----5:R-:W-:Y:S02]  /*08f0*/  @!P5 FADD.FTZ R32, R32, R36 ;  /* 0x000000242020d221 */ /* 0x020fe40000010000 */
[----:B------:R-:W-:Y:S02]  /*0900*/  @!P5 FADD.FTZ R33, R33, R37 ;  /* 0x000000252121d221 */ /* 0x000fe40000010000 */
[----:B------:R-:W-:Y:S02]  /*0910*/  @!P5 FADD.FTZ R34, R34, R38 ;  /* 0x000000262222d221 */ /* 0x000fe40000010000 */
[----:B------:R-:W-:-:S02]  /*0920*/  @!P5 FADD.FTZ R35, R35, R39 ;  /* 0x000000272323d221 */ /* 0x000fc40000010000 */
[----:B------:R-:W-:Y:S01]  /*0930*/  @!P0 IMAD.MOV R16, RZ, RZ, -R16 ;  /* 0x000000ffff108224 */ /* 0x000fe200078e0a10 */
[----:B------:R-:W-:Y:S01]  /*0940*/  ISETP.GE.AND P0, PT, R24, 0x40, PT ;  /* 0x000000401800780c */ /* 0x000fe20003f06270 */
[----:B------:R-:W-:Y:S01]  /*0950*/  IMAD R124, R27, c[0x0][0x1d8], RZ ;  /* 0x000076001b7c7a24 */ /* 0x000fe200078e02ff */
[----:B------:R-:W-:Y:S01]  /*0960*/  @!P1 LOP3.LUT R16, RZ, c[0x0][0x1d4], RZ, 0x33, !PT ;  /* 0x00007500ff109a12 */ /* 0x000fe200078e33ff */
[----:B------:R-:W-:Y:S01]  /*0970*/  @P3 FMUL.FTZ R32, R32, R48 ;  /* 0x0000003020203220 */ /* 0x000fe20000410000 */
[----:B------:R-:W-:Y:S01]  /*0980*/  ISETP.NE.AND P1, PT, RZ, UR4, PT ;  /* 0x00000004ff007c0c */ /* 0x000fe2000bf25270 */
[----:B------:R-:W-:Y:S02]  /*0990*/  @P3 FMUL.FTZ R33, R33, R49 ;  /* 0x0000003121213220 */ /* 0x000fe40000410000 */
[----:B------:R-:W-:Y:S02]  /*09a0*/  @P3 FMUL.FTZ R34, R34, R50 ;  /* 0x0000003222223220 */ /* 0x000fe40000410000 */
[----:B------:R-:W-:-:S02]  /*09b0*/  @P3 FMUL.FTZ R35, R35, R51 ;  /* 0x0000003323233220 */ /* 0x000fc40000410000 */
[----:B------:R-:W-:Y:S02]  /*09c0*/  FADD.FTZ R40, R40, R44 ;  /* 0x0000002c28287221 */ /* 0x000fe40000010000 */
[----:B------:R-:W-:Y:S02]  /*09d0*/  FADD.FTZ R41, R41, R45 ;  /* 0x0000002d29297221 */ /* 0x000fe40000010000 */
        /* <DEDUP_REMOVED lines=60> */
.L_x_2764:
        /* <DEDUP_REMOVED lines=9> */
.L_x_2765:
        /* <DEDUP_REMOVED lines=54> */
.L_x_2769:
        /* <DEDUP_REMOVED lines=51> */
.L_x_2772:
[----:B0-----:R-:W-:Y:S05]  /*14c0*/  BSYNC B2 ;  /* 0x0000000000027941 */ /* 0x001fea0003800000 */
.L_x_2771:
[----:B----4-:R0:W-:Y:S04]  /*14d0*/  STS [R29], R32 ;  /* 0x000000201d007388 */ /* 0x0101e80000000800 */
[----:B---3--:R0:W-:Y:S04]  /*14e0*/  STS [R29+0x4], R34 ;  /* 0x000004221d007388 */ /* 0x0081e80000000800 */
[----:B--2---:R0:W-:Y:S04]  /*14f0*/  STS [R44], R33 ;  /* 0x000000212c007388 */ /* 0x0041e80000000800 */
[----:B-1----:R0:W-:Y:S02]  /*1500*/  STS [R44+0x4], R35 ;  /* 0x000004232c007388 */ /* 0x0021e40000000800 */
.L_x_2770:
[----:B------:R-:W-:Y:S05]  /*1510*/  BSYNC B1 ;  /* 0x0000000000017941 */ /* 0x000fea0003800000 */
.L_x_2768:
[----:B-1----:R1:W-:Y:S04]  /*1520*/  STS [R21], R40 ;  /* 0x0000002815007388 */ /* 0x0023e80000000800 */
[----:B--2---:R1:W-:Y:S04]  /*1530*/  STS [R21+0x4], R42 ;  /* 0x0000042a15007388 */ /* 0x0043e80000000800 */
[----:B---3--:R1:W-:Y:S04]  /*1540*/  STS [R20], R41 ;  /* 0x0000002914007388 */ /* 0x0083e80000000800 */
[----:B----4-:R1:W-:Y:S02]  /*1550*/  STS [R20+0x4], R43 ;  /* 0x0000042b14007388 */ /* 0x0103e40000000800 */
.L_x_2767:
[----:B------:R-:W-:Y:S05]  /*1560*/  BSYNC B0 ;  /* 0x0000000000007941 */ /* 0x000fea0003800000 */
.L_x_2766:
[----:B------:R-:W-:Y:S06]  /*1570*/  BAR.SYNC.DEFER_BLOCKING 0x0 ;  /* 0x0000000000007b1d */ /* 0x000fec0000010000 */
[----:B------:R-:W-:Y:S01]  /*1580*/  BSSY B0, `(.L_x_2773) ;  /* 0x0000005000007945 */ /* 0x000fe20003800000 */
[----:B------:R-:W-:Y:S05]  /*1590*/  @!P6 BRA `(.L_x_2774) ;  /* 0x000000300000e947 */ /* 0x000fea0003800000 */
[----:B------:R-:W-:Y:S01]  /*15a0*/  ISETP.NE.AND P0, PT, RZ, c[0x0][0x1ec], PT ;  /* 0x00007b00ff007a0c */ /* 0x000fe20003f05270 */
[----:B01----:R0:W1:-:S12]  /*15b0*/  LDS.128 R40, [R14] ;  /* 0x000000000e287984 */ /* 0x0030580000000c00 */
[----:B------:R0:W2:Y:S02]  /*15c0*/  @!P0 LDS.128 R32, [R15] ;  /* 0x000000000f208984 */ /* 0x0000a40000000c00 */
.L_x_2774:
[----:B------:R-:W-:Y:S05]  /*15d0*/  BSYNC B0 ;  /* 0x0000000000007941 */ /* 0x000fea0003800000 */
.L_x_2773:
[----:B------:R-:W-:Y:S06]  /*15e0*/  BAR.SYNC.DEFER_BLOCKING 0x0 ;  /* 0x0000000000007b1d */ /* 0x000fec0000010000 */
[----:B------:R-:W-:Y:S05]  /*15f0*/  BRA `(.L_x_2763) ;  /* 0x000004c000007947 */ /* 0x000fea0003800000 */
.L_x_2762:
        /* <DEDUP_REMOVED lines=35> */
.L_x_2775:
        /* <DEDUP_REMOVED lines=40> */
.L_x_2776:
[----:B------:R-:W-:Y:S05]  /*1ab0*/  BSYNC B0 ;  /* 0x0000000000007941 */ /* 0x000fea0003800000 */
.L_x_2763:
[----:B------:R-:W-:Y:S01]  /*1ac0*/  ISETP.GT.AND P0, PT, R24, 0x3f, PT ;  /* 0x0000003f1800780c */ /* 0x000fe20003f04270 */
[----:B------:R-:W-:Y:S01]  /*1ad0*/  BSSY B0, `(.L_x_2777) ;  /* 0x0000010000007945 */ /* 0x000fe20003800000 */
[----:B------:R-:W-:-:S11]  /*1ae0*/  IMAD.MOV.U32 R0, RZ, RZ, RZ ;  /* 0x000000ffff007224 */ /* 0x000fd600078e00ff */
[----:B------:R-:W-:Y:S05]  /*1af0*/  @P0 BRA `(.L_x_2778) ;  /* 0x000000d000000947 */ /* 0x000fea0003800000 */
[----:B------:R-:W-:Y:S01]  /*1b00*/  ISETP.NE.AND P1, PT, RZ, c[0x0][0x1ec], PT ;  /* 0x00007b00ff007a0c */ /* 0x000fe20003f25270 */
[----:B-1----:R1:W-:Y:S01]  /*1b10*/  STS.128 [R24.X16+0x10], R40 ;  /* 0x0000102818007388 */ /* 0x0023e2000000cc00 */
[----:B--2---:R-:W-:Y:S02]  /*1b20*/  FMUL.FTZ R0, R40, R32 ;  /* 0x0000002028007220 */ /* 0x004fe40000410000 */
[----:B------:R-:W-:-:S09]  /*1b30*/  ISETP.GT.OR P0, PT, R24, 0x23, P1 ;  /* 0x000000231800780c */ /* 0x000fd20000f04670 */
[----:B------:R1:W-:Y:S04]  /*1b40*/  @!P1 STS.128 [R24.X16+0x410], R36 ;  /* 0x0004102418009388 */ /* 0x0003e8000000cc00 */
[----:B------:R-:W-:Y:S02]  /*1b50*/  @!P0 IMAD.SHL.U32 R3, R16, 0x4, RZ ;  /* 0x0000000410038824 */ /* 0x000fe400078e00ff */
[----:B------:R-:W-:Y:S02]  /*1b60*/  @!P0 IMAD.MOV.U32 R4, RZ, RZ, 0x4 ;  /* 0x00000004ff048424 */ /* 0x000fe400078e00ff */
[----:B------:R-:W-:-:S04]  /*1b70*/  @!P0 IMAD R3, R30, c[0x0][0x1d4], R3 ;  /* 0x000075001e038a24 */ /* 0x000fc800078e0203 */
[----:B------:R-:W-:-:S04]  /*1b80*/  @!P0 IMAD.WIDE R4, R3, R4, c[0x0][0x198] ;  /* 0x0000660003048625 */ /* 0x000fc800078e0204 */
[----:B------:R-:W-:Y:S01]  /*1b90*/  FFMA.FTZ R3, R41, R33, R0 ;  /* 0x0000002129037223 */ /* 0x000fe20000010000 */
[----:B------:R1:W-:Y:S03]  /*1ba0*/  @!P0 STG.E.128 [R4.64], R32 ;  /* 0x0000002004008986 */ /* 0x0003e6000c101d24 */
[----:B------:R-:W-:-:S04]  /*1bb0*/  FFMA.FTZ R0, R42, R34, R3 ;  /* 0x000000222a007223 */ /* 0x000fc80000010003 */
[----:B------:R-:W-:Y:S02]  /*1bc0*/  FFMA.FTZ R0, R43, R35, R0 ;  /* 0x000000232b007223 */ /* 0x000fe40000010000 */
.L_x_2778:
[----:B------:R-:W-:Y:S05]  /*1bd0*/  BSYNC B0 ;  /* 0x0000000000007941 */ /* 0x000fea0003800000 */
.L_x_2777:
        /* <DEDUP_REMOVED lines=38> */
.L_x_2781:
[----:B------:R1:W-:Y:S02]  /*1e40*/  STS [R8.X4+0x810], R3 ;  /* 0x0008100308007388 */ /* 0x0003e40000004800 */
.L_x_2780:
[----:B------:R-:W-:Y:S05]  /*1e50*/  BSYNC B0 ;  /* 0x0000000000007941 */ /* 0x000fea0003800000 */
.L_x_2779:
[----:B------:R-:W-:Y:S01]  /*1e60*/  BAR.SYNC.DEFER_BLOCKING 0x0 ;  /* 0x0000000000007b1d */ /* 0x000fe20000010000 */
[----:B-1----:R-:W-:Y:S02]  /*1e70*/  SHF.R.S32.HI R5, RZ, 0x1f, R24 ;  /* 0x0000001fff057819 */ /* 0x002fe40000011418 */
        /* <DEDUP_REMOVED lines=12> */
[----:B------:R1:W3:Y:S04]  /*1f40*/  LDS R5, [R0.X4+0x10] ;  /* 0x0000100000057984 */ /* 0x0002e80000004800 */
        /* <DEDUP_REMOVED lines=129> */
.L_x_2782:
[----:B-1234-:R-:W-:Y:S01]  /*2760*/  BSSY B0, `(.L_x_2783) ;  /* 0x000079b000007945 */ /* 0x01efe20003800000 */
[----:B------:R-:W-:Y:S05]  /*2770*/  @P0 BRA `(.L_x_2784) ;  /* 0x0000799000000947 */ /* 0x000fea0003800000 */
[----:B------:R-:W-:Y:S02]  /*2780*/  IMAD R125, R124, 0x90, RZ ;  /* 0x000000907c7d7824 */ /* 0x000fe400078e02ff */
[----:B------:R-:W-:-:S02]  /*2790*/  IMAD R127, R26, c[0x0][0x1d8], R23 ;  /* 0x000076001a7f7a24 */ /* 0x000fc400078e0217 */
[--C-:B------:R-:W-:Y:S02]  /*27a0*/  IMAD R151, R151, c[0x0][0x1d4], R0.reuse ;  /* 0x0000750097977a24 */ /* 0x100fe400078e0200 */
[--C-:B------:R-:W-:Y:S02]  /*27b0*/  IMAD R152, R125, c[0x0][0x1d4], R0.reuse ;  /* 0x000075007d987a24 */ /* 0x100fe400078e0200 */
[----:B------:R-:W-:Y:S01]  /*27c0*/  IMAD R0, R127, 0x90, R0 ;  /* 0x000000907f007824 */ /* 0x000fe200078e0200 */
[----:B------:R-:W-:Y:S01]  /*27d0*/  SHF.R.S32.HI R156, RZ, 0x1f, R151 ;  /* 0x0000001fff9c7819 */ /* 0x000fe20000011497 */
[----:B------:R-:W-:Y:S01]  /*27e0*/  IMAD.MOV.U32 R155, RZ, RZ, c[0x0][0x1e8] ;  /* 0x00007a00ff9b7624 */ /* 0x000fe200078e00ff */
[----:B------:R-:W-:Y:S01]  /*27f0*/  SHF.R.S32.HI R157, RZ, 0x1f, R152 ;  /* 0x0000001fff9d7819 */ /* 0x000fe20000011498 */
[----:B------:R-:W-:Y:S01]  /*2800*/  IMAD.MOV.U32 R127, RZ, RZ, 0x4 ;  /* 0x00000004ff7f7424 */ /* 0x000fe200078e00ff */
[C---:B------:R-:W-:Y:S01]  /*2810*/  IADD3 R126, R0.reuse, 0x4, RZ ;  /* 0x00000004007e7810 */ /* 0x040fe20007ffe0ff */
[----:B------:R-:W-:Y:S01]  /*2820*/  IMAD.MOV.U32 R153, RZ, RZ, 0x90 ;  /* 0x00000090ff997424 */ /* 0x000fe200078e00ff */
[----:B------:R-:W-:Y:S01]  /*2830*/  IADD3 R155, R155, c[0x0][0x210], RZ ;  /* 0x000084009b9b7a10 */ /* 0x000fe20007ffe0ff */
[----:B------:R-:W-:-:S04]  /*2840*/  IMAD.WIDE R124, R0, R127, c[0x0][0x230] ;  /* 0x00008c00007c7625 */ /* 0x000fc800078e027f */
[----:B------:R-:W-:Y:S02]  /*2850*/  IMAD R153, R153, c[0x0][0x1d4], RZ ;  /* 0x0000750099997a24 */ /* 0x000fe400078e02ff */
[----:B------:R-:W-:-:S04]  /*2860*/  IMAD.WIDE R126, R126, R127, c[0x0][0x230] ;  /* 0x00008c007e7e7625 */ /* 0x000fc800078e027f */
.L_x_3045:
        /* <DEDUP_REMOVED lines=43> */
.L_x_2788:
[----:B------:R-:W-:Y:S05]  /*2b20*/  BSYNC B2 ;  /* 0x0000000000027941 */ /* 0x000fea0003800000 */
.L_x_2787:
[----:B------:R-:W-:Y:S02]  /*2b30*/  ULDC UR4, c[0x0][0x1ec] ;  /* 0x00007b0000047ab9 */ /* 0x000fe40000000800 */
[----:B------:R-:W-:-:S06]  /*2b40*/  UISETP.NE.AND UP0, UPT, URZ, UR4, UPT ;  /* 0x000000043f00728c */ /* 0x000fcc000bf05270 */
[----:B------:R-:W-:-:S13]  /*2b50*/  PLOP3.LUT P2, PT, PT, PT, UP0, 0x80, 0x0 ;  /* 0x000000000000781c */ /* 0x000fda0003f4f008 */
[----:B------:R-:W-:Y:S05]  /*2b60*/  @P2 BRA `(.L_x_2786) ;  /* 0x0000009000002947 */ /* 0x000fea0003800000 */
[----:B------:R-:W-:-:S13]  /*2b70*/  ISETP.NE.AND P5, PT, R2, RZ, PT ;  /* 0x000000ff0200720c */ /* 0x000fda0003fa5270 */
[----:B-1----:R-:W2:Y:S01]  /*2b80*/  @P5 LDG.E R161, [R124.64] ;  /* 0x000000247ca15981 */ /* 0x002ea2000c1e1900 */
[----:B------:R-:W-:Y:S01]  /*2b90*/  @!P3 IADD3 R129, P4, R151, R208, RZ ;  /* 0x000000d09781b210 */ /* 0x000fe20007f9e0ff */
[----:B-----5:R-:W-:-:S03]  /*2ba0*/  FADD.FTZ R160, R81, R160 ;  /* 0x000000a051a07221 */ /* 0x020fc60000010000 */
[----:B------:R-:W-:Y:S02]  /*2bb0*/  @!P3 LEA.HI.X.SX32 R208, R208, R156, 0x1, P4 ;  /* 0x0000009cd0d0b211 */ /* 0x000fe400020f0eff */
[----:B------:R-:W-:-:S04]  /*2bc0*/  @!P3 LEA R128, P4, R129, c[0x0][0x198], 0x2 ;  /* 0x000066008180ba11 */ /* 0x000fc800078810ff */
[----:B------:R-:W-:Y:S01]  /*2bd0*/  @!P3 LEA.HI.X R129, R129, c[0x0][0x19c], R208, 0x2, P4 ;  /* 0x000067008181ba11 */ /* 0x000fe200020f14d0 */
[----:B--2---:R-:W-:-:S05]  /*2be0*/  @P5 FMUL.FTZ R160, R160, R161 ;  /* 0x000000a1a0a05220 */ /* 0x004fca0000410000 */
[----:B------:R1:W-:Y:S03]  /*2bf0*/  @!P3 STG.E [R128.64], R160 ;  /* 0x000000a08000b986 */ /* 0x0003e6000c101924 */
.L_x_2786:
[----:B------:R-:W-:Y:S05]  /*2c00*/  BSYNC B1 ;  /* 0x0000000000017941 */ /* 0x000fea0003800000 */
.L_x_2785:
[----:B------:R-:W-:Y:S01]  /*2c10*/  BSSY B1, `(.L_x_2789) ;  /* 0x000001e000017945 */ /* 0x000fe20003800000 */
[----:B------:R-:W-:Y:S05]  /*2c20*/  @P1 BRA `(.L_x_2790) ;  /* 0x000001c000001947 */ /* 0x000fea0003800000 */
[----:B-1----:R-:W-:Y:S01]  /*2c30*/  IADD3 R128, R158, c[0x0][0x1d4], RZ ;  /* 0x000075009e807a10 */ /* 0x002fe20007ffe0ff */
        /* <DEDUP_REMOVED lines=10> */
.L_x_2792:
[----:B------:R-:W-:Y:S05]  /*2ce0*/  BSYNC B2 ;  /* 0x0000000000027941 */ /* 0x000fea0003800000 */
.L_x_2791:
[----:B------:R-:W-:Y:S02]  /*2cf0*/  ULDC UR4, c[0x0][0x1ec] ;  /* 0x00007b0000047ab9 */ /* 0x000fe40000000800 */
[----:B------:R-:W-:-:S06]  /*2d00*/  UISETP.NE.AND UP0, UPT, URZ, UR4, UPT ;  /* 0x000000043f00728c */ /* 0x000fcc000bf05270 */
[----:B------:R-:W-:-:S13]  /*2d10*/  PLOP3.LUT P2, PT, PT, PT, UP0, 0x80, 0x0 ;  /* 0x000000000000781c */ /* 0x000fda0003f4f008 */
[----:B------:R-:W-:Y:S05]  /*2d20*/  @P2 BRA `(.L_x_2790) ;  /* 0x000000c000002947 */ /* 0x000fea0003800000 */
[----:B------:R-:W-:-:S13]  /*2d30*/  ISETP.NE.AND P5, PT, R2, RZ, PT ;  /* 0x000000ff0200720c */ /* 0x000fda0003fa5270 */
[----:B------:R-:W2:Y:S01]  /*2d40*/  @P5 LDG.E R208, [R126.64] ;  /* 0x000000247ed05981 */ /* 0x000ea2000c1e1900 */
[----:B-1----:R-:W-:Y:S01]  /*2d50*/  @!P3 IADD3 R129, P4, R151, R210, RZ ;  /* 0x000000d29781b210 */ /* 0x002fe20007f9e0ff */
[----:B-----5:R-:W-:-:S03]  /*2d60*/  FADD.FTZ R159, R82, R159 ;  /* 0x0000009f529f7221 */ /* 0x020fc60000010000 */
[----:B------:R-:W-:Y:S01]  /*2d70*/  @!P3 LEA.HI.X.SX32 R210, R210, R156, 0x1, P4 ;  /* 0x0000009cd2d2b211 */ /* 0x000fe200020f0eff */
[----:B------:R-:W-:Y:S01]  /*2d80*/  IMAD.MOV.U32 R161, RZ, RZ, R159 ;  /* 0x000000ffffa17224 */ /* 0x000fe200078e009f */
[----:B------:R-:W-:-:S04]  /*2d90*/  @!P3 LEA R128, P4, R129, c[0x0][0x198], 0x2 ;  /* 0x000066008180ba11 */ /* 0x000fc800078810ff */
[----:B------:R-:W-:Y:S01]  /*2da0*/  @!P3 LEA.HI.X R129, R129, c[0x0][0x19c], R210, 0x2, P4 ;  /* 0x000067008181ba11 */ /* 0x000fe200020f14d2 */
[----:B--2---:R-:W-:-:S04]  /*2db0*/  @P5 FMUL.FTZ R161, R159, R208 ;  /* 0x000000d09fa15220 */ /* 0x004fc80000410000 */
[--C-:B------:R-:W-:Y:S01]  /*2dc0*/  IMAD.MOV.U32 R159, RZ, RZ, R161.reuse ;  /* 0x000000ffff9f7224 */ /* 0x100fe200078e00a1 */
[----:B------:R1:W-:Y:S01]  /*2dd0*/  @!P3 STG.E [R128.64], R161 ;  /* 0x000000a18000b986 */ /* 0x0003e2000c101924 */
[----:B------:R-:W-:-:S03]  /*2de0*/  @!P3 IMAD.MOV.U32 R159, RZ, RZ, R161 ;  /* 0x000000ffff9fb224 */ /* 0x000fc600078e00a1 */
.L_x_2790:
[----:B------:R-:W-:Y:S05]  /*2df0*/  BSYNC B1 ;  /* 0x0000000000017941 */ /* 0x000fea0003800000 */
.L_x_2789:
        /* <DEDUP_REMOVED lines=14> */
.L_x_2796:
[----:B------:R-:W-:Y:S05]  /*2ee0*/  BSYNC B2 ;  /* 0x0000000000027941 */ /* 0x000fea0003800000 */
.L_x_2795:
[----:B------:R-:W-:Y:S02]  /*2ef0*/  ULDC UR4, c[0x0][0x1ec] ;  /* 0x00007b0000047ab9 */ /* 0x000fe40000000800 */
[----:B------:R-:W-:-:S06]  /*2f00*/  UISETP.NE.AND UP0, UPT, URZ, UR4, UPT ;  /* 0x000000043f00728c */ /* 0x000fcc000bf05270 */
[----:B------:R-:W-:-:S13]  /*2f10*/  PLOP3.LUT P2, PT, PT, PT, UP0, 0x80, 0x0 ;  /* 0x000000000000781c */ /* 0x000fda0003f4f008 */
[----:B------:R-:W-:Y:S05]  /*2f20*/  @P2 BRA `(.L_x_2794) ;  /* 0x0000009000002947 */ /* 0x000fea0003800000 */
[----:B------:R-:W-:-:S13]  /*2f30*/  ISETP.NE.AND P5, PT, R2, RZ, PT ;  /* 0x000000ff0200720c */ /* 0x000fda0003fa5270 */
[----:B------:R-:W2:Y:S01]  /*2f40*/  @P5 LDG.E R161, [R126.64+0x10] ;  /* 0x000010247ea15981 */ /* 0x000ea2000c1e1900 */
[----:B-1----:R-:W-:Y:S01]  /*2f50*/  @!P3 IADD3 R129, P4, R151, R208, RZ ;  /* 0x000000d09781b210 */ /* 0x002fe20007f9e0ff */
[----:B-----5:R-:W-:-:S03]  /*2f60*/  FADD.FTZ R162, R83, R162 ;  /* 0x000000a253a27221 */ /* 0x020fc60000010000 */
[----:B------:R-:W-:Y:S02]  /*2f70*/  @!P3 LEA.HI.X.SX32 R208, R208, R156, 0x1, P4 ;  /* 0x0000009cd0d0b211 */ /* 0x000fe400020f0eff */
[----:B------:R-:W-:-:S04]  /*2f80*/  @!P3 LEA R128, P4, R129, c[0x0][0x198], 0x2 ;  /* 0x000066008180ba11 */ /* 0x000fc800078810ff */
[----:B------:R-:W-:Y:S01]  /*2f90*/  @!P3 LEA.HI.X R129, R129, c[0x0][0x19c], R208, 0x2, P4 ;  /* 0x000067008181ba11 */ /* 0x000fe200020f14d0 */
[----:B--2---:R-:W-:-:S05]  /*2fa0*/  @P5 FMUL.FTZ R162, R162, R161 ;  /* 0x000000a1a2a25220 */ /* 0x004fca0000410000 */
[----:B------:R1:W-:Y:S03]  /*2fb0*/  @!P3 STG.E [R128.64], R162 ;  /* 0x000000a28000b986 */ /* 0x0003e6000c101924 */
.L_x_2794:
[----:B------:R-:W-:Y:S05]  /*2fc0*/  BSYNC B1 ;  /* 0x0000000000017941 */ /* 0x000fea0003800000 */
.L_x_2793:
[----:B------:R-:W-:Y:S01]  /*2fd0*/  BSSY B1, `(.L_x_2797) ;  /* 0x000001c000017945 */ /* 0x000fe20003800000 */
[----:B-1----:R-:W-:Y:S01]  /*2fe0*/  IMAD.MOV.U32 R161, RZ, RZ, c[0x0][0x1d4] ;  /* 0x00007500ffa17624 */ /* 0x002fe200078e00ff */
[----:B------:R-:W-:Y:S05]  /*2ff0*/  @P1 BRA `(.L_x_2798) ;  /* 0x0000019000001947 */ /* 0x000fea0003800000 */
[----:B------:R-:W-:Y:S01]  /*3000*/  IMAD R128, R161, 0x3, R158 ;  /* 0x00000003a1807824 */ /* 0x000fe200078e029e */
        /* <DEDUP_REMOVED lines=10> */
.L_x_2800:
[----:B------:R-:W-:Y:S05]  /*30b0*/  BSYNC B2 ;  /* 0x0000000000027941 */ /* 0x000fea0003800000 */
.L_x_2799:
[----:B------:R-:W-:Y:S02]  /*30c0*/  ULDC UR4, c[0x0][0x1ec] ;  /* 0x00007b0000047ab9 */ /* 0x000fe40000000800 */
[----:B------:R-:W-:-:S06]  /*30d0*/  UISETP.NE.AND UP0, UPT, URZ, UR4, UPT ;  /* 0x000000043f00728c */ /* 0x000fcc000bf05270 */
[----:B------:R-:W-:-:S13]  /*30e0*/  PLOP3.LUT P2, PT, PT, PT, UP0, 0x80, 0x0 ;  /* 0x000000000000781c */ /* 0x000fda0003f4f008 */
[----:B------:R-:W-:Y:S05]  /*30f0*/  @P2 BRA `(.L_x_2798) ;  /* 0x0000009000002947 */ /* 0x000fea0003800000 */
[----:B------:R-:W-:-:S13]  /*3100*/  ISETP.NE.AND P5, PT, R2, RZ, PT ;  /* 0x000000ff0200720c */ /* 0x000fda0003fa5270 */
[----:B------:R-:W2:Y:S01]  /*3110*/  @P5 LDG.E R208, [R126.64+0x20] ;  /* 0x000020247ed05981 */ /* 0x000ea2000c1e1900 */
[----:B-1----:R-:W-:Y:S01]  /*3120*/  @!P3 IADD3 R129, P4, R151, R210, RZ ;  /* 0x000000d29781b210 */ /* 0x002fe20007f9e0ff */
[----:B0----5:R-:W-:-:S03]  /*3130*/  FADD.FTZ R163, R84, R163 ;  /* 0x000000a354a37221 */ /* 0x021fc60000010000 */
[----:B------:R-:W-:Y:S02]  /*3140*/  @!P3 LEA.HI.X.SX32 R210, R210, R156, 0x1, P4 ;  /* 0x0000009cd2d2b211 */ /* 0x000fe400020f0eff */
[----:B------:R-:W-:-:S04]  /*3150*/  @!P3 LEA R128, P4, R129, c[0x0][0x198], 0x2 ;  /* 0x000066008180ba11 */ /* 0x000fc800078810ff */
[----:B------:R-:W-:Y:S01]  /*3160*/  @!P3 LEA.HI.X R129, R129, c[0x0][0x19c], R210, 0x2, P4 ;  /* 0x000067008181ba11 */ /* 0x000fe200020f14d2 */
[----:B--2---:R-:W-:-:S05]  /*3170*/  @P5 FMUL.FTZ R163, R163, R208 ;  /* 0x000000d0a3a35220 */ /* 0x004fca0000410000 */
[----:B------:R0:W-:Y:S03]  /*3180*/  @!P3 STG.E [R128.64], R163 ;  /* 0x000000a38000b986 */ /* 0x0001e6000c101924 */
.L_x_2798:
[----:B------:R-:W-:Y:S05]  /*3190*/  BSYNC B1 ;  /* 0x0000000000017941 */ /* 0x000fea0003800000 */
.L_x_2797:
[----:B------:R-:W-:Y:S01]  /*31a0*/  BSSY B1, `(.L_x_2801) ;  /* 0x000001b000017945 */ /* 0x000fe20003800000 */
[----:B------:R-:W-:Y:S05]  /*31b0*/  @P1 BRA `(.L_x_2802) ;  /* 0x0000019000001947 */ /* 0x000fea0003800000 */
[----:B01----:R-:W-:Y:S01]  /*31c0*/  IMAD R128, R161, 0x4, R158 ;  /* 0x00000004a1807824 */ /* 0x003fe200078e029e */
        /* <DEDUP_REMOVED lines=10> */
.L_x_2804:
[----:B------:R-:W-:Y:S05]  /*3270*/  BSYNC B2 ;  /* 0x0000000000027941 */ /* 0x000fea0003800000 */
.L_x_2803:
[----:B------:R-:W-:Y:S02]  /*3280*/  ULDC UR4, c[0x0][0x1ec] ;  /* 0x00007b0000047ab9 */ /* 0x000fe40000000800 */
[----:B------:R-:W-:-:S06]  /*3290*/  UISETP.NE.AND UP0, UPT, URZ, UR4, UPT ;  /* 0x000000043f00728c */ /* 0x000fcc000bf05270 */
[----:B------:R-:W-:-:S13]  /*32a0*/  PLOP3.LUT P2, PT, PT, PT, UP0, 0x80, 0x0 ;  /* 0x000000000000781c */ /* 0x000fda0003f4f008 */
[----:B------:R-:W-:Y:S05]  /*32b0*/  @P2 BRA `(.L_x_2802) ;  /* 0x0000009000002947 */ /* 0x000fea0003800000 */
[----:B------:R-:W-:-:S13]  /*32c0*/  ISETP.NE.AND P5, PT, R2, RZ, PT ;  /* 0x000000ff0200720c */ /* 0x000fda0003fa5270 */
[----:B------:R-:W2:Y:S01]  /*32d0*/  @P5 LDG.E R239, [R126.64+0x30] ;  /* 0x000030247eef5981 */ /* 0x000ea2000c1e1900 */
[----:B0-----:R-:W-:Y:S01]  /*32e0*/  @!P3 IADD3 R129, P4, R151, R208, RZ ;  /* 0x000000d09781b210 */ /* 0x001fe20007f9e0ff */
[----:B-----5:R-:W-:-:S03]  /*32f0*/  FADD.FTZ R164, R85, R164 ;  /* 0x000000a455a47221 */ /* 0x020fc60000010000 */
[----:B------:R-:W-:Y:S02]  /*3300*/  @!P3 LEA.HI.X.SX32 R208, R208, R156, 0x1, P4 ;  /* 0x0000009cd0d0b211 */ /* 0x000fe400020f0eff */
[----:B------:R-:W-:-:S04]  /*3310*/  @!P3 LEA R128, P4, R129, c[0x0][0x198], 0x2 ;  /* 0x000066008180ba11 */ /* 0x000fc800078810ff */
[----:B------:R-:W-:Y:S01]  /*3320*/  @!P3 LEA.HI.X R129, R129, c[0x0][0x19c], R208, 0x2, P4 ;  /* 0x000067008181ba11 */ /* 0x000fe200020f14d0 */
[----:B--2---:R-:W-:-:S05]  /*3330*/  @P5 FMUL.FTZ R164, R164, R239 ;  /* 0x000000efa4a45220 */ /* 0x004fca0000410000 */
[----:B------:R0:W-:Y:S03]  /*3340*/  @!P3 STG.E [R128.64], R164 ;  /* 0x000000a48000b986 */ /* 0x0001e6000c101924 */
.L_x_2802:
[----:B------:R-:W-:Y:S05]  /*3350*/  BSYNC B1 ;  /* 0x0000000000017941 */ /* 0x000fea0003800000 */
.L_x_2801:
        /* <DEDUP_REMOVED lines=13> */
.L_x_2808:
[----:B------:R-:W-:Y:S05]  /*3430*/  BSYNC B2 ;  /* 0x0000000000027941 */ /* 0x000fea0003800000 */
.L_x_2807:
        /* <DEDUP_REMOVED lines=13> */
.L_x_2806:
[----:B------:R-:W-:Y:S05]  /*3510*/  BSYNC B1 ;  /* 0x0000000000017941 */ /* 0x000fea0003800000 */
.L_x_2805:
        /* <DEDUP_REMOVED lines=13> */
.L_x_2812:
[----:B------:R-:W-:Y:S05]  /*35f0*/  BSYNC B2 ;  /* 0x0000000000027941 */ /* 0x000fea0003800000 */
.L_x_2811:
        /* <DEDUP_REMOVED lines=13> */
.L_x_2810:
[----:B------:R-:W-:Y:S05]  /*36d0*/  BSYNC B1 ;  /* 0x0000000000017941 */ /* 0x000fea0003800000 */
.L_x_2809:
        /* <DEDUP_REMOVED lines=13> */
.L_x_2816:
[----:B------:R-:W-:Y:S05]  /*37b0*/  BSYNC B2 ;  /* 0x0000000000027941 */ /* 0x000fea0003800000 */
.L_x_2815:
        /* <DEDUP_REMOVED lines=13> */
.L_x_2814:
[----:B------:R-:W-:Y:S05]  /*3890*/  BSYNC B1 ;  /* 0x0000000000017941 */ /* 0x000fea0003800000 */
.L_x_2813:
        /* <DEDUP_REMOVED lines=13> */
.L_x_2820:
[----:B------:R-:W-:Y:S05]  /*3970*/  BSYNC B2 ;  /* 0x0000000000027941 */ /* 0x000fea0003800000 */
.L_x_2819:
        /* <DEDUP_REMOVED lines=13> */
.L_x_2818:
[----:B------:R-:W-:Y:S05]  /*3a50*/  BSYNC B1 ;  /* 0x0000000000017941 */ /* 0x000fea0003800000 */
.L_x_2817:
        /* <DEDUP_REMOVED lines=13> */
.L_x_2824:
[----:B------:R-:W-:Y:S05]  /*3b30*/  BSYNC B2 ;  /* 0x0000000000027941 */ /* 0x000fea0003800000 */
.L_x_2823:
        /* <DEDUP_REMOVED lines=13> */
.L_x_2822:
[----:B------:R-:W-:Y:S05]  /*3c10*/  BSYNC B1 ;  /* 0x0000000000017941 */ /* 0x000fea0003800000 */
.L_x_2821:
        /* <DEDUP_REMOVED lines=13> */
.L_x_2828:
[----:B------:R-:W-:Y:S05]  /*3cf0*/  BSYNC B2 ;  /* 0x0000000000027941 */ /* 0x000fea0003800000 */
.L_x_2827:
        /* <DEDUP_REMOVED lines=13> */
.L_x_2826:
[----:B------:R-:W-:Y:S05]  /*3dd0*/  BSYNC B1 ;  /* 0x0000000000017941 */ /* 0x000fea0003800000 */
.L_x_2825:
        /* <DEDUP_REMOVED lines=13> */
.L_x_2832:
[----:B------:R-:W-:Y:S05]  /*3eb0*/  BSYNC B2 ;  /* 0x0000000000027941 */ /* 0x000fea0003800000 */
.L_x_2831:
        /* <DEDUP_REMOVED lines=13> */
.L_x_2830:
[----:B------:R-:W-:Y:S05]  /*3f90*/  BSYNC B1 ;  /* 0x0000000000017941 */ /* 0x000fea0003800000 */
.L_x_2829:
        /* <DEDUP_REMOVED lines=13> */
.L_x_2836:
[----:B------:R-:W-:Y:S05]  /*4070*/  BSYNC B2 ;  /* 0x0000000000027941 */ /* 0x000fea0003800000 */
.L_x_2835:
        /* <DEDUP_REMOVED lines=13> */
.L_x_2834:
[----:B------:R-:W-:Y:S05]  /*4150*/  BSYNC B1 ;  /* 0x0000000000017941 */ /* 0x000fea0003800000 */
.L_x_2833:
        /* <DEDUP_REMOVED lines=13> */
.L_x_2840:
[----:B------:R-:W-:Y:S05]  /*4230*/  BSYNC B2 ;  /* 0x0000000000027941 */ /* 0x000fea0003800000 */
.L_x_2839:
        /* <DEDUP_REMOVED lines=13> */
.L_x_2838:
[----:B------:R-:W-:Y:S05]  /*4310*/  BSYNC B1 ;  /* 0x0000000000017941 */ /* 0x000fea0003800000 */
.L_x_2837:
        /* <DEDUP_REMOVED lines=13> */
.L_x_2844:
[----:B------:R-:W-:Y:S05]  /*43f0*/  BSYNC B2 ;  /* 0x0000000000027941 */ /* 0x000fea0003800000 */
.L_x_2843:
        /* <DEDUP_REMOVED lines=13> */
.L_x_2842:
[----:B------:R-:W-:Y:S05]  /*44d0*/  BSYNC B1 ;  /* 0x0000000000017941 */ /* 0x000fea0003800000 */
.L_x_2841:
        /* <DEDUP_REMOVED lines=13> */
.L_x_2848:
[----:B------:R-:W-:Y:S05]  /*45b0*/  BSYNC B2 ;  /* 0x0000000000027941 */ /* 0x000fea0003800000 */
.L_x_2847:
        /* <DEDUP_REMOVED lines=13> */
.L_x_2846:
[----:B------:R-:W-:Y:S05]  /*4690*/  BSYNC B1 ;  /* 0x0000000000017941 */ /* 0x000fea0003800000 */
.L_x_2845:
        /* <DEDUP_REMOVED lines=13> */
.L_x_2852:
[----:B------:R-:W-:Y:S05]  /*4770*/  BSYNC B2 ;  /* 0x0000000000027941 */ /* 0x000fea0003800000 */
.L_x_2851:
        /* <DEDUP_REMOVED lines=13> */
.L_x_2850:
[----:B------:R-:W-:Y:S05]  /*4850*/  BSYNC B1 ;  /* 0x0000000000017941 */ /* 0x000fea0003800000 */
.L_x_2849:
        /* <DEDUP_REMOVED lines=13> */
.L_x_2856:
[----:B------:R-:W-:Y:S05]  /*4930*/  BSYNC B2 ;  /* 0x0000000000027941 */ /* 0x000fea0003800000 */
.L_x_2855:
        /* <DEDUP_REMOVED lines=13> */
.L_x_2854:
[----:B------:R-:W-:Y:S05]  /*4a10*/  BSYNC B1 ;  /* 0x0000000000017941 */ /* 0x000fea0003800000 */
.L_x_2853:
        /* <DEDUP_REMOVED lines=13> */
.L_x_2860:
[----:B------:R-:W-:Y:S05]  /*4af0*/  BSYNC B2 ;  /* 0x0000000000027941 */ /* 0x000fea0003800000 */
.L_x_2859:
        /* <DEDUP_REMOVED lines=13> */
.L_x_2858:
[----:B------:R-:W-:Y:S05]  /*4bd0*/  BSYNC B1 ;  /* 0x0000000000017941 */ /* 0x000fea0003800000 */
.L_x_2857:
        /* <DEDUP_REMOVED lines=13> */
.L_x_2864:
[----:B------:R-:W-:Y:S05]  /*4cb0*/  BSYNC B2 ;  /* 0x0000000000027941 */ /* 0x000fea0003800000 */
.L_x_2863:
        /* <DEDUP_REMOVED lines=13> */
.L_x_2862:
[----:B------:R-:W-:Y:S05]  /*4d90*/  BSYNC B1 ;  /* 0x0000000000017941 */ /* 0x000fea0003800000 */
.L_x_2861:
        /* <DEDUP_REMOVED lines=13> */
.L_x_2868:
[----:B------:R-:W-:Y:S05]  /*4e70*/  BSYNC B2 ;  /* 0x0000000000027941 */ /* 0x000fea0003800000 */
.L_x_2867:
        /* <DEDUP_REMOVED lines=13> */
.L_x_2866:
[----:B------:R-:W-:Y:S05]  /*4f50*/  BSYNC B1 ;  /* 0x0000000000017941 */ /* 0x000fea0003800000 */
.L_x_2865:
        /* <DEDUP_REMOVED lines=13> */
.L_x_2872:
[----:B------:R-:W-:Y:S05]  /*5030*/  BSYNC B2 ;  /* 0x0000000000027941 */ /* 0x000fea0003800000 */
.L_x_2871:
        /* <DEDUP_REMOVED lines=13> */
.L_x_2870:
[----:B------:R-:W-:Y:S05]  /*5110*/  BSYNC B1 ;  /* 0x0000000000017941 */ /* 0x000fea0003800000 */
.L_x_2869:
        /* <DEDUP_REMOVED lines=13> */
.L_x_2876:
[----:B------:R-:W-:Y:S05]  /*51f0*/  BSYNC B2 ;  /* 0x0000000000027941 */ /* 0x000fea0003800000 */
.L_x_2875:
        /* <DEDUP_REMOVED lines=13> */
.L_x_2874:
[----:B------:R-:W-:Y:S05]  /*52d0*/  BSYNC B1 ;  /* 0x0000000000017941 */ /* 0x000fea0003800000 */
.L_x_2873:
        /* <DEDUP_REMOVED lines=13> */
.L_x_2880:
[----:B------:R-:W-:Y:S05]  /*53b0*/  BSYNC B2 ;  /* 0x0000000000027941 */ /* 0x000fea0003800000 */
.L_x_2879:
        /* <DEDUP_REMOVED lines=13> */
.L_x_2878:
[----:B------:R-:W-:Y:S05]  /*5490*/  BSYNC B1 ;  /* 0x0000000000017941 */ /* 0x000fea0003800000 */
.L_x_2877:
        /* <DEDUP_REMOVED lines=13> */
.L_x_2884:
[----:B------:R-:W-:Y:S05]  /*5570*/  BSYNC B2 ;  /* 0x0000000000027941 */ /* 0x000fea0003800000 */
.L_x_2883:
        /* <DEDUP_REMOVED lines=13> */
.L_x_2882:
[----:B------:R-:W-:Y:S05]  /*5650*/  BSYNC B1 ;  /* 0x0000000000017941 */ /* 0x000fea0003800000 */
.L_x_2881:
        /* <DEDUP_REMOVED lines=13> */
.L_x_2888:
[----:B------:R-:W-:Y:S05]  /*5730*/  BSYNC B2 ;  /* 0x0000000000027941 */ /* 0x000fea0003800000 */
.L_x_2887:
        /* <DEDUP_REMOVED lines=13> */
.L_x_2886:
[----:B------:R-:W-:Y:S05]  /*5810*/  BSYNC B1 ;  /* 0x0000000000017941 */ /* 0x000fea0003800000 */
.L_x_2885:
        /* <DEDUP_REMOVED lines=13> */
.L_x_2892:
[----:B------:R-:W-:Y:S05]  /*58f0*/  BSYNC B2 ;  /* 0x0000000000027941 */ /* 0x000fea0003800000 */
.L_x_2891:
        /* <DEDUP_REMOVED lines=13> */
.L_x_2890:
[----:B------:R-:W-:Y:S05]  /*59d0*/  BSYNC B1 ;  /* 0x0000000000017941 */ /* 0x000fea0003800000 */
.L_x_2889:
        /* <DEDUP_REMOVED lines=13> */
.L_x_2896:
[----:B------:R-:W-:Y:S05]  /*5ab0*/  BSYNC B2 ;  /* 0x0000000000027941 */ /* 0x000fea0003800000 */
.L_x_2895:
        /* <DEDUP_REMOVED lines=13> */
.L_x_2894:
[----:B------:R-:W-:Y:S05]  /*5b90*/  BSYNC B1 ;  /* 0x0000000000017941 */ /* 0x000fea0003800000 */
.L_x_2893:
        /* <DEDUP_REMOVED lines=13> */
.L_x_2900:
[----:B------:R-:W-:Y:S05]  /*5c70*/  BSYNC B2 ;  /* 0x0000000000027941 */ /* 0x000fea0003800000 */
.L_x_2899:
        /* <DEDUP_REMOVED lines=13> */
.L_x_2898:
[----:B------:R-:W-:Y:S05]  /*5d50*/  BSYNC B1 ;  /* 0x0000000000017941 */ /* 0x000fea0003800000 */
.L_x_2897:
        /* <DEDUP_REMOVED lines=13> */
.L_x_2904:
[----:B------:R-:W-:Y:S05]  /*5e30*/  BSYNC B2 ;  /* 0x0000000000027941 */ /* 0x000fea0003800000 */
.L_x_2903:
        /* <DEDUP_REMOVED lines=13> */
.L_x_2902:
[----:B------:R-:W-:Y:S05]  /*5f10*/  BSYNC B1 ;  /* 0x0000000000017941 */ /* 0x000fea0003800000 */
.L_x_2901:
        /* <DEDUP_REMOVED lines=13> */
.L_x_2908:
[----:B------:R-:W-:Y:S05]  /*5ff0*/  BSYNC B2 ;  /* 0x0000000000027941 */ /* 0x000fea0003800000 */
.L_x_2907:
        /* <DEDUP_REMOVED lines=13> */
.L_x_2906:
[----:B------:R-:W-:Y:S05]  /*60d0*/  BSYNC B1 ;  /* 0x0000000000017941 */ /* 0x000fea0003800000 */
.L_x_2905:
        /* <DEDUP_REMOVED lines=13> */
.L_x_2912:
[----:B------:R-:W-:Y:S05]  /*61b0*/  BSYNC B2 ;  /* 0x0000000000027941 */ /* 0x000fea0003800000 */
.L_x_2911:
        /* <DEDUP_REMOVED lines=13> */
.L_x_2910:
[----:B------:R-:W-:Y:S05]  /*6290*/  BSYNC B1 ;  /* 0x0000000000017941 */ /* 0x000fea0003800000 */
.L_x_2909:
        /* <DEDUP_REMOVED lines=13> */
.L_x_2916:
[----:B------:R-:W-:Y:S05]  /*6370*/  BSYNC B2 ;  /* 0x0000000000027941 */ /* 0x000fea0003800000 */
.L_x_2915:
        /* <DEDUP_REMOVED lines=13> */
.L_x_2914:
[----:B------:R-:W-:Y:S05]  /*6450*/  BSYNC B1 ;  /* 0x0000000000017941 */ /* 0x000fea0003800000 */
.L_x_2913:
        /* <DEDUP_REMOVED lines=13> */
.L_x_2920:
[----:B------:R-:W-:Y:S05]  /*6530*/  BSYNC B2 ;  /* 0x0000000000027941 */ /* 0x000fea0003800000 */
.L_x_2919:
        /* <DEDUP_REMOVED lines=13> */
.L_x_2918:
[----:B------:R-:W-:Y:S05]  /*6610*/  BSYNC B1 ;  /* 0x0000000000017941 */ /* 0x000fea0003800000 */
.L_x_2917:
        /* <DEDUP_REMOVED lines=13> */
.L_x_2924:
[----:B------:R-:W-:Y:S05]  /*66f0*/  BSYNC B2 ;  /* 0x0000000000027941 */ /* 0x000fea0003800000 */
.L_x_2923:
        /* <DEDUP_REMOVED lines=13> */
.L_x_2922:
[----:B------:R-:W-:Y:S05]  /*67d0*/  BSYNC B1 ;  /* 0x0000000000017941 */ /* 0x000fea0003800000 */
.L_x_2921:
        /* <DEDUP_REMOVED lines=13> */
.L_x_2928:
[----:B------:R-:W-:Y:S05]  /*68b0*/  BSYNC B2 ;  /* 0x0000000000027941 */ /* 0x000fea0003800000 */
.L_x_2927:
        /* <DEDUP_REMOVED lines=13> */
.L_x_2926:
[----:B------:R-:W-:Y:S05]  /*6990*/  BSYNC B1 ;  /* 0x0000000000017941 */ /* 0x000fea0003800000 */
.L_x_2925:
        /* <DEDUP_REMOVED lines=13> */
.L_x_2932:
[----:B------:R-:W-:Y:S05]  /*6a70*/  BSYNC B2 ;  /* 0x0000000000027941 */ /* 0x000fea0003800000 */
.L_x_2931:
        /* <DEDUP_REMOVED lines=13> */
.L_x_2930:
[----:B------:R-:W-:Y:S05]  /*6b50*/  BSYNC B1 ;  /* 0x0000000000017941 */ /* 0x000fea0003800000 */
.L_x_2929:
        /* <DEDUP_REMOVED lines=13> */
.L_x_2936:
[----:B------:R-:W-:Y:S05]  /*6c30*/  BSYNC B2 ;  /* 0x0000000000027941 */ /* 0x000fea0003800000 */
.L_x_2935:
        /* <DEDUP_REMOVED lines=13> */
.L_x_2934:
[----:B------:R-:W-:Y:S05]  /*6d10*/  BSYNC B1 ;  /* 0x0000000000017941 */ /* 0x000fea0003800000 */
.L_x_2933:
        /* <DEDUP_REMOVED lines=13> */
.L_x_2940:
[----:B------:R-:W-:Y:S05]  /*6df0*/  BSYNC B2 ;  /* 0x0000000000027941 */ /* 0x000fea0003800000 */
.L_x_2939:
        /* <DEDUP_REMOVED lines=13> */
.L_x_2938:
[----:B------:R-:W-:Y:S05]  /*6ed0*/  BSYNC B1 ;  /* 0x0000000000017941 */ /* 0x000fea0003800000 */
.L_x_2937:
        /* <DEDUP_REMOVED lines=13> */
.L_x_2944:
[----:B------:R-:W-:Y:S05]  /*6fb0*/  BSYNC B2 ;  /* 0x0000000000027941 */ /* 0x000fea0003800000 */
.L_x_2943:
        /* <DEDUP_REMOVED lines=13> */
.L_x_2942:
[----:B------:R-:W-:Y:S05]  /*7090*/  BSYNC B1 ;  /* 0x0000000000017941 */ /* 0x000fea0003800000 */
.L_x_2941:
        /* <DEDUP_REMOVED lines=13> */
.L_x_2948:
[----:B------:R-:W-:Y:S05]  /*7170*/  BSYNC B2 ;  /* 0x0000000000027941 */ /* 0x000fea0003800000 */
.L_x_2947:
        /* <DEDUP_REMOVED lines=13> */
.L_x_2946:
[----:B------:R-:W-:Y:S05]  /*7250*/  BSYNC B1 ;  /* 0x0000000000017941 */ /* 0x000fea0003800000 */
.L_x_2945:
        /* <DEDUP_REMOVED lines=13> */
.L_x_2952:
[----:B------:R-:W-:Y:S05]  /*7330*/  BSYNC B2 ;  /* 0x0000000000027941 */ /* 0x000fea0003800000 */
.L_x_2951:
        /* <DEDUP_REMOVED lines=13> */
.L_x_2950:
[----:B------:R-:W-:Y:S05]  /*7410*/  BSYNC B1 ;  /* 0x0000000000017941 */ /* 0x000fea0003800000 */
.L_x_2949:
        /* <DEDUP_REMOVED lines=13> */
.L_x_2956:
[----:B------:R-:W-:Y:S05]  /*74f0*/  BSYNC B2 ;  /* 0x0000000000027941 */ /* 0x000fea0003800000 */
.L_x_2955:
        /* <DEDUP_REMOVED lines=13> */
.L_x_2954:
[----:B------:R-:W-:Y:S05]  /*75d0*/  BSYNC B1 ;  /* 0x0000000000017941 */ /* 0x000fea0003800000 */
.L_x_2953:
        /* <DEDUP_REMOVED lines=13> */
.L_x_2960:
[----:B------:R-:W-:Y:S05]  /*76b0*/  BSYNC B2 ;  /* 0x0000000000027941 */ /* 0x000fea0003800000 */
.L_x_2959:
        /* <DEDUP_REMOVED lines=13> */
.L_x_2958:
[----:B------:R-:W-:Y:S05]  /*7790*/  BSYNC B1 ;  /* 0x0000000000017941 */ /* 0x000fea0003800000 */
.L_x_2957:
        /* <DEDUP_REMOVED lines=13> */
.L_x_2964:
[----:B------:R-:W-:Y:S05]  /*7870*/  BSYNC B2 ;  /* 0x0000000000027941 */ /* 0x000fea0003800000 */
.L_x_2963:
        /* <DEDUP_REMOVED lines=13> */
.L_x_2962:
[----:B------:R-:W-:Y:S05]  /*7950*/  BSYNC B1 ;  /* 0x0000000000017941 */ /* 0x000fea0003800000 */
.L_x_2961:
        /* <DEDUP_REMOVED lines=13> */
.L_x_2968:
[----:B------:R-:W-:Y:S05]  /*7a30*/  BSYNC B2 ;  /* 0x0000000000027941 */ /* 0x000fea0003800000 */
.L_x_2967:
        /* <DEDUP_REMOVED lines=13> */
.L_x_2966:
[----:B------:R-:W-:Y:S05]  /*7b10*/  BSYNC B1 ;  /* 0x0000000000017941 */ /* 0x000fea0003800000 */
.L_x_2965:
        /* <DEDUP_REMOVED lines=9> */
[----:B01----:R-:W-:Y:S02]  /*7bb0*/  LEA.HI.X.SX32 R129, R208, R157, 0x1, P2 ;  /* 0x0000009dd0817211 */ /* 0x003fe400010f0eff */
[----:B------:R-:W-:-:S04]  /*7bc0*/  LEA R128, P2, R0, c[0x0][0x198], 0x2 ;  /* 0x0000660000807a11 */ /* 0x000fc800078410ff */
[----:B------:R-:W-:-:S05]  /*7bd0*/  LEA.HI.X R129, R0, c[0x0][0x19c], R129, 0x2, P2 ;  /* 0x0000670000817a11 */ /* 0x000fca00010f1481 */
[----:B------:R0:W5:Y:S04]  /*7be0*/  LDG.E R0, [R128.64] ;  /* 0x0000002480007981 */ /* 0x000168000c1e1900 */
.L_x_2972:
[----:B------:R-:W-:Y:S05]  /*7bf0*/  BSYNC B2 ;  /* 0x0000000000027941 */ /* 0x000fea0003800000 */
.L_x_2971:
[----:B------:R-:W-:Y:S02]  /*7c00*/  ULDC UR4, c[0x0][0x1ec] ;  /* 0x00007b0000047ab9 */ /* 0x000fe40000000800 */
[----:B------:R-:W-:-:S06]  /*7c10*/  UISETP.NE.AND UP0, UPT, URZ, UR4, UPT ;  /* 0x000000043f00728c */ /* 0x000fcc000bf05270 */
[----:B------:R-:W-:-:S13]  /*7c20*/  PLOP3.LUT P2, PT, PT, PT, UP0, 0x80, 0x0 ;  /* 0x000000000000781c */ /* 0x000fda0003f4f008 */
[----:B------:R-:W-:Y:S05]  /*7c30*/  @P2 BRA `(.L_x_2970) ;  /* 0x0000009000002947 */ /* 0x000fea0003800000 */
[----:B------:R-:W-:-:S13]  /*7c40*/  ISETP.NE.AND P5, PT, R2, RZ, PT ;  /* 0x000000ff0200720c */ /* 0x000fda0003fa5270 */
[----:B------:R-:W2:Y:S01]  /*7c50*/  @P5 LDG.E R239, [R126.64+0x2d0] ;  /* 0x0002d0247eef5981 */ /* 0x000ea2000c1e1900 */
[----:B01----:R-:W-:Y:S01]  /*7c60*/  @!P3 IADD3 R129, P4, R151, R208, RZ ;  /* 0x000000d09781b210 */ /* 0x003fe20007f9e0ff */
[----:B-----5:R-:W-:-:S03]  /*7c70*/  FADD.FTZ R0, R133, R0 ;  /* 0x0000000085007221 */ /* 0x020fc60000010000 */
[----:B------:R-:W-:Y:S02]  /*7c80*/  @!P3 LEA.HI.X.SX32 R208, R208, R156, 0x1, P4 ;  /* 0x0000009cd0d0b211 */ /* 0x000fe400020f0eff */
[----:B------:R-:W-:-:S04]  /*7c90*/  @!P3 LEA R128, P4, R129, c[0x0][0x198], 0x2 ;  /* 0x000066008180ba11 */ /* 0x000fc800078810ff */
[----:B------:R-:W-:Y:S01]  /*7ca0*/  @!P3 LEA.HI.X R129, R129, c[0x0][0x19c], R208, 0x2, P4 ;  /* 0x000067008181ba11 */ /* 0x000fe200020f14d0 */
[----:B--2---:R-:W-:-:S05]  /*7cb0*/  @P5 FMUL.FTZ R0, R0, R239 ;  /* 0x000000ef00005220 */ /* 0x004fca0000410000 */
[----:B------:R0:W-:Y:S03]  /*7cc0*/  @!P3 STG.E [R128.64], R0 ;  /* 0x000000008000b986 */ /* 0x0001e6000c101924 */
.L_x_2970:
[----:B------:R-:W-:Y:S05]  /*7cd0*/  BSYNC B1 ;  /* 0x0000000000017941 */ /* 0x000fea0003800000 */
.L_x_2969:
        /* <DEDUP_REMOVED lines=13> */
.L_x_2976:
[----:B------:R-:W-:Y:S05]  /*7db0*/  BSYNC B2 ;  /* 0x0000000000027941 */ /* 0x000fea0003800000 */
.L_x_2975:
        /* <DEDUP_REMOVED lines=13> */
.L_x_2974:
[----:B------:R-:W-:Y:S05]  /*7e90*/  BSYNC B1 ;  /* 0x0000000000017941 */ /* 0x000fea0003800000 */
.L_x_2973:
        /* <DEDUP_REMOVED lines=13> */
.L_x_2980:
[----:B------:R-:W-:Y:S05]  /*7f70*/  BSYNC B2 ;  /* 0x0000000000027941 */ /* 0x000fea0003800000 */
.L_x_2979:
        /* <DEDUP_REMOVED lines=13> */
.L_x_2978:
[----:B------:R-:W-:Y:S05]  /*8050*/  BSYNC B1 ;  /* 0x0000000000017941 */ /* 0x000fea0003800000 */
.L_x_2977:
        /* <DEDUP_REMOVED lines=13> */
.L_x_2984:
[----:B------:R-:W-:Y:S05]  /*8130*/  BSYNC B2 ;  /* 0x0000000000027941 */ /* 0x000fea0003800000 */
.L_x_2983:
        /* <DEDUP_REMOVED lines=13> */
.L_x_2982:
[----:B------:R-:W-:Y:S05]  /*8210*/  BSYNC B1 ;  /* 0x0000000000017941 */ /* 0x000fea0003800000 */
.L_x_2981:
        /* <DEDUP_REMOVED lines=13> */
.L_x_2988:
[----:B------:R-:W-:Y:S05]  /*82f0*/  BSYNC B2 ;  /* 0x0000000000027941 */ /* 0x000fea0003800000 */
.L_x_2987:
        /* <DEDUP_REMOVED lines=13> */
.L_x_2986:
[----:B------:R-:W-:Y:S05]  /*83d0*/  BSYNC B1 ;  /* 0x0000000000017941 */ /* 0x000fea0003800000 */
.L_x_2985:
        /* <DEDUP_REMOVED lines=13> */
.L_x_2992:
[----:B------:R-:W-:Y:S05]  /*84b0*/  BSYNC B2 ;  /* 0x0000000000027941 */ /* 0x000fea0003800000 */
.L_x_2991:
        /* <DEDUP_REMOVED lines=13> */
.L_x_2990:
[----:B------:R-:W-:Y:S05]  /*8590*/  BSYNC B1 ;  /* 0x0000000000017941 */ /* 0x000fea0003800000 */
.L_x_2989:
        /* <DEDUP_REMOVED lines=13> */
.L_x_2996:
[----:B------:R-:W-:Y:S05]  /*8670*/  BSYNC B2 ;  /* 0x0000000000027941 */ /* 0x000fea0003800000 */
.L_x_2995:
        /* <DEDUP_REMOVED lines=13> */
.L_x_2994:
[----:B------:R-:W-:Y:S05]  /*8750*/  BSYNC B1 ;  /* 0x0000000000017941 */ /* 0x000fea0003800000 */
.L_x_2993:
        /* <DEDUP_REMOVED lines=13> */
.L_x_3000:
[----:B------:R-:W-:Y:S05]  /*8830*/  BSYNC B2 ;  /* 0x0000000000027941 */ /* 0x000fea0003800000 */
.L_x_2999:
        /* <DEDUP_REMOVED lines=13> */
.L_x_2998:
[----:B------:R-:W-:Y:S05]  /*8910*/  BSYNC B1 ;  /* 0x0000000000017941 */ /* 0x000fea0003800000 */
.L_x_2997:
        /* <DEDUP_REMOVED lines=13> */
.L_x_3004:
[----:B------:R-:W-:Y:S05]  /*89f0*/  BSYNC B2 ;  /* 0x0000000000027941 */ /* 0x000fea0003800000 */
.L_x_3003:
        /* <DEDUP_REMOVED lines=13> */
.L_x_3002:
[----:B------:R-:W-:Y:S05]  /*8ad0*/  BSYNC B1 ;  /* 0x0000000000017941 */ /* 0x000fea0003800000 */
.L_x_3001:
        /* <DEDUP_REMOVED lines=13> */
.L_x_3008:
[----:B------:R-:W-:Y:S05]  /*8bb0*/  BSYNC B2 ;  /* 0x0000000000027941 */ /* 0x000fea0003800000 */
.L_x_3007:
        /* <DEDUP_REMOVED lines=13> */
.L_x_3006:
[----:B------:R-:W-:Y:S05]  /*8c90*/  BSYNC B1 ;  /* 0x0000000000017941 */ /* 0x000fea0003800000 */
.L_x_3005:
        /* <DEDUP_REMOVED lines=13> */
.L_x_3012:
[----:B------:R-:W-:Y:S05]  /*8d70*/  BSYNC B2 ;  /* 0x0000000000027941 */ /* 0x000fea0003800000 */
.L_x_3011:
        /* <DEDUP_REMOVED lines=13> */
.L_x_3010:
[----:B------:R-:W-:Y:S05]  /*8e50*/  BSYNC B1 ;  /* 0x0000000000017941 */ /* 0x000fea0003800000 */
.L_x_3009:
        /* <DEDUP_REMOVED lines=13> */
.L_x_3016:
[----:B------:R-:W-:Y:S05]  /*8f30*/  BSYNC B2 ;  /* 0x0000000000027941 */ /* 0x000fea0003800000 */
.L_x_3015:
        /* <DEDUP_REMOVED lines=13> */
.L_x_3014:
[----:B------:R-:W-:Y:S05]  /*9010*/  BSYNC B1 ;  /* 0x0000000000017941 */ /* 0x000fea0003800000 */
.L_x_3013:
        /* <DEDUP_REMOVED lines=13> */
.L_x_3020:
[----:B------:R-:W-:Y:S05]  /*90f0*/  BSYNC B2 ;  /* 0x0000000000027941 */ /* 0x000fea0003800000 */
.L_x_3019:
        /* <DEDUP_REMOVED lines=13> */
.L_x_3018:
[----:B------:R-:W-:Y:S05]  /*91d0*/  BSYNC B1 ;  /* 0x0000000000017941 */ /* 0x000fea0003800000 */
.L_x_3017:
        /* <DEDUP_REMOVED lines=13> */
.L_x_3024:
[----:B------:R-:W-:Y:S05]  /*92b0*/  BSYNC B2 ;  /* 0x0000000000027941 */ /* 0x000fea0003800000 */
.L_x_3023:
        /* <DEDUP_REMOVED lines=13> */
.L_x_3022:
[----:B------:R-:W-:Y:S05]  /*9390*/  BSYNC B1 ;  /* 0x0000000000017941 */ /* 0x000fea0003800000 */
.L_x_3021:
        /* <DEDUP_REMOVED lines=13> */
.L_x_3028:
[----:B------:R-:W-:Y:S05]  /*9470*/  BSYNC B2 ;  /* 0x0000000000027941 */ /* 0x000fea0003800000 */
.L_x_3027:
        /* <DEDUP_REMOVED lines=13> */
.L_x_3026:
[----:B------:R-:W-:Y:S05]  /*9550*/  BSYNC B1 ;  /* 0x0000000000017941 */ /* 0x000fea0003800000 */
.L_x_3025:
        /* <DEDUP_REMOVED lines=13> */
.L_x_3032:
[----:B------:R-:W-:Y:S05]  /*9630*/  BSYNC B2 ;  /* 0x0000000000027941 */ /* 0x000fea0003800000 */
.L_x_3031:
        /* <DEDUP_REMOVED lines=13> */
.L_x_3030:
[----:B------:R-:W-:Y:S05]  /*9710*/  BSYNC B1 ;  /* 0x0000000000017941 */ /* 0x000fea0003800000 */
.L_x_3029:
        /* <DEDUP_REMOVED lines=13> */
.L_x_3036:
[----:B------:R-:W-:Y:S05]  /*97f0*/  BSYNC B2 ;  /* 0x0000000000027941 */ /* 0x000fea0003800000 */
.L_x_3035:
        /* <DEDUP_REMOVED lines=13> */
.L_x_3034:
[----:B------:R-:W-:Y:S05]  /*98d0*/  BSYNC B1 ;  /* 0x0000000000017941 */ /* 0x000fea0003800000 */
.L_x_3033:
        /* <DEDUP_REMOVED lines=8> */
[----:B01----:R-:W-:-:S04]  /*9960*/  IADD3 R129, P2, R152, R208, RZ ;  /* 0x000000d098817210 */ /* 0x003fc80007f5e0ff */
[----:B------:R-:W-:Y:S02]  /*9970*/  LEA.HI.X.SX32 R158, R208, R157, 0x1, P2 ;  /* 0x0000009dd09e7211 */ /* 0x000fe400010f0eff */
[----:B------:R-:W-:-:S04]  /*9980*/  LEA R128, P2, R129, c[0x0][0x198], 0x2 ;  /* 0x0000660081807a11 */ /* 0x000fc800078410ff */
[----:B------:R-:W-:-:S05]  /*9990*/  LEA.HI.X R129, R129, c[0x0][0x19c], R158, 0x2, P2 ;  /* 0x0000670081817a11 */ /* 0x000fca00010f149e */
[----:B------:R0:W5:Y:S04]  /*99a0*/  LDG.E R206, [R128.64] ;  /* 0x0000002480ce7981 */ /* 0x000168000c1e1900 */
.L_x_3040:
[----:B------:R-:W-:Y:S05]  /*99b0*/  BSYNC B2 ;  /* 0x0000000000027941 */ /* 0x000fea0003800000 */
.L_x_3039:
        /* <DEDUP_REMOVED lines=13> */
.L_x_3038:
[----:B------:R-:W-:Y:S05]  /*9a90*/  BSYNC B1 ;  /* 0x0000000000017941 */ /* 0x000fea0003800000 */
.L_x_3037:
[----:B01---5:R-:W-:Y:S01]  /*9aa0*/  FMUL.FTZ R128, R6, R159 ;  /* 0x0000009f06807220 */ /* 0x023fe20000410000 */
        /* <DEDUP_REMOVED lines=65> */
[----:B------:R0:W1:Y:S02]  /*9ec0*/  SHFL.BFLY PT, R128, R241, 0x2, 0x1f ;  /* 0x0c401f00f1807f89 */ /* 0x00006400000e0000 */
.L_x_3104:
[----:B01----:R-:W-:Y:S01]  /*9ed0*/  FADD.FTZ R241, R241, R128 ;  /* 0x00000080f1f17221 */ /* 0x003fe20000010000 */
[----:B------:R-:W-:Y:S05]  /*9ee0*/  BRA.DIV ~URZ, `(.L_x_3042) ;  /* 0x00002cd27f007947 */ /* 0x000fea000b800000 */
[----:B------:R0:W1:Y:S02]  /*9ef0*/  SHFL.BFLY PT, R128, R241, 0x1, 0x1f ;  /* 0x0c201f00f1807f89 */ /* 0x00006400000e0000 */
.L_x_3105:
        /* <DEDUP_REMOVED lines=28> */
.L_x_3044:
[----:B------:R-:W-:Y:S05]  /*a0c0*/  BSYNC B1 ;  /* 0x0000000000017941 */ /* 0x000fea0003800000 */
.L_x_3043:
[----:B------:R-:W-:-:S04]  /*a0d0*/  IADD3 R154, R154, 0x10, RZ ;  /* 0x000000109a9a7810 */ /* 0x000fc80007ffe0ff */
[----:B------:R-:W-:-:S13]  /*a0e0*/  ISETP.GE.AND P0, PT, R154, R80, PT ;  /* 0x000000509a00720c */ /* 0x000fda0003f06270 */
[----:B0-----:R-:W-:Y:S01]  /*a0f0*/  @P0 CALL.REL.NOINC `(.L_x_2784) ;  /* 0x0000001000000944 */ /* 0x001fe20003c00000 */
[----:B------:R-:W-:Y:S05]  /*a100*/  BRA `(.L_x_3045) ;  /* 0xffff876000007947 */ /* 0x000fea000383ffff */
.L_x_2784:
[----:B------:R-:W-:Y:S05]  /*a110*/  BSYNC B0 ;  /* 0x0000000000007941 */ /* 0x000fea0003800000 */
.L_x_2783:
[----:B------:R-:W-:Y:S01]  /*a120*/  SHF.R.S32.HI R7, RZ, 0x1f, R24 ;  /* 0x0000001fff077819 */ /* 0x000fe20000011418 */
[----:B------:R-:W-:Y:S05]  /*a130*/  BRA.DIV ~URZ, `(.L_x_3046) ;  /* 0x00002b027f007947 */ /* 0x000fea000b800000 */
[----:B------:R1:W2:Y:S02]  /*a140*/  SHFL.BFLY PT, R0, R3, 0x10, 0x1f ;  /* 0x0e001f0003007f89 */ /* 0x0002a400000e0000 */
.L_x_3106:
[----:B--2---:R-:W-:Y:S01]  /*a150*/  FMNMX.FTZ R5, R0, R3, !PT ;  /* 0x0000000300057209 */ /* 0x004fe20007810000 */
[----:B------:R-:W-:Y:S05]  /*a160*/  BRA.DIV ~URZ, `(.L_x_3047) ;  /* 0x00002b527f007947 */ /* 0x000fea000b800000 */
[----:B------:R-:W2:Y:S02]  /*a170*/  SHFL.BFLY PT, R0, R5, 0x8, 0x1f ;  /* 0x0d001f0005007f89 */ /* 0x000ea400000e0000 */
[----:B--2---:R-:W-:-:S05]  /*a180*/  FMNMX.FTZ R0, R5, R0, !PT ;  /* 0x0000000005007209 */ /* 0x004fca0007810000 */
[----:B-1----:R1:W2:Y:S02]  /*a190*/  SHFL.BFLY PT, R3, R0, 0x4, 0x1f ;  /* 0x0c801f0000037f89 */ /* 0x0022a400000e0000 */
.L_x_3107:
        /* <DEDUP_REMOVED lines=10> */
[----:B-1----:R-:W-:Y:S02]  /*a240*/  IMAD.MOV.U32 R0, RZ, RZ, -0x800001 ;  /* 0xff7fffffff007424 */ /* 0x002fe400078e00ff */
[----:B------:R-:W-:Y:S02]  /*a250*/  IMAD.IADD R5, R24, 0x1, R4 ;  /* 0x0000000118057824 */ /* 0x000fe400078e0204 */
[----:B------:R-:W-:Y:S01]  /*a260*/  BSSY B0, `(.L_x_3048) ;  /* 0x0000076000007945 */ /* 0x000fe20003800000 */
[----:B------:R-:W-:Y:S02]  /*a270*/  IMAD.MOV.U32 R8, RZ, RZ, RZ ;  /* 0x000000ffff087224 */ /* 0x000fe400078e00ff */
[----:B------:R-:W-:-:S05]  /*a280*/  ISETP.GE.AND P1, PT, R5, R25, PT ;  /* 0x000000190500720c */ /* 0x000fca0003f26270 */
[----:B------:R-:W1:Y:S04]  /*a290*/  @!P0 LDS R0, [R7.X4] ;  /* 0x0000000007008984 */ /* 0x000e680000004800 */
[----:B-1----:R-:W1:Y:S02]  /*a2a0*/  SHFL.BFLY PT, R3, R0, 0x1, 0x1f ;  /* 0x0c201f0000037f89 */ /* 0x002e6400000e0000 */
[----:B-1----:R-:W-:-:S05]  /*a2b0*/  FMNMX.FTZ R3, R3, R0, !PT ;  /* 0x0000000003037209 */ /* 0x002fca0007810000 */
[----:B------:R1:W2:Y:S01]  /*a2c0*/  SHFL.IDX PT, R13, R3, RZ, 0x1f ;  /* 0x00001fff030d7589 */ /* 0x0002a200000e0000 */
[----:B------:R-:W-:Y:S05]  /*a2d0*/  @P1 BRA `(.L_x_3049) ;  /* 0x000006e000001947 */ /* 0x000fea0003800000 */
[----:B------:R-:W-:Y:S01]  /*a2e0*/  LOP3.LUT R0, RZ, R4, RZ, 0x33, !PT ;  /* 0x00000004ff007212 */ /* 0x000fe200078e33ff */
[----:B------:R-:W-:Y:S01]  /*a2f0*/  BSSY B1, `(.L_x_3050) ;  /* 0x0000026000017945 */ /* 0x000fe20003800000 */
[----:B------:R-:W-:Y:S02]  /*a300*/  IMAD.MOV.U32 R8, RZ, RZ, RZ ;  /* 0x000000ffff087224 */ /* 0x000fe400078e00ff */
[----:B------:R-:W-:Y:S01]  /*a310*/  IADD3 R0, -R24, R25, R0 ;  /* 0x0000001918007210 */ /* 0x000fe20007ffe100 */
[----:B------:R-:W-:-:S03]  /*a320*/  IMAD.MOV.U32 R10, RZ, RZ, R5 ;  /* 0x000000ffff0a7224 */ /* 0x000fc600078e0005 */
        /* <DEDUP_REMOVED lines=13> */
.L_x_3055:
[----:B------:R-:W-:Y:S01]  /*a400*/  BSSY B2, `(.L_x_3052) ;  /* 0x000000b000027945 */ /* 0x000fe20003800000 */
[----:B-1----:R-:W-:Y:S05]  /*a410*/  @!P0 BRA `(.L_x_3053) ;  /* 0x0000005000008947 */ /* 0x002fea0003800000 */
[----:B------:R-:W-:-:S06]  /*a420*/  IMAD.MOV.U32 R6, RZ, RZ, R12 ;  /* 0x000000ffff067224 */ /* 0x000fcc00078e000c */
[----:B------:R-:W3:Y:S01]  /*a430*/  LDG.E.U8 R6, [R6.64] ;  /* 0x0000002406067981 */ /* 0x000ee2000c1e1100 */
[----:B------:R-:W-:Y:S01]  /*a440*/  IMAD.MOV.U32 R11, RZ, RZ, RZ ;  /* 0x000000ffff0b7224 */ /* 0x000fe200078e00ff */
[----:B---3--:R-:W-:-:S13]  /*a450*/  ISETP.NE.AND P3, PT, R6, RZ, PT ;  /* 0x000000ff0600720c */ /* 0x008fda0003f65270 */
[----:B------:R-:W-:Y:S05]  /*a460*/  @P3 BRA `(.L_x_3054) ;  /* 0x0000004000003947 */ /* 0x000fea0003800000 */
.L_x_3053:
[----:B------:R-:W1:Y:S02]  /*a470*/  LDS R6, [R9] ;  /* 0x0000000009067984 */ /* 0x000e640000000800 */
[----:B-12---:R-:W-:-:S04]  /*a480*/  FADD.FTZ R6, -R13, R6 ;  /* 0x000000060d067221 */ /* 0x006fc80000010100 */
[----:B------:R-:W-:-:S04]  /*a490*/  FMUL.FTZ R6, R6, 1.4426950216293334961 ;  /* 0x3fb8aa3b06067820 */ /* 0x000fc80000410000 */
[----:B------:R1:W2:Y:S03]  /*a4a0*/  MUFU.EX2 R11, R6 ;  /* 0x00000006000b7308 */ /* 0x0002a60000000800 */
.L_x_3054:
[----:B------:R-:W-:Y:S05]  /*a4b0*/  BSYNC B2 ;  /* 0x0000000000027941 */ /* 0x000fea0003800000 */
.L_x_3052:
        /* <DEDUP_REMOVED lines=9> */
.L_x_3051:
[----:B------:R-:W-:Y:S05]  /*a550*/  BSYNC B1 ;  /* 0x0000000000017941 */ /* 0x000fea0003800000 */
.L_x_3050:
        /* <DEDUP_REMOVED lines=12> */
.L_x_3068:
[----:B------:R-:W-:Y:S01]  /*a620*/  BSSY B1, `(.L_x_3056) ;  /* 0x000000a000017945 */ /* 0x000fe20003800000 */
[----:B------:R-:W-:Y:S05]  /*a630*/  @!P0 BRA `(.L_x_3057) ;  /* 0x0000004000008947 */ /* 0x000fea0003800000 */
[----:B------:R-:W3:Y:S02]  /*a640*/  LDG.E.U8 R0, [R6.64] ;  /* 0x0000002406007981 */ /* 0x000ee4000c1e1100 */
[----:B---3--:R-:W-:-:S13]  /*a650*/  ISETP.NE.AND P3, PT, R0, RZ, PT ;  /* 0x000000ff0000720c */ /* 0x008fda0003f65270 */
[----:B------:R-:W-:Y:S01]  /*a660*/  @P3 IMAD.MOV.U32 R0, RZ, RZ, RZ ;  /* 0x000000ffff003224 */ /* 0x000fe200078e00ff */
[----:B------:R-:W-:Y:S05]  /*a670*/  @P3 BRA `(.L_x_3058) ;  /* 0x0000004000003947 */ /* 0x000fea0003800000 */
.L_x_3057:
[----:B------:R-:W1:Y:S02]  /*a680*/  LDS R0, [R3+-0x200] ;  /* 0xfffe000003007984 */ /* 0x000e640000000800 */
[----:B-12---:R-:W-:-:S04]  /*a690*/  FADD.FTZ R0, -R13, R0 ;  /* 0x000000000d007221 */ /* 0x006fc80000010100 */
[----:B------:R-:W-:-:S06]  /*a6a0*/  FMUL.FTZ R0, R0, 1.4426950216293334961 ;  /* 0x3fb8aa3b00007820 */ /* 0x000fcc0000410000 */
[----:B------:R-:W1:Y:S02]  /*a6b0*/  MUFU.EX2 R0, R0 ;  /* 0x0000000000007308 */ /* 0x000e640000000800 */
.L_x_3058:
[----:B------:R-:W-:Y:S05]  /*a6c0*/  BSYNC B1 ;  /* 0x0000000000017941 */ /* 0x000fea0003800000 */
.L_x_3056:
        /* <DEDUP_REMOVED lines=8> */
.L_x_3060:
[----:B-1----:R-:W1:Y:S02]  /*a750*/  LDS R0, [R3+-0x100] ;  /* 0xffff000003007984 */ /* 0x002e640000000800 */
[----:B-12---:R-:W-:-:S04]  /*a760*/  FADD.FTZ R0, -R13, R0 ;  /* 0x000000000d007221 */ /* 0x006fc80000010100 */
[----:B------:R-:W-:-:S06]  /*a770*/  FMUL.FTZ R0, R0, 1.4426950216293334961 ;  /* 0x3fb8aa3b00007820 */ /* 0x000fcc0000410000 */
[----:B------:R-:W1:Y:S02]  /*a780*/  MUFU.EX2 R0, R0 ;  /* 0x0000000000007308 */ /* 0x000e640000000800 */
.L_x_3061:
[----:B------:R-:W-:Y:S05]  /*a790*/  BSYNC B1 ;  /* 0x0000000000017941 */ /* 0x000fea0003800000 */
.L_x_3059:
[----:B-1----:R1:W-:Y:S01]  /*a7a0*/  STS [R3+-0x100], R0 ;  /* 0xffff000003007388 */ /* 0x0023e20000000800 */
[----:B------:R-:W-:Y:S01]  /*a7b0*/  BSSY B1, `(.L_x_3062) ;  /* 0x000000b000017945 */ /* 0x000fe20003800000 */
[----:B------:R-:W-:Y:S01]  /*a7c0*/  FADD.FTZ R9, R9, R0 ;  /* 0x0000000009097221 */ /* 0x000fe20000010000 */
[----:B------:R-:W-:Y:S05]  /*a7d0*/  @!P0 BRA `(.L_x_3063) ;  /* 0x0000004000008947 */ /* 0x000fea0003800000 */
[----:B-1----:R-:W3:Y:S02]  /*a7e0*/  LDG.E.U8 R0, [R6.64+0x80] ;  /* 0x0000802406007981 */ /* 0x002ee4000c1e1100 */
[----:B---3--:R-:W-:Y:S01]  /*a7f0*/  ISETP.NE.AND P3, PT, R0, RZ, PT ;  /* 0x000000ff0000720c */ /* 0x008fe20003f65270 */
[----:B------:R-:W-:-:S12]  /*a800*/  IMAD.MOV.U32 R0, RZ, RZ, RZ ;  /* 0x000000ffff007224 */ /* 0x000fd800078e00ff */
[----:B------:R-:W-:Y:S05]  /*a810*/  @P3 BRA `(.L_x_3064) ;  /* 0x0000004000003947 */ /* 0x000fea0003800000 */
.L_x_3063:
[----:B-1----:R-:W1:Y:S02]  /*a820*/  LDS R0, [R3] ;  /* 0x0000000003007984 */ /* 0x002e640000000800 */
[----:B-12---:R-:W-:-:S04]  /*a830*/  FADD.FTZ R0, -R13, R0 ;  /* 0x000000000d007221 */ /* 0x006fc80000010100 */
[----:B------:R-:W-:-:S06]  /*a840*/  FMUL.FTZ R0, R0, 1.4426950216293334961 ;  /* 0x3fb8aa3b00007820 */ /* 0x000fcc0000410000 */
[----:B------:R-:W1:Y:S02]  /*a850*/  MUFU.EX2 R0, R0 ;  /* 0x0000000000007308 */ /* 0x000e640000000800 */
.L_x_3064:
[----:B------:R-:W-:Y:S05]  /*a860*/  BSYNC B1 ;  /* 0x0000000000017941 */ /* 0x000fea0003800000 */
.L_x_3062:
        /* <DEDUP_REMOVED lines=8> */
.L_x_3066:
[----:B-1----:R-:W1:Y:S02]  /*a8f0*/  LDS R0, [R3+0x100] ;  /* 0x0001000003007984 */ /* 0x002e640000000800 */
[----:B-12---:R-:W-:-:S04]  /*a900*/  FADD.FTZ R0, -R13, R0 ;  /* 0x000000000d007221 */ /* 0x006fc80000010100 */
[----:B------:R-:W-:-:S06]  /*a910*/  FMUL.FTZ R0, R0, 1.4426950216293334961 ;  /* 0x3fb8aa3b00007820 */ /* 0x000fcc0000410000 */
[----:B------:R-:W1:Y:S02]  /*a920*/  MUFU.EX2 R0, R0 ;  /* 0x0000000000007308 */ /* 0x000e640000000800 */
.L_x_3067:
[----:B------:R-:W-:Y:S05]  /*a930*/  BSYNC B1 ;  /* 0x0000000000017941 */ /* 0x000fea0003800000 */
.L_x_3065:
        /* <DEDUP_REMOVED lines=8> */
.L_x_3049:
[----:B------:R-:W-:Y:S05]  /*a9c0*/  BSYNC B0 ;  /* 0x0000000000007941 */ /* 0x000fea0003800000 */
.L_x_3048:
        /* <DEDUP_REMOVED lines=28> */
[----:B------:R-:W-:-:S04]  /*ab90*/  @P0 IMAD.MOV.U32 R0, RZ, RZ, c[0x0][0x268] ;  /* 0x00009a00ff000624 */ /* 0x000fc800078e00ff */
        /* <DEDUP_REMOVED lines=20> */
.L_x_3073:
[----:B------:R-:W1:Y:S01]  /*ace0*/  LDS R3, [R18] ;  /* 0x0000000012037984 */ /* 0x000e620000000800 */
[----:B------:R-:W-:Y:S01]  /*acf0*/  @P0 IMAD.MOV.U32 R8, RZ, RZ, R10 ;  /* 0x000000ffff080224 */ /* 0x000fe200078e000a */
[----:B------:R-:W-:Y:S01]  /*ad00*/  IADD3 R0, R0, -0x1, RZ ;  /* 0xffffffff00007810 */ /* 0x000fe20007ffe0ff */
[--C-:B------:R-:W-:Y:S01]  /*ad10*/  @P0 IMAD.MOV.U32 R9, RZ, RZ, R11.reuse ;  /* 0x000000ffff090224 */ /* 0x100fe200078e000b */
[----:B------:R-:W-:Y:S02]  /*ad20*/  IADD3 R10, P3, R10, 0x100, RZ ;  /* 0x000001000a0a7810 */ /* 0x000fe40007f7e0ff */
[----:B------:R-:W-:Y:S02]  /*ad30*/  ISETP.NE.AND P4, PT, R0, RZ, PT ;  /* 0x000000ff0000720c */ /* 0x000fe40003f85270 */
[----:B------:R-:W-:Y:S01]  /*ad40*/  IADD3 R5, R5, 0x40, RZ ;  /* 0x0000004005057810 */ /* 0x000fe20007ffe0ff */
[----:B------:R-:W-:Y:S02]  /*ad50*/  IMAD.X R11, RZ, RZ, R11, P3 ;  /* 0x000000ffff0b7224 */ /* 0x000fe400018e060b */
[----:B-1----:R-:W-:-:S05]  /*ad60*/  FMUL.FTZ R3, R3, R12 ;  /* 0x0000000c03037220 */ /* 0x002fca0000410000 */
[----:B------:R-:W-:Y:S04]  /*ad70*/  @P0 STG.E [R8.64], R3 ;  /* 0x0000000308000986 */ /* 0x000fe8000c101924 */
[----:B------:R1:W-:Y:S02]  /*ad80*/  STS [R18], R3 ;  /* 0x0000000312007388 */ /* 0x0003e40000000800 */
[----:B-1----:R-:W-:Y:S01]  /*ad90*/  IADD3 R18, R18, 0x100, RZ ;  /* 0x0000010012127810 */ /* 0x002fe20007ffe0ff */
[----:B------:R-:W-:Y:S05]  /*ada0*/  @P4 BRA `(.L_x_3073) ;  /* 0xffffff3000004947 */ /* 0x000fea000383ffff */
.L_x_3072:
[----:B-12---:R-:W-:Y:S05]  /*adb0*/  BSYNC B1 ;  /* 0x0000000000017941 */ /* 0x006fea0003800000 */
.L_x_3071:
        /* <DEDUP_REMOVED lines=9> */
.L_x_3074:
[----:B------:R-:W1:Y:S01]  /*ae50*/  LDS R6, [R0+0x300] ;  /* 0x0003000000067984 */ /* 0x000e620000000800 */
[----:B------:R-:W-:Y:S01]  /*ae60*/  IMAD.MOV.U32 R7, RZ, RZ, R11 ;  /* 0x000000ffff077224 */ /* 0x000fe200078e000b */
[----:B------:R-:W-:Y:S02]  /*ae70*/  IADD3 R5, R5, 0x100, RZ ;  /* 0x0000010005057810 */ /* 0x000fe40007ffe0ff */
[----:B------:R-:W2:Y:S02]  /*ae80*/  LDS R3, [R0] ;  /* 0x0000000000037984 */ /* 0x000ea40000000800 */
[----:B------:R-:W-:-:S02]  /*ae90*/  ISETP.GE.AND P0, PT, R5, R25, PT ;  /* 0x000000190500720c */ /* 0x000fc40003f06270 */
[----:B------:R-:W3:Y:S04]  /*aea0*/  LDS R8, [R0+0x100] ;  /* 0x0001000000087984 */ /* 0x000ee80000000800 */
[----:B------:R-:W4:Y:S01]  /*aeb0*/  LDS R9, [R0+0x200] ;  /* 0x0002000000097984 */ /* 0x000f220000000800 */
[-C--:B-1----:R-:W-:Y:S02]  /*aec0*/  FMUL.FTZ R19, R6, R12.reuse ;  /* 0x0000000c06137220 */ /* 0x082fe40000410000 */
[----:B------:R-:W-:Y:S02]  /*aed0*/  IMAD.MOV.U32 R6, RZ, RZ, R10 ;  /* 0x000000ffff067224 */ /* 0x000fe400078e000a */
[-C--:B--2---:R-:W-:Y:S01]  /*aee0*/  FMUL.FTZ R13, R3, R12.reuse ;  /* 0x0000000c030d7220 */ /* 0x084fe20000410000 */
[----:B------:R-:W-:Y:S01]  /*aef0*/  IADD3 R3, R0, 0x400, RZ ;  /* 0x0000040000037810 */ /* 0x000fe20007ffe0ff */
[----:B------:R-:W-:Y:S01]  /*af00*/  STS [R0+0x300], R19 ;  /* 0x0003001300007388 */ /* 0x000fe20000000800 */
[----:B------:R-:W-:Y:S01]  /*af10*/  IADD3 R10, P1, R6, 0x400, RZ ;  /* 0x00000400060a7810 */ /* 0x000fe20007f3e0ff */
[----:B0--3--:R-:W-:-:S02]  /*af20*/  FMUL.FTZ R15, R8, R12 ;  /* 0x0000000c080f7220 */ /* 0x009fc40000410000 */
[----:B------:R-:W-:Y:S01]  /*af30*/  @P3 STG.E [R6.64+0x300], R19 ;  /* 0x0003001306003986 */ /* 0x000fe2000c101924 */
[----:B----4-:R-:W-:-:S03]  /*af40*/  FMUL.FTZ R9, R9, R12 ;  /* 0x0000000c09097220 */ /* 0x010fc60000410000 */
[----:B------:R-:W-:Y:S01]  /*af50*/  @P3 STG.E [R6.64], R13 ;  /* 0x0000000d06003986 */ /* 0x000fe2000c101924 */
[----:B------:R-:W-:-:S03]  /*af60*/  IMAD.X R11, RZ, RZ, R7, P1 ;  /* 0x000000ffff0b7224 */ /* 0x000fc600008e0607 */
[----:B------:R-:W-:Y:S04]  /*af70*/  @P3 STG.E [R6.64+0x100], R15 ;  /* 0x0001000f06003986 */ /* 0x000fe8000c101924 */
[----:B------:R-:W-:Y:S04]  /*af80*/  @P3 STG.E [R6.64+0x200], R9 ;  /* 0x0002000906003986 */ /* 0x000fe8000c101924 */
[----:B------:R-:W-:Y:S04]  /*af90*/  STS [R0], R13 ;  /* 0x0000000d00007388 */ /* 0x000fe80000000800 */
[----:B------:R-:W-:Y:S04]  /*afa0*/  STS [R0+0x100], R15 ;  /* 0x0001000f00007388 */ /* 0x000fe80000000800 */
[----:B------:R0:W-:Y:S02]  /*afb0*/  STS [R0+0x200], R9 ;  /* 0x0002000900007388 */ /* 0x0001e40000000800 */
[----:B0-----:R-:W-:Y:S01]  /*afc0*/  IMAD.MOV.U32 R0, RZ, RZ, R3 ;  /* 0x000000ffff007224 */ /* 0x001fe200078e0003 */
[----:B------:R-:W-:Y:S05]  /*afd0*/  @!P0 BRA `(.L_x_3074) ;  /* 0xfffffe7000008947 */ /* 0x000fea000383ffff */
.L_x_3070:
[----:B------:R-:W-:Y:S05]  /*afe0*/  BSYNC B0 ;  /* 0x0000000000007941 */ /* 0x000fea0003800000 */
.L_x_3069:
[----:B---3--:R-:W-:Y:S01]  /*aff0*/  SHF.R.S32.HI R3, RZ, 0x1f, R24 ;  /* 0x0000001fff037819 */ /* 0x008fe20000011418 */
[----:B------:R-:W3:Y:S01]  /*b000*/  S2R R7, SR_CTAID.X ;  /* 0x0000000000077919 */ /* 0x000ee20000002500 */
[----:B------:R-:W-:Y:S01]  /*b010*/  IMAD R8, R27, c[0x0][0x1d8], RZ ;  /* 0x000076001b087a24 */ /* 0x000fe200078e02ff */
[----:B------:R-:W-:Y:S01]  /*b020*/  ULDC UR4, c[0x0][0x1d4] ;  /* 0x0000750000047ab9 */ /* 0x000fe20000000800 */
[----:B-1----:R-:W-:Y:S01]  /*b030*/  LEA.HI R6, R3, R24, RZ, 0x6 ;  /* 0x0000001803067211 */ /* 0x002fe200078f30ff */
[----:B------:R-:W-:Y:S01]  /*b040*/  UIMAD UR4, UR4, 0x90, URZ ;  /* 0x00000090040478a4 */ /* 0x000fe2000f8e023f */
[----:B------:R-:W-:Y:S01]  /*b050*/  BSSY B0, `(.L_x_3075) ;  /* 0x000001c000007945 */ /* 0x000fe20003800000 */
[----:B0-----:R-:W-:Y:S01]  /*b060*/  IMAD.MOV.U32 R15, RZ, RZ, RZ ;  /* 0x000000ffff0f7224 */ /* 0x001fe200078e00ff */
[----:B------:R-:W-:Y:S01]  /*b070*/  LOP3.LUT R3, R6, 0xffffffc0, RZ, 0xc0, !PT ;  /* 0xffffffc006037812 */ /* 0x000fe200078ec0ff */
[----:B------:R-:W-:Y:S01]  /*b080*/  CS2R R10, SRZ ;  /* 0x00000000000a7805 */ /* 0x000fe2000001ff00 */
[----:B------:R-:W-:-:S03]  /*b090*/  SHF.R.S32.HI R31, RZ, 0x6, R6 ;  /* 0x00000006ff1f7819 */ /* 0x000fc60000011406 */
[C---:B------:R-:W-:Y:S01]  /*b0a0*/  IMAD.IADD R27, R24.reuse, 0x1, -R3 ;  /* 0x00000001181b7824 */ /* 0x040fe200078e0a03 */
[----:B------:R-:W-:-:S03]  /*b0b0*/  IADD3 R24, R24, 0x3f, RZ ;  /* 0x0000003f18187810 */ /* 0x000fc60007ffe0ff */
[C---:B------:R-:W-:Y:S01]  /*b0c0*/  IMAD.SHL.U32 R0, R27.reuse, 0x4, RZ ;  /* 0x000000041b007824 */ /* 0x040fe200078e00ff */
[----:B------:R-:W-:-:S04]  /*b0d0*/  ISETP.GT.OR P0, PT, R27, 0x23, P2 ;  /* 0x000000231b00780c */ /* 0x000fc80001704670 */
[----:B------:R-:W-:Y:S01]  /*b0e0*/  ISETP.GT.U32.OR P0, PT, R24, 0x7e, P0 ;  /* 0x0000007e1800780c */ /* 0x000fe20000704470 */
[--C-:B---3--:R-:W-:Y:S02]  /*b0f0*/  IMAD R3, R28, c[0x0][0x1d8], R7.reuse ;  /* 0x000076001c037a24 */ /* 0x108fe400078e0207 */
        /* <DEDUP_REMOVED lines=16> */
.L_x_3077:
[----:B-----5:R0:W-:Y:S02]  /*b200*/  STS.128 [R27.X16+0x410], R8 ;  /* 0x000410081b007388 */ /* 0x0201e4000000cc00 */
.L_x_3076:
[----:B------:R-:W-:Y:S05]  /*b210*/  BSYNC B0 ;  /* 0x0000000000007941 */ /* 0x000fea0003800000 */
.L_x_3075:
[----:B------:R-:W-:Y:S01]  /*b220*/  BAR.SYNC.DEFER_BLOCKING 0x0 ;  /* 0x0000000000007b1d */ /* 0x000fe20000010000 */
[----:B------:R-:W-:Y:S01]  /*b230*/  ISETP.GT.AND P0, PT, R27, 0x23, PT ;  /* 0x000000231b00780c */ /* 0x000fe20003f04270 */
[----:B------:R-:W-:Y:S01]  /*b240*/  IMAD.MOV.U32 R14, RZ, RZ, RZ ;  /* 0x000000ffff0e7224 */ /* 0x000fe200078e00ff */
        /* <DEDUP_REMOVED lines=17> */
[----:B------:R-:W-:Y:S01]  /*b360*/  IMAD.MOV R21, RZ, RZ, -R25 ;  /* 0x000000ffff157224 */ /* 0x000fe200078e0a19 */
[----:B------:R-:W-:Y:S01]  /*b370*/  ULOP3.LUT UR4, URZ, UR4, URZ, 0x33, !UPT ;  /* 0x000000043f047292 */ /* 0x000fe2000f8e333f */
[----:B------:R-:W-:Y:S01]  /*b380*/  LOP3.LUT R13, RZ, R31, RZ, 0x33, !PT ;  /* 0x0000001fff0d7212 */ /* 0x000fe200078e33ff */
[----:B------:R-:W-:Y:S01]  /*b390*/  IMAD R15, R26, c[0x0][0x1d8], R7 ;  /* 0x000076001a0f7a24 */ /* 0x000fe200078e0207 */
[----:B------:R-:W-:Y:S01]  /*b3a0*/  BSSY B2, `(.L_x_3082) ;  /* 0x0000027000027945 */ /* 0x000fe20003800000 */
[----:B------:R-:W-:Y:S02]  /*b3b0*/  IMAD.MOV.U32 R29, RZ, RZ, 0x4 ;  /* 0x00000004ff1d7424 */ /* 0x000fe400078e00ff */
[----:B------:R-:W-:Y:S01]  /*b3c0*/  IMNMX R21, R21, UR4, !PT ;  /* 0x0000000415157c17 */ /* 0x000fe2000f800200 */
[----:B------:R-:W-:Y:S02]  /*b3d0*/  IMAD R28, R15, 0x90, R0 ;  /* 0x000000900f1c7824 */ /* 0x000fe400078e0200 */
[----:B------:R-:W-:Y:S01]  /*b3e0*/  IMAD.MOV.U32 R33, RZ, RZ, R32 ;  /* 0x000000ffff217224 */ /* 0x000fe200078e0020 */
[----:B------:R-:W-:Y:S01]  /*b3f0*/  IADD3 R13, -R21, R13, -R4 ;  /* 0x0000000d150d7210 */ /* 0x000fe20007ffe904 */
[----:B------:R-:W-:Y:S01]  /*b400*/  CS2R R14, SRZ ;  /* 0x00000000000e7805 */ /* 0x000fe2000001ff00 */
[----:B------:R-:W-:-:S02]  /*b410*/  IMAD.WIDE R28, R28, R29, c[0x0][0x238] ;  /* 0x00008e001c1c7625 */ /* 0x000fc400078e021d */
[----:B------:R-:W-:-:S04]  /*b420*/  LOP3.LUT R13, R13, 0x1, RZ, 0xc0, !PT ;  /* 0x000000010d0d7812 */ /* 0x000fc800078ec0ff */
[----:B------:R-:W-:Y:S02]  /*b430*/  ISETP.NE.U32.AND P0, PT, R13, 0x1, PT ;  /* 0x000000010d00780c */ /* 0x000fe40003f05070 */
[----:B------:R-:W-:-:S11]  /*b440*/  CS2R R12, SRZ ;  /* 0x00000000000c7805 */ /* 0x000fd6000001ff00 */
[----:B------:R-:W-:Y:S05]  /*b450*/  @P0 BRA `(.L_x_3083) ;  /* 0x000001b000000947 */ /* 0x000fea0003800000 */
[----:B------:R-:W-:-:S05]  /*b460*/  IADD3 R20, P0, R49, R20, RZ ;  /* 0x0000001431147210 */ /* 0x000fca0007f1e0ff */
[----:B------:R-:W-:Y:S01]  /*b470*/  IMAD.X R23, R51, 0x1, R23, P0 ;  /* 0x0000000133177824 */ /* 0x000fe200000e0617 */
[----:B------:R-:W-:-:S04]  /*b480*/  LEA R12, P0, R20, c[0x0][0x1a0], 0x2 ;  /* 0x00006800140c7a11 */ /* 0x000fc800078010ff */
[----:B------:R-:W-:Y:S02]  /*b490*/  LEA.HI.X R13, R20, c[0x0][0x1a4], R23, 0x2, P0 ;  /* 0x00006900140d7a11 */ /* 0x000fe400000f1417 */
[----:B------:R1:W2:Y:S04]  /*b4a0*/  LDS R20, [R31.X4+0x810] ;  /* 0x000810001f147984 */ /* 0x0002a80000004800 */
[----:B------:R-:W5:Y:S01]  /*b4b0*/  LDG.E.128 R12, [R12.64] ;  /* 0x000000240c0c7981 */ /* 0x000f62000c1e1d00 */
[----:B------:R-:W-:Y:S02]  /*b4c0*/  ULDC UR4, c[0x0][0x1ec] ;  /* 0x00007b0000047ab9 */ /* 0x000fe40000000800 */
[----:B------:R-:W-:-:S06]  /*b4d0*/  UISETP.NE.AND UP0, UPT, URZ, UR4, UPT ;  /* 0x000000043f00728c */ /* 0x000fcc000bf05270 */
[----:B------:R-:W-:-:S13]  /*b4e0*/  PLOP3.LUT P2, PT, PT, PT, UP0, 0x80, 0x0 ;  /* 0x000000000000781c */ /* 0x000fda0003f4f008 */
        /* <DEDUP_REMOVED lines=13> */
.L_x_3084:
[----:B-12--5:R-:W-:Y:S01]  /*b5c0*/  FFMA.FTZ R12, R20, R12, RZ ;  /* 0x0000000c140c7223 */ /* 0x026fe200000100ff */
[----:B------:R-:W-:Y:S01]  /*b5d0*/  IADD3 R33, R32, 0x1, RZ ;  /* 0x0000000120217810 */ /* 0x000fe20007ffe0ff */
[C---:B------:R-:W-:Y:S02]  /*b5e0*/  FFMA.FTZ R13, R20.reuse, R13, RZ ;  /* 0x0000000d140d7223 */ /* 0x040fe400000100ff */
[C---:B------:R-:W-:Y:S02]  /*b5f0*/  FFMA.FTZ R14, R20.reuse, R14, RZ ;  /* 0x0000000e140e7223 */ /* 0x040fe400000100ff */
[----:B------:R-:W-:Y:S02]  /*b600*/  FFMA.FTZ R15, R20, R15, RZ ;  /* 0x0000000f140f7223 */ /* 0x000fe400000100ff */
.L_x_3083:
[----:B------:R-:W-:Y:S05]  /*b610*/  BSYNC B2 ;  /* 0x0000000000027941 */ /* 0x000fea0003800000 */
.L_x_3082:
[----:B------:R-:W-:-:S04]  /*b620*/  IADD3 R20, -R4, -0x2, -R31 ;  /* 0xfffffffe04147810 */ /* 0x000fc80007ffe91f */
[----:B------:R-:W-:-:S13]  /*b630*/  ISETP.NE.AND P0, PT, R20, R21, PT ;  /* 0x000000151400720c */ /* 0x000fda0003f05270 */
[----:B------:R-:W-:Y:S05]  /*b640*/  @!P0 BRA `(.L_x_3081) ;  /* 0x000003e000008947 */ /* 0x000fea0003800000 */
[C---:B------:R-:W-:Y:S01]  /*b650*/  IMAD R20, R33.reuse, 0x90, RZ ;  /* 0x0000009021147824 */ /* 0x040fe200078e02ff */
[----:B------:R-:W-:Y:S01]  /*b660*/  LEA R21, R33, 0x4, 0x2 ;  /* 0x0000000421157811 */ /* 0x000fe200078e10ff */
[----:B------:R-:W-:Y:S02]  /*b670*/  ULDC UR4, c[0x0][0x1ec] ;  /* 0x00007b0000047ab9 */ /* 0x000fe40000000800 */
[----:B------:R-:W-:Y:S01]  /*b680*/  UISETP.NE.AND UP0, UPT, URZ, UR4, UPT ;  /* 0x000000043f00728c */ /* 0x000fe2000bf05270 */
[----:B------:R-:W-:Y:S01]  /*b690*/  SHF.R.S32.HI R23, RZ, 0x1f, R20 ;  /* 0x0000001fff177819 */ /* 0x000fe20000011414 */
[----:B------:R-:W-:Y:S01]  /*b6a0*/  IMAD R21, R4, -0x4, R21 ;  /* 0xfffffffc04157824 */ /* 0x000fe200078e0215 */
[-C--:B------:R-:W-:Y:S02]  /*b6b0*/  IADD3 R35, P0, R5, R20.reuse, RZ ;  /* 0x0000001405237210 */ /* 0x080fe40007f1e0ff */
[----:B------:R-:W-:Y:S02]  /*b6c0*/  IADD3 R34, P1, R49, R20, RZ ;  /* 0x0000001431227210 */ /* 0x000fe40007f3e0ff */
[----:B------:R-:W-:Y:S01]  /*b6d0*/  PLOP3.LUT P2, PT, PT, PT, UP0, 0x80, 0x0 ;  /* 0x000000000000781c */ /* 0x000fe20003f4f008 */
[--C-:B------:R-:W-:Y:S01]  /*b6e0*/  IMAD.X R36, R6, 0x1, R23.reuse, P0 ;  /* 0x0000000106247824 */ /* 0x100fe200000e0617 */
[----:B------:R-:W-:Y:S01]  /*b6f0*/  LEA R22, P3, R34, c[0x0][0x1a0], 0x2 ;  /* 0x0000680022167a11 */ /* 0x000fe200078610ff */
[----:B------:R-:W-:Y:S01]  /*b700*/  IMAD.X R23, R51, 0x1, R23, P1 ;  /* 0x0000000133177824 */ /* 0x000fe200008e0617 */
[----:B------:R-:W-:-:S04]  /*b710*/  LEA R20, P0, R35, c[0x0][0x1a0], 0x2 ;  /* 0x0000680023147a11 */ /* 0x000fc800078010ff */
[----:B------:R-:W-:Y:S02]  /*b720*/  LEA.HI.X R23, R34, c[0x0][0x1a4], R23, 0x2, P3 ;  /* 0x0000690022177a11 */ /* 0x000fe400018f1417 */
[----:B------:R-:W-:Y:S02]  /*b730*/  LEA.HI.X R35, R35, c[0x0][0x1a4], R36, 0x2, P0 ;  /* 0x0000690023237a11 */ /* 0x000fe400000f1424 */
[----:B------:R-:W-:Y:S02]  /*b740*/  IADD3 R34, R21, 0x810, RZ ;  /* 0x0000081015227810 */ /* 0x000fe40007ffe0ff */
.L_x_3087:
        /* <DEDUP_REMOVED lines=15> */
.L_x_3085:
        /* <DEDUP_REMOVED lines=18> */
.L_x_3086:
[----:B---3--:R3:W4:Y:S01]  /*b960*/  LDS R15, [R34] ;  /* 0x00000000220f7984 */ /* 0x0087220000000800 */
[----:B--2---:R-:W-:Y:S02]  /*b970*/  IADD3 R20, P0, R20, 0x480, RZ ;  /* 0x0000048014147810 */ /* 0x004fe40007f1e0ff */
[----:B------:R-:W-:Y:S02]  /*b980*/  IADD3 R33, R33, 0x2, RZ ;  /* 0x0000000221217810 */ /* 0x000fe40007ffe0ff */
[----:B-1----:R-:W-:Y:S01]  /*b990*/  IADD3 R22, P1, R22, 0x480, RZ ;  /* 0x0000048016167810 */ /* 0x002fe20007f3e0ff */
[----:B------:R-:W-:Y:S01]  /*b9a0*/  IMAD.X R35, RZ, RZ, R21, P0 ;  /* 0x000000ffff237224 */ /* 0x000fe200000e0615 */
        /* <DEDUP_REMOVED lines=8> */
.L_x_3081:
[----:B------:R-:W-:Y:S05]  /*ba30*/  BSYNC B1 ;  /* 0x0000000000017941 */ /* 0x000fea0003800000 */
.L_x_3080:
[----:B------:R-:W-:-:S13]  /*ba40*/  ISETP.GE.AND P0, PT, R32, R17, PT ;  /* 0x000000112000720c */ /* 0x000fda0003f06270 */
[----:B------:R-:W-:Y:S05]  /*ba50*/  @P0 BRA `(.L_x_3079) ;  /* 0x00000bf000000947 */ /* 0x000fea0003800000 */
[----:B------:R-:W-:Y:S01]  /*ba60*/  LOP3.LUT R20, RZ, R31, RZ, 0x33, !PT ;  /* 0x0000001fff147212 */ /* 0x000fe200078e33ff */
[----:B------:R-:W-:Y:S01]  /*ba70*/  IMAD R21, R26, c[0x0][0x1d8], R7 ;  /* 0x000076001a157a24 */ /* 0x000fe200078e0207 */
[----:B------:R-:W-:Y:S01]  /*ba80*/  BSSY B1, `(.L_x_3088) ;  /* 0x000003f000017945 */ /* 0x000fe20003800000 */
[----:B------:R-:W-:Y:S01]  /*ba90*/  IMAD.MOV.U32 R22, RZ, RZ, 0x4 ;  /* 0x00000004ff167424 */ /* 0x000fe200078e00ff */
[----:B------:R-:W-:Y:S01]  /*baa0*/  IADD3 R20, -R4, R25, R20 ;  /* 0x0000001904147210 */ /* 0x000fe20007ffe114 */
[----:B------:R-:W-:Y:S01]  /*bab0*/  IMAD R21, R21, 0x90, R0 ;  /* 0x0000009015157824 */ /* 0x000fe200078e0200 */
[----:B------:R-:W-:Y:S02]  /*bac0*/  IADD3 R29, -R31, -0x2, R25 ;  /* 0xfffffffe1f1d7810 */ /* 0x000fe40007ffe119 */
[----:B------:R-:W-:Y:S01]  /*bad0*/  LOP3.LUT R20, R20, 0x1, RZ, 0xc0, !PT ;  /* 0x0000000114147812 */ /* 0x000fe200078ec0ff */
[----:B------:R-:W-:-:S03]  /*bae0*/  IMAD.WIDE R22, R21, R22, c[0x0][0x238] ;  /* 0x00008e0015167625 */ /* 0x000fc600078e0216 */
[----:B------:R-:W-:-:S13]  /*baf0*/  ISETP.NE.U32.AND P0, PT, R20, 0x1, PT ;  /* 0x000000011400780c */ /* 0x000fda0003f05070 */
[----:B------:R-:W-:Y:S05]  /*bb00*/  @P0 BRA `(.L_x_3089) ;  /* 0x0000036000000947 */ /* 0x000fea0003800000 */
[----:B------:R-:W-:Y:S01]  /*bb10*/  ISETP.GE.AND P0, PT, R32, c[0x0][0x1d4], PT ;  /* 0x0000750020007a0c */ /* 0x000fe20003f06270 */
[----:B------:R-:W-:-:S12]  /*bb20*/  BSSY B2, `(.L_x_3090) ;  /* 0x0000033000027945 */ /* 0x000fd80003800000 */
[----:B------:R-:W-:Y:S05]  /*bb30*/  @!P0 BRA `(.L_x_3091) ;  /* 0x0000031000008947 */ /* 0x000fea0003800000 */
[----:B------:R-:W-:Y:S01]  /*bb40*/  IABS R33, c[0x0][0x1d4] ;  /* 0x0000750000217a13 */ /* 0x000fe20000000000 */
[----:B------:R-:W1:Y:S01]  /*bb50*/  LDS R31, [R31.X4+0x810] ;  /* 0x000810001f1f7984 */ /* 0x000e620000004800 */
        /* <DEDUP_REMOVED lines=27> */
[----:B------:R-:W-:Y:S02]  /*bd10*/  ULDC UR4, c[0x0][0x1ec] ;  /* 0x00007b0000047ab9 */ /* 0x000fe40000000800 */
[----:B------:R-:W-:-:S06]  /*bd20*/  UISETP.NE.AND UP0, UPT, URZ, UR4, UPT ;  /* 0x000000043f00728c */ /* 0x000fcc000bf05270 */
[----:B------:R-:W-:-:S13]  /*bd30*/  PLOP3.LUT P2, PT, PT, PT, UP0, 0x80, 0x0 ;  /* 0x000000000000781c */ /* 0x000fda0003f4f008 */
        /* <DEDUP_REMOVED lines=13> */
.L_x_3092:
[C---:B-12--5:R-:W-:Y:S02]  /*be10*/  FFMA.FTZ R12, R31.reuse, R36, R12 ;  /* 0x000000241f0c7223 */ /* 0x066fe4000001000c */
[C---:B------:R-:W-:Y:S02]  /*be20*/  FFMA.FTZ R13, R31.reuse, R37, R13 ;  /* 0x000000251f0d7223 */ /* 0x040fe4000001000d */
[C---:B------:R-:W-:Y:S02]  /*be30*/  FFMA.FTZ R14, R31.reuse, R38, R14 ;  /* 0x000000261f0e7223 */ /* 0x040fe4000001000e */
[----:B------:R-:W-:Y:S02]  /*be40*/  FFMA.FTZ R15, R31, R39, R15 ;  /* 0x000000271f0f7223 */ /* 0x000fe4000001000f */
.L_x_3091:
[----:B------:R-:W-:Y:S05]  /*be50*/  BSYNC B2 ;  /* 0x0000000000027941 */ /* 0x000fea0003800000 */
.L_x_3090:
[----:B------:R-:W-:Y:S02]  /*be60*/  IADD3 R32, R32, 0x1, RZ ;  /* 0x0000000120207810 */ /* 0x000fe40007ffe0ff */
.L_x_3089:
[----:B------:R-:W-:Y:S05]  /*be70*/  BSYNC B1 ;  /* 0x0000000000017941 */ /* 0x000fea0003800000 */
.L_x_3088:
[----:B------:R-:W-:-:S13]  /*be80*/  ISETP.NE.AND P0, PT, R29, R4, PT ;  /* 0x000000041d00720c */ /* 0x000fda0003f05270 */
[----:B------:R-:W-:Y:S05]  /*be90*/  @!P0 BRA `(.L_x_3079) ;  /* 0x000007b000008947 */ /* 0x000fea0003800000 */
[----:B------:R-:W-:Y:S02]  /*bea0*/  IMAD.SHL.U32 R19, R4, 0x4, RZ ;  /* 0x0000000404137824 */ /* 0x000fe400078e00ff */
[----:B------:R-:W-:Y:S02]  /*beb0*/  IMAD.MOV.U32 R21, RZ, RZ, 0x90 ;  /* 0x00000090ff157424 */ /* 0x000fe400078e00ff */
[----:B------:R-:W-:Y:S02]  /*bec0*/  IMAD.MOV.U32 R29, RZ, RZ, RZ ;  /* 0x000000ffff1d7224 */ /* 0x000fe400078e00ff */
[C---:B------:R-:W-:Y:S02]  /*bed0*/  IMAD R34, R32.reuse, 0x4, -R19 ;  /* 0x0000000420227824 */ /* 0x040fe400078e0a13 */
[----:B------:R-:W-:-:S05]  /*bee0*/  IMAD R28, R32, R21, 0x90 ;  /* 0x00000090201c7424 */ /* 0x000fca00078e0215 */
.L_x_3099:
[----:B------:R-:W-:Y:S01]  /*bef0*/  IADD3 R18, R28, -0x90, RZ ;  /* 0xffffff701c127810 */ /* 0x000fe20007ffe0ff */
[----:B------:R-:W-:Y:S01]  /*bf00*/  BSSY B1, `(.L_x_3093) ;  /* 0x0000039000017945 */ /* 0x000fe20003800000 */
[----:B------:R-:W-:-:S02]  /*bf10*/  IMAD.IADD R31, R34, 0x1, R29 ;  /* 0x00000001221f7824 */ /* 0x000fc400078e021d */
        /* <DEDUP_REMOVED lines=51> */
.L_x_3095:
[C---:B-12--5:R-:W-:Y:S02]  /*c250*/  FFMA.FTZ R12, R30.reuse, R36, R12 ;  /* 0x000000241e0c7223 */ /* 0x066fe4000001000c */
[C---:B------:R-:W-:Y:S02]  /*c260*/  FFMA.FTZ R13, R30.reuse, R37, R13 ;  /* 0x000000251e0d7223 */ /* 0x040fe4000001000d */
[C---:B------:R-:W-:Y:S02]  /*c270*/  FFMA.FTZ R14, R30.reuse, R38, R14 ;  /* 0x000000261e0e7223 */ /* 0x040fe4000001000e */
[----:B------:R-:W-:Y:S02]  /*c280*/  FFMA.FTZ R15, R30, R39, R15 ;  /* 0x000000271e0f7223 */ /* 0x000fe4000001000f */
.L_x_3094:
[----:B------:R-:W-:Y:S05]  /*c290*/  BSYNC B1 ;  /* 0x0000000000017941 */ /* 0x000fea0003800000 */
.L_x_3093:
        /* <DEDUP_REMOVED lines=49> */
.L_x_3098:
[C---:B-12--5:R-:W-:Y:S02]  /*c5b0*/  FFMA.FTZ R12, R30.reuse, R36, R12 ;  /* 0x000000241e0c7223 */ /* 0x066fe4000001000c */
[C---:B------:R-:W-:Y:S02]  /*c5c0*/  FFMA.FTZ R13, R30.reuse, R37, R13 ;  /* 0x000000251e0d7223 */ /* 0x040fe4000001000d */
[C---:B------:R-:W-:Y:S02]  /*c5d0*/  FFMA.FTZ R14, R30.reuse, R38, R14 ;  /* 0x000000261e0e7223 */ /* 0x040fe4000001000e */
[----:B------:R-:W-:Y:S02]  /*c5e0*/  FFMA.FTZ R15, R30, R39, R15 ;  /* 0x000000271e0f7223 */ /* 0x000fe4000001000f */
.L_x_3097:
[----:B------:R-:W-:Y:S05]  /*c5f0*/  BSYNC B1 ;  /* 0x0000000000017941 */ /* 0x000fea0003800000 */
.L_x_3096:
[----:B------:R-:W-:Y:S02]  /*c600*/  IADD3 R32, R32, 0x2, RZ ;  /* 0x0000000220207810 */ /* 0x000fe40007ffe0ff */
[----:B------:R-:W-:Y:S02]  /*c610*/  IADD3 R29, R29, 0x8, RZ ;  /* 0x000000081d1d7810 */ /* 0x000fe40007ffe0ff */
[----:B------:R-:W-:-:S02]  /*c620*/  ISETP.GE.AND P0, PT, R32, R17, PT ;  /* 0x000000112000720c */ /* 0x000fc40003f06270 */
[----:B------:R-:W-:-:S11]  /*c630*/  IADD3 R28, R28, 0x120, RZ ;  /* 0x000001201c1c7810 */ /* 0x000fd60007ffe0ff */
[----:B------:R-:W-:Y:S05]  /*c640*/  @!P0 BRA `(.L_x_3099) ;  /* 0xfffff8a000008947 */ /* 0x000fea000383ffff */
.L_x_3079:
[----:B------:R-:W-:Y:S05]  /*c650*/  BSYNC B0 ;  /* 0x0000000000007941 */ /* 0x000fea0003800000 */
.L_x_3078:
[----:B------:R-:W-:Y:S01]  /*c660*/  ISETP.GE.AND P0, PT, R27, 0x24, PT ;  /* 0x000000241b00780c */ /* 0x000fe20003f06270 */
[----:B------:R-:W-:Y:S03]  /*c670*/  BSSY B0, `(.L_x_3100) ;  /* 0x0000027000007945 */ /* 0x000fe60003800000 */
[----:B------:R-:W-:-:S13]  /*c680*/  ISETP.LT.U32.AND P0, PT, R24, 0x7f, !P0 ;  /* 0x0000007f1800780c */ /* 0x000fda0004701070 */
[----:B------:R-:W-:Y:S05]  /*c690*/  @!P0 BRA `(.L_x_3101) ;  /* 0x0000024000008947 */ /* 0x000fea0003800000 */
[----:B------:R-:W-:-:S04]  /*c6a0*/  IMAD.MOV.U32 R18, RZ, RZ, 0x90 ;  /* 0x00000090ff127424 */ /* 0x000fc800078e00ff */
        /* <DEDUP_REMOVED lines=8> */
[----:B------:R1:W2:Y:S01]  /*c730*/  LDS R17, [R4.X4+0x810] ;  /* 0x0008100004117984 */ /* 0x0002a20000004800 */
[----:B------:R-:W-:Y:S05]  /*c740*/  @P2 BRA `(.L_x_3103) ;  /* 0x0000014000002947 */ /* 0x000fea0003800000 */
[----:B------:R-:W-:-:S13]  /*c750*/  ISETP.NE.AND P3, PT, R2, RZ, PT ;  /* 0x000000ff0200720c */ /* 0x000fda0003f65270 */
[----:B------:R-:W-:Y:S02]  /*c760*/  @P3 IMAD R7, R26, c[0x0][0x1d8], R7 ;  /* 0x000076001a073a24 */ /* 0x000fe400078e0207 */
[----:B-1----:R-:W-:Y:S02]  /*c770*/  @P3 IMAD.MOV.U32 R18, RZ, RZ, 0x4 ;  /* 0x00000004ff123424 */ /* 0x002fe400078e00ff */
[----:B------:R-:W-:-:S04]  /*c780*/  @P3 IMAD R7, R7, 0x90, R0 ;  /* 0x0000009007073824 */ /* 0x000fc800078e0200 */
[----:B------:R-:W-:-:S05]  /*c790*/  @P3 IMAD.WIDE R18, R7, R18, c[0x0][0x238] ;  /* 0x00008e0007123625 */ /* 0x000fca00078e0212 */
[----:B0-----:R-:W3:Y:S01]  /*c7a0*/  @P3 LDG.E.128 R24, [R18.64] ;  /* 0x0000002412183981 */ /* 0x001ee2000c1e1d00 */
        /* <DEDUP_REMOVED lines=9> */
[----:B---3--:R-:W-:Y:S02]  /*c840*/  @P3 FMUL.FTZ R20, R20, R24 ;  /* 0x0000001814143220 */ /* 0x008fe40000410000 */
[----:B------:R-:W-:Y:S02]  /*c850*/  @P3 FMUL.FTZ R21, R21, R25 ;  /* 0x0000001915153220 */ /* 0x000fe40000410000 */
[----:B------:R-:W-:Y:S02]  /*c860*/  @P3 FMUL.FTZ R22, R22, R26 ;  /* 0x0000001a16163220 */ /* 0x000fe40000410000 */
[----:B------:R-:W-:-:S05]  /*c870*/  @P3 FMUL.FTZ R23, R23, R27 ;  /* 0x0000001b17173220 */ /* 0x000fca0000410000 */
[----:B------:R0:W-:Y:S02]  /*c880*/  STG.E.128 [R4.64], R20 ;  /* 0x0000001404007986 */ /* 0x0001e4000c101d24 */
.L_x_3103:
[----:B------:R-:W-:Y:S05]  /*c890*/  BSYNC B1 ;  /* 0x0000000000017941 */ /* 0x000fea0003800000 */
.L_x_3102:
[C---:B--2--5:R-:W-:Y:S02]  /*c8a0*/  FFMA.FTZ R12, R17.reuse, R20, R12 ;  /* 0x00000014110c7223 */ /* 0x064fe4000001000c */
[C---:B------:R-:W-:Y:S02]  /*c8b0*/  FFMA.FTZ R13, R17.reuse, R21, R13 ;  /* 0x00000015110d7223 */ /* 0x040fe4000001000d */
[C---:B------:R-:W-:Y:S02]  /*c8c0*/  FFMA.FTZ R14, R17.reuse, R22, R14 ;  /* 0x00000016110e7223 */ /* 0x040fe4000001000e */
[----:B------:R-:W-:Y:S02]  /*c8d0*/  FFMA.FTZ R15, R17, R23, R15 ;  /* 0x00000017110f7223 */ /* 0x000fe4000001000f */
.L_x_3101:
[----:B------:R-:W-:Y:S05]  /*c8e0*/  BSYNC B0 ;  /* 0x0000000000007941 */ /* 0x000fea0003800000 */
.L_x_3100:
[----:B------:R-:W-:Y:S06]  /*c8f0*/  BAR.SYNC.DEFER_BLOCKING 0x0 ;  /* 0x0000000000007b1d */ /* 0x000fec0000010000 */
[----:B------:R-:W-:Y:S05]  /*c900*/  @!P0 EXIT ;  /* 0x000000000000894d */ /* 0x000fea0003800000 */
[----:B------:R-:W-:-:S05]  /*c910*/  IMAD.MOV.U32 R2, RZ, RZ, c[0x0][0x258] ;  /* 0x00009600ff027624 */ /* 0x000fca00078e00ff */
[----:B------:R-:W-:-:S13]  /*c920*/  ISETP.NE.AND P0, PT, R2, 0x2, PT ;  /* 0x000000020200780c */ /* 0x000fda0003f05270 */
[----:B0-----:R-:W-:Y:S02]  /*c930*/  @P0 IMAD.MOV.U32 R5, RZ, RZ, 0x4 ;  /* 0x00000004ff050424 */ /* 0x001fe400078e00ff */
[----:B-1----:R-:W-:-:S04]  /*c940*/  @P0 IMAD R4, R3, 0x90, R0 ;  /* 0x0000009003040824 */ /* 0x002fc800078e0200 */
[----:B------:R-:W-:-:S05]  /*c950*/  @P0 IMAD.WIDE R4, R4, R5, c[0x0][0x160] ;  /* 0x0000580004040625 */ /* 0x000fca00078e0205 */
[----:B------:R0:W-:Y:S01]  /*c960*/  @P0 STG.E.128 [R4.64], R12 ;  /* 0x0000000c04000986 */ /* 0x0001e2000c101d24 */
[----:B------:R-:W-:Y:S05]  /*c970*/  @P0 EXIT ;  /* 0x000000000000094d */ /* 0x000fea0003800000 */
[----:B0-----:R-:W-:Y:S02]  /*c980*/  IMAD.MOV.U32 R4, RZ, RZ, c[0x0][0x250] ;  /* 0x00009400ff047624 */ /* 0x001fe400078e00ff */
[----:B------:R-:W-:-:S05]  /*c990*/  IMAD.MOV.U32 R5, RZ, RZ, c[0x0][0x254] ;  /* 0x00009500ff057624 */ /* 0x000fca00078e00ff */
        /* <DEDUP_REMOVED lines=26> */
.L_x_3041:
[----:B------:R-:W-:Y:S01]  /*cb40*/  IMAD.MOV.U32 R158, RZ, RZ, R241 ;  /* 0x000000ffff9e7224 */ /* 0x000fe200078e00f1 */
[----:B------:R-:W-:Y:S01]  /*cb50*/  MOV R128, 0xcba0 ;  /* 0x0000cba000807802 */ /* 0x000fe20000000f00 */
[----:B------:R-:W-:Y:S02]  /*cb60*/  IMAD.MOV.U32 R161, RZ, RZ, 0x2 ;  /* 0x00000002ffa17424 */ /* 0x000fe400078e00ff */
[----:B------:R-:W-:Y:S02]  /*cb70*/  IMAD.MOV.U32 R208, RZ, RZ, 0x1f ;  /* 0x0000001fffd07424 */ /* 0x000fe400078e00ff */
[----:B------:R-:W-:Y:S02]  /*cb80*/  IMAD.MOV.U32 R239, RZ, RZ, -0x1 ;  /* 0xffffffffffef7424 */ /* 0x000fe400078e00ff */
[----:B------:R-:W-:Y:S05]  /*cb90*/  CALL.REL.NOINC `($__internal_9_$__cuda_sm70_shflsync_bfly_p) ;  /* 0x0000021000007944 */ /* 0x000fea0003c00000 */
[----:B-1----:R-:W-:Y:S01]  /*cba0*/  IMAD.MOV.U32 R128, RZ, RZ, R158 ;  /* 0x000000ffff807224 */ /* 0x002fe200078e009e */
[----:B0-----:R-:W-:Y:S05]  /*cbb0*/  BRA `(.L_x_3104) ;  /* 0xffffd31000007947 */ /* 0x001fea000383ffff */
.L_x_3042:
[----:B------:R-:W-:Y:S01]  /*cbc0*/  IMAD.MOV.U32 R158, RZ, RZ, R241 ;  /* 0x000000ffff9e7224 */ /* 0x000fe200078e00f1 */
[----:B------:R-:W-:Y:S01]  /*cbd0*/  MOV R128, 0xcc20 ;  /* 0x0000cc2000807802 */ /* 0x000fe20000000f00 */
[----:B------:R-:W-:-:S02]  /*cbe0*/  IMAD.MOV.U32 R161, RZ, RZ, 0x1 ;  /* 0x00000001ffa17424 */ /* 0x000fc400078e00ff */
[----:B------:R-:W-:Y:S02]  /*cbf0*/  IMAD.MOV.U32 R208, RZ, RZ, 0x1f ;  /* 0x0000001fffd07424 */ /* 0x000fe400078e00ff */
[----:B------:R-:W-:Y:S02]  /*cc00*/  IMAD.MOV.U32 R239, RZ, RZ, -0x1 ;  /* 0xffffffffffef7424 */ /* 0x000fe400078e00ff */
[----:B------:R-:W-:Y:S05]  /*cc10*/  CALL.REL.NOINC `($__internal_9_$__cuda_sm70_shflsync_bfly_p) ;  /* 0x0000019000007944 */ /* 0x000fea0003c00000 */
[----:B-1----:R-:W-:Y:S01]  /*cc20*/  IMAD.MOV.U32 R128, RZ, RZ, R158 ;  /* 0x000000ffff807224 */ /* 0x002fe200078e009e */
[----:B0-----:R-:W-:Y:S05]  /*cc30*/  BRA `(.L_x_3105) ;  /* 0xffffd2c000007947 */ /* 0x001fea000383ffff */
.L_x_3046:
[----:B------:R-:W-:Y:S01]  /*cc40*/  IMAD.MOV.U32 R158, RZ, RZ, R3 ;  /* 0x000000ffff9e7224 */ /* 0x000fe200078e0003 */
[----:B------:R-:W-:Y:S01]  /*cc50*/  MOV R128, 0xcca0 ;  /* 0x0000cca000807802 */ /* 0x000fe20000000f00 */
[----:B------:R-:W-:Y:S02]  /*cc60*/  IMAD.MOV.U32 R161, RZ, RZ, 0x10 ;  /* 0x00000010ffa17424 */ /* 0x000fe400078e00ff */
[----:B------:R-:W-:Y:S02]  /*cc70*/  IMAD.MOV.U32 R208, RZ, RZ, 0x1f ;  /* 0x0000001fffd07424 */ /* 0x000fe400078e00ff */
[----:B------:R-:W-:Y:S02]  /*cc80*/  IMAD.MOV.U32 R239, RZ, RZ, -0x1 ;  /* 0xffffffffffef7424 */ /* 0x000fe400078e00ff */
[----:B0-----:R-:W-:Y:S05]  /*cc90*/  CALL.REL.NOINC `($__internal_9_$__cuda_sm70_shflsync_bfly_p) ;  /* 0x0000011000007944 */ /* 0x001fea0003c00000 */
[----:B-1----:R-:W-:Y:S01]  /*cca0*/  IMAD.MOV.U32 R0, RZ, RZ, R158 ;  /* 0x000000ffff007224 */ /* 0x002fe200078e009e */
[----:B0-----:R-:W-:Y:S05]  /*ccb0*/  BRA `(.L_x_3106) ;  /* 0xffffd49000007947 */ /* 0x001fea000383ffff */
.L_x_3047:
[----:B------:R-:W-:Y:S01]  /*ccc0*/  IMAD.MOV.U32 R158, RZ, RZ, R5 ;  /* 0x000000ffff9e7224 */ /* 0x000fe200078e0005 */
[----:B------:R-:W-:Y:S01]  /*ccd0*/  MOV R128, 0xcd20 ;  /* 0x0000cd2000807802 */ /* 0x000fe20000000f00 */
[----:B------:R-:W-:-:S02]  /*cce0*/  IMAD.MOV.U32 R161, RZ, RZ, 0x8 ;  /* 0x00000008ffa17424 */ /* 0x000fc400078e00ff */
[----:B------:R-:W-:Y:S02]  /*ccf0*/  IMAD.MOV.U32 R208, RZ, RZ, 0x1f ;  /* 0x0000001fffd07424 */ /* 0x000fe400078e00ff */
[----:B------:R-:W-:Y:S02]  /*cd00*/  IMAD.MOV.U32 R239, RZ, RZ, -0x1 ;  /* 0xffffffffffef7424 */ /* 0x000fe400078e00ff */
[----:B01----:R-:W-:Y:S05]  /*cd10*/  CALL.REL.NOINC `($__internal_9_$__cuda_sm70_shflsync_bfly_p) ;  /* 0x0000009000007944 */ /* 0x003fea0003c00000 */
[----:B-1----:R-:W-:Y:S01]  /*cd20*/  FMNMX.FTZ R0, R5, R158, !PT ;  /* 0x0000009e05007209 */ /* 0x002fe20007810000 */
[----:B0-----:R-:W-:Y:S01]  /*cd30*/  IMAD.MOV.U32 R161, RZ, RZ, 0x4 ;  /* 0x00000004ffa17424 */ /* 0x001fe200078e00ff */
[----:B------:R-:W-:Y:S01]  /*cd40*/  MOV R128, 0xcd90 ;  /* 0x0000cd9000807802 */ /* 0x000fe20000000f00 */
[----:B------:R-:W-:Y:S02]  /*cd50*/  IMAD.MOV.U32 R208, RZ, RZ, 0x1f ;  /* 0x0000001fffd07424 */ /* 0x000fe400078e00ff */
[----:B------:R-:W-:Y:S02]  /*cd60*/  IMAD.MOV.U32 R239, RZ, RZ, -0x1 ;  /* 0xffffffffffef7424 */ /* 0x000fe400078e00ff */
[----:B------:R-:W-:Y:S02]  /*cd70*/  IMAD.MOV.U32 R158, RZ, RZ, R0 ;  /* 0x000000ffff9e7224 */ /* 0x000fe400078e0000 */
[----:B------:R-:W-:Y:S05]  /*cd80*/  CALL.REL.NOINC `($__internal_9_$__cuda_sm70_shflsync_bfly_p) ;  /* 0x0000002000007944 */ /* 0x000fea0003c00000 */
[----:B-1----:R-:W-:Y:S01]  /*cd90*/  IMAD.MOV.U32 R3, RZ, RZ, R158 ;  /* 0x000000ffff037224 */ /* 0x002fe200078e009e */
[----:B0-----:R-:W-:Y:S05]  /*cda0*/  BRA `(.L_x_3107) ;  /* 0xffffd3f000007947 */ /* 0x001fea000383ffff */
        .weak           $__internal_9_$__cuda_sm70_shflsync_bfly_p
        .type           $__internal_9_$__cuda_sm70_shflsync_bfly_p,@function
        .size           $__internal_9_$__cuda_sm70_shflsync_bfly_p,(.L_x_4315 - $__internal_9_$__cuda_sm70_shflsync_bfly_p)
$__internal_9_$__cuda_sm70_shflsync_bfly_p:
[----:B------:R-:W-:Y:S01]  /*cdb0*/  IMAD.MOV.U32 R129, RZ, RZ, 0x0 ;  /* 0x00000000ff817424 */ /* 0x000fe200078e00ff */
[----:B------:R-:W-:Y:S04]  /*cdc0*/  WARPSYNC R239 ;  /* 0x000000ef00007348 */ /* 0x000fe80003800000 */
[----:B------:R0:W1:Y:S01]  /*cdd0*/  SHFL.BFLY PT, R158, R158, R161, R208 ;  /* 0x0c0000a19e9e7389 */ /* 0x00006200000e00d0 */
[----:B------:R-:W-:Y:S05]  /*cde0*/  RET.REL.NODEC R128 `(_ZN4mmha33masked_multihead_attention_kernelIfLi144ELi256ELi4ELi64ELi64ELb1ELb0EEEv26Multihead_attention_paramsIT_XT5_EE) ;  /* 0xffff321080007950 */ /* 0x000fea0003c3ffff */
.L_x_3108:
        /* <DEDUP_REMOVED lines=9> */
.L_x_4315:


//--------------------- .text._ZN4mmha33masked_multihead_attention_kernelItLi144ELi256ELi1ELi32ELi256ELb0ELb1EEEv26Multihead_attention_paramsIT_XT5_EE --------------------------
	.section	.text._ZN4mmha33masked_multihead_attention_kernelItLi144ELi256ELi1ELi32ELi256ELb0ELb1EEEv26Multihead_attention_paramsIT_XT5_EE,"ax",@progbits
	.sectioninfo	@"SHI_REGISTERS=255"
	.align	128
        .global         _ZN4mmha33masked_multihead_attention_kernelItLi144ELi256ELi1ELi32ELi256ELb0ELb1EEEv26Multihead_attention_paramsIT_XT5_EE
        .type           _ZN4mmha33masked_multihead_attention_kernelItLi144ELi256ELi1ELi32ELi256ELb0ELb1EEEv26Multihead_attention_paramsIT_XT5_EE,@function
        .size           _ZN4mmha33masked_multihead_attention_kernelItLi144ELi256ELi1ELi32ELi256ELb0ELb1EEEv26Multihead_attention_paramsIT_XT5_EE,(.L_x_4316 - _ZN4mmha33masked_multihead_attention_kernelItLi144ELi256ELi1ELi32ELi256ELb0ELb1EEEv26Multihead_attention_paramsIT_XT5_EE)
        .other          _ZN4mmha33masked_multihead_attention_kernelItLi144ELi256ELi1ELi32ELi256ELb0ELb1EEEv26Multihead_attention_paramsIT_XT5_EE,@"STO_CUDA_ENTRY STV_DEFAULT"
_ZN4mmha33masked_multihead_attention_kernelItLi144ELi256ELi1ELi32ELi256ELb0ELb1EEEv26Multihead_attention_paramsIT_XT5_EE:
.text._ZN4mmha33masked_multihead_attention_kernelItLi144ELi256ELi1ELi32ELi256ELb0ELb1EEEv26Multihead_attention_paramsIT_XT5_EE:
[----:B------:R-:W-:Y:S02]  /*0000*/  IMAD.MOV.U32 R1, RZ, RZ, c[0x0][0x28] ;  /* 0x00000a00ff017624 */ /* 0x000fe400078e00ff */
[----:B------:R-:W-:Y:S01]  /*0010*/  ISETP.NE.U32.AND P0, PT, RZ, c[0x0][0x270], PT ;  /* 0x00009c00ff007a0c */ /* 0x000fe20003f05070 */
[----:B------:R-:W-:Y:S01]  /*0020*/  ULDC.64 UR36, c[0x0][0x118] ;  /* 0x0000460000247ab9 */ /* 0x000fe20000000a00 */
[----:B------:R-:W0:Y:S01]  /*0030*/  S2UR UR48, SR_CTAID.Y ;  /* 0x00000000003079c3 */ /* 0x000e220000002600 */
[----:B------:R-:W-:Y:S02]  /*0040*/  IADD3 R1, R1, -0x40, RZ ;  /* 0xffffffc001017810 */ /* 0x000fe40007ffe0ff */
[----:B------:R-:W-:-:S13]  /*0050*/  ISETP.NE.AND.EX P0, PT, RZ, c[0x0][0x274], PT, P0 ;  /* 0x00009d00ff007a0c */ /* 0x000fda0003f05300 */
[----:B------:R-:W-:Y:S05]  /*0060*/  @!P0 BRA `(.L_x_3109) ;  /* 0x0000008000008947 */ /* 0x000fea0003800000 */
[----:B------:R-:W-:Y:S02]  /*0070*/  ULDC.64 UR4, c[0x0][0x270] ;  /* 0x00009c0000047ab9 */ /* 0x000fe40000000a00 */
[----:B0-----:R-:W-:-:S04]  /*0080*/  UIADD3 UR4, UP0, UR48, UR4, URZ ;  /* 0x0000000430047290 */ /* 0x001fc8000ff1e03f */
[----:B------:R-:W-:Y:S02]  /*0090*/  ULEA.HI.X.SX32 UR5, UR48, UR5, 0x1, UP0 ;  /* 0x0000000530057291 */ /* 0x000fe400080f0e3f */
[----:B------:R-:W-:-:S04]  /*00a0*/  IMAD.U32 R2, RZ, RZ, UR4 ;  /* 0x00000004ff027e24 */ /* 0x000fc8000f8e00ff */
[----:B------:R-:W-:-:S05]  /*00b0*/  IMAD.U32 R3, RZ, RZ, UR5 ;  /* 0x00000005ff037e24 */ /* 0x000fca000f8e00ff */
[----:B------:R-:W2:Y:S02]  /*00c0*/  LDG.E.U8 R2, [R2.64] ;  /* 0x0000002402027981 */ /* 0x000ea4000c1e1100 */
[----:B--2---:R-:W-:-:S13]  /*00d0*/  ISETP.NE.AND P0, PT, R2, 0x1, PT ;  /* 0x000000010200780c */ /* 0x004fda0003f05270 */
[----:B------:R-:W-:Y:S05]  /*00e0*/  @!P0 EXIT ;  /* 0x000000000000894d */ /* 0x000fea0003800000 */
.L_x_3109:
[----:B------:R-:W-:Y:S01]  /*00f0*/  IABS R4, c[0x0][0x1d0] ;  /* 0x0000740000047a13 */ /* 0x000fe20000000000 */
[----:B------:R-:W-:Y:S02]  /*0100*/  ULDC.64 UR4, c[0x0][0x280] ;  /* 0x0000a00000047ab9 */ /* 0x000fe40000000a00 */
[----:B------:R-:W-:Y:S01]  /*0110*/  UISETP.NE.U32.AND UP0, UPT, URZ, UR4, UPT ;  /* 0x000000043f00728c */ /* 0x000fe2000bf05070 */
[----:B------:R-:W1:Y:S03]  /*0120*/  R2UR UR8, R4 ;  /* 0x00000000040873c2 */ /* 0x000e6600000e0000 */
[----:B------:R-:W-:-:S03]  /*0130*/  UISETP.NE.AND.EX UP0, UPT, URZ, UR5, UPT, UP0 ;  /* 0x000000053f00728c */ /* 0x000fc6000bf05300 */
[----:B------:R-:W-:-:S03]  /*0140*/  ULDC.64 UR4, c[0x0][0x280] ;  /* 0x0000a00000047ab9 */ /* 0x000fc60000000a00 */
[----:B------:R-:W-:-:S05]  /*0150*/  PLOP3.LUT P0, PT, PT, PT, UP0, 0x80, 0x0 ;  /* 0x000000000000781c */ /* 0x000fca0003f0f008 */
[----:B------:R-:W-:Y:S02]  /*0160*/  @UP0 UMOV UR6, 0x4 ;  /* 0x0000000400060882 */ /* 0x000fe40000000000 */
[----:B0-----:R-:W-:-:S06]  /*0170*/  @UP0 UIMAD.WIDE UR4, UR48, UR6, UR4 ;  /* 0x00000006300402a5 */ /* 0x001fcc000f8e0204 */
[----:B------:R-:W-:Y:S01]  /*0180*/  IMAD.U32 R2, RZ, RZ, UR4 ;  /* 0x00000004ff027e24 */ /* 0x000fe2000f8e00ff */
[----:B-1----:R-:W0:Y:S01]  /*0190*/  I2F.RP R0, UR8 ;  /* 0x0000000800007d06 */ /* 0x002e220008209400 */
[----:B------:R-:W-:-:S05]  /*01a0*/  IMAD.U32 R3, RZ, RZ, UR5 ;  /* 0x00000005ff037e24 */ /* 0x000fca000f8e00ff */
[----:B------:R1:W2:Y:S02]  /*01b0*/  @P0 LDG.E R5, [R2.64] ;  /* 0x0000002402050981 */ /* 0x0002a4000c1e1900 */
[----:B0-----:R-:W0:Y:S02]  /*01c0*/  MUFU.RCP R0, R0 ;  /* 0x0000000000007308 */ /* 0x001e240000001000 */
[----:B0-----:R-:W-:-:S06]  /*01d0*/  IADD3 R4, R0, 0xffffffe, RZ ;  /* 0x0ffffffe00047810 */ /* 0x001fcc0007ffe0ff */
[----:B------:R-:W0:Y:S01]  /*01e0*/  F2I.FTZ.U32.TRUNC.NTZ R4, R4 ;  /* 0x0000000400047305 */ /* 0x000e22000021f000 */
[----:B------:R-:W-:Y:S01]  /*01f0*/  IABS R0, UR48 ;  /* 0x0000003000007c13 */ /* 0x000fe20008000000 */
[----:B0-----:R-:W0:Y:S08]  /*0200*/  R2UR UR5, R4 ;  /* 0x00000000040573c2 */ /* 0x001e3000000e0000 */
[----:B------:R-:W3:Y:S01]  /*0210*/  R2UR UR7, R0 ;  /* 0x00000000000773c2 */ /* 0x000ee200000e0000 */
[----:B------:R-:W-:-:S02]  /*0220*/  UMOV UR4, URZ ;  /* 0x0000003f00047c82 */ /* 0x000fc40008000000 */
[----:B0-----:R-:W-:-:S04]  /*0230*/  UIADD3 UR6, URZ, -UR5, URZ ;  /* 0x800000053f067290 */ /* 0x001fc8000fffe03f */
[----:B------:R-:W-:-:S04]  /*0240*/  UIMAD UR6, UR6, UR8, URZ ;  /* 0x00000008060672a4 */ /* 0x000fc8000f8e023f */
[----:B------:R-:W-:-:S04]  /*0250*/  UIMAD.WIDE.U32 UR4, UR5, UR6, UR4 ;  /* 0x00000006050472a5 */ /* 0x000fc8000f8e0004 */
[----:B---3--:R-:W-:-:S04]  /*0260*/  UIMAD.WIDE.U32 UR4, UR5, UR7, URZ ;  /* 0x00000007050472a5 */ /* 0x008fc8000f8e003f */
[----:B------:R-:W-:-:S04]  /*0270*/  UIADD3 UR4, -UR5, URZ, URZ ;  /* 0x0000003f05047290 */ /* 0x000fc8000fffe13f */
[----:B------:R-:W-:-:S03]  /*0280*/  UIMAD UR4, UR8, UR4, UR7 ;  /* 0x00000004080472a4 */ /* 0x000fc6000f8e0207 */
[----:B------:R-:W-:Y:S02]  /*0290*/  ULDC.64 UR6, c[0x0][0x240] ;  /* 0x0000900000067ab9 */ /* 0x000fe40000000a00 */
[----:B------:R-:W-:-:S11]  /*02a0*/  UISETP.GT.U32.AND UP3, UPT, UR8, UR4, UPT ;  /* 0x000000040800728c */ /* 0x000fd6000bf64070 */
[----:B------:R-:W-:-:S04]  /*02b0*/  @!UP3 UIADD3 UR4, UR4, -UR8, URZ ;  /* 0x800000080404b290 */ /* 0x000fc8000fffe03f */
[----:B------:R-:W-:-:S03]  /*02c0*/  UISETP.GE.U32.AND UP2, UPT, UR4, UR8, UPT ;  /* 0x000000080400728c */ /* 0x000fc6000bf46070 */
[----:B------:R-:W-:Y:S02]  /*02d0*/  ULDC.64 UR8, c[0x0][0x1d0] ;  /* 0x0000740000087ab9 */ /* 0x000fe40000000a00 */
[----:B------:R-:W-:Y:S02]  /*02e0*/  ULOP3.LUT UR4, UR48, UR8, URZ, 0x3c, !UPT ;  /* 0x0000000830047292 */ /* 0x000fe4000f8e3c3f */
[----:B------:R-:W-:Y:S02]  /*02f0*/  @!UP3 UIADD3 UR5, UR5, 0x1, URZ ;  /* 0x000000010505b890 */ /* 0x000fe4000fffe03f */
[----:B------:R-:W-:Y:S02]  /*0300*/  UISETP.NE.U32.AND UP1, UPT, URZ, UR6, UPT ;  /* 0x000000063f00728c */ /* 0x000fe4000bf25070 */
[----:B------:R-:W-:Y:S02]  /*0310*/  UISETP.GE.AND UP3, UPT, UR4, URZ, UPT ;  /* 0x0000003f0400728c */ /* 0x000fe4000bf66270 */
[----:B------:R-:W-:-:S02]  /*0320*/  @UP2 UIADD3 UR5, UR5, 0x1, URZ ;  /* 0x0000000105052890 */ /* 0x000fc4000fffe03f */
[----:B------:R-:W-:Y:S02]  /*0330*/  UISETP.NE.AND UP2, UPT, URZ, UR8, UPT ;  /* 0x000000083f00728c */ /* 0x000fe4000bf45270 */
[----:B------:R-:W-:-:S03]  /*0340*/  UISETP.NE.AND.EX UP1, UPT, URZ, UR7, UPT, UP1 ;  /* 0x000000073f00728c */ /* 0x000fc6000bf25310 */
[----:B------:R-:W-:Y:S02]  /*0350*/  UMOV UR47, UR5 ;  /* 0x00000005002f7c82 */ /* 0x000fe40008000000 */
[----:B------:R-:W-:Y:S01]  /*0360*/  @!UP3 UIADD3 UR47, -UR47, URZ, URZ ;  /* 0x0000003f2f2fb290 */ /* 0x000fe2000fffe13f */
[----:B------:R-:W-:Y:S01]  /*0370*/  PLOP3.LUT P1, PT, PT, PT, UP1, 0x80, 0x0 ;  /* 0x000000000000781c */ /* 0x000fe20003f2f018 */
[----:B------:R-:W-:Y:S02]  /*0380*/  ULDC.64 UR4, c[0x0][0x240] ;  /* 0x0000900000047ab9 */ /* 0x000fe40000000a00 */
[----:B------:R-:W-:Y:S02]  /*0390*/  @!UP2 ULOP3.LUT UR47, URZ, UR8, URZ, 0x33, !UPT ;  /* 0x000000083f2fa292 */ /* 0x000fe4000f8e333f */
[----:B------:R-:W-:Y:S02]  /*03a0*/  @UP1 UMOV UR6, 0x4 ;  /* 0x0000000400061882 */ /* 0x000fe40000000000 */
[----:B------:R-:W-:-:S06]  /*03b0*/  @UP1 UIMAD.WIDE UR4, UR47, UR6, UR4 ;  /* 0x000000062f0412a5 */ /* 0x000fcc000f8e0204 */
[----:B-1----:R-:W-:Y:S01]  /*03c0*/  IMAD.U32 R2, RZ, RZ, UR4 ;  /* 0x00000004ff027e24 */ /* 0x002fe2000f8e00ff */
[----:B------:R-:W-:-:S05]  /*03d0*/  MOV R3, UR5 ;  /* 0x0000000500037c02 */ /* 0x000fca0008000f00 */
[----:B------:R0:W3:Y:S01]  /*03e0*/  @P1 LDG.E R2, [R2.64] ;  /* 0x0000002402021981 */ /* 0x0000e2000c1e1900 */
[----:B------:R-:W-:-:S04]  /*03f0*/  IABS R6, c[0x0][0x1d4] ;  /* 0x0000750000067a13 */ /* 0x000fc80000000000 */
[----:B------:R-:W1:Y:S02]  /*0400*/  R2UR UR7, R6 ;  /* 0x00000000060773c2 */ /* 0x000e6400000e0000 */
[----:B-1----:R-:W1:Y:S08]  /*0410*/  I2F.RP R0, UR7 ;  /* 0x0000000700007d06 */ /* 0x002e700008209400 */
[----:B-1----:R-:W1:Y:S02]  /*0420*/  MUFU.RCP R0, R0 ;  /* 0x0000000000007308 */ /* 0x002e640000001000 */
[----:B-1----:R-:W-:-:S06]  /*0430*/  IADD3 R4, R0, 0xffffffe, RZ ;  /* 0x0ffffffe00047810 */ /* 0x002fcc0007ffe0ff */
[----:B------:R-:W1:Y:S01]  /*0440*/  F2I.FTZ.U32.TRUNC.NTZ R4, R4 ;  /* 0x0000000400047305 */ /* 0x000e62000021f000 */
[----:B------:R-:W-:Y:S01]  /*0450*/  ULDC UR4, c[0x0][0x210] ;  /* 0x0000840000047ab9 */ /* 0x000fe20000000800 */
[----:B-1----:R-:W1:Y:S08]  /*0460*/  R2UR UR5, R4 ;  /* 0x00000000040573c2 */ /* 0x002e7000000e0000 */
[----:B--2---:R-:W2:Y:S02]  /*0470*/  @P0 R2UR UR42, R5 ;  /* 0x00000000052a03c2 */ /* 0x004ea400000e0000 */
[----:B--2---:R-:W-:-:S07]  /*0480*/  @UP0 UIADD3 UR42, UR42, UR4, URZ ;  /* 0x000000042a2a0290 */ /* 0x004fce000fffe03f */
[----:B------:R-:W-:Y:S02]  /*0490*/  @!UP0 ULDC UR42, c[0x0][0x1ec] ;  /* 0x00007b00002a8ab9 */ /* 0x000fe40000000800 */
[----:B0-----:R-:W-:-:S04]  /*04a0*/  IABS R3, UR42 ;  /* 0x0000002a00037c13 */ /* 0x001fc80008000000 */
[----:B------:R-:W0:Y:S01]  /*04b0*/  R2UR UR43, R3 ;  /* 0x00000000032b73c2 */ /* 0x000e2200000e0000 */
[----:B-1----:R-:W-:Y:S02]  /*04c0*/  UIADD3 UR6, URZ, -UR5, URZ ;  /* 0x800000053f067290 */ /* 0x002fe4000fffe03f */
[----:B------:R-:W-:Y:S02]  /*04d0*/  UMOV UR4, URZ ;  /* 0x0000003f00047c82 */ /* 0x000fe40008000000 */
[----:B------:R-:W-:-:S04]  /*04e0*/  UIMAD UR6, UR6, UR7, URZ ;  /* 0x00000007060672a4 */ /* 0x000fc8000f8e023f */
[----:B------:R-:W-:-:S04]  /*04f0*/  UIMAD.WIDE.U32 UR4, UR5, UR6, UR4 ;  /* 0x00000006050472a5 */ /* 0x000fc8000f8e0004 */
[----:B0-----:R-:W-:-:S04]  /*0500*/  UIMAD.WIDE.U32 UR4, UR5, UR43, URZ ;  /* 0x0000002b050472a5 */ /* 0x001fc8000f8e003f */
[----:B------:R-:W-:-:S04]  /*0510*/  UIADD3 UR5, -UR5, URZ, URZ ;  /* 0x0000003f05057290 */ /* 0x000fc8000fffe13f */
[----:B------:R-:W-:-:S04]  /*0520*/  UIMAD UR43, UR7, UR5, UR43 ;  /* 0x00000005072b72a4 */ /* 0x000fc8000f8e022b */
[----:B------:R-:W-:Y:S01]  /*0530*/  UISETP.GT.U32.AND UP0, UPT, UR7, UR43, UPT ;  /* 0x0000002b0700728c */ /* 0x000fe2000bf04070 */
[----:B------:R-:W0:Y:S01]  /*0540*/  S2UR UR49, SR_CTAID.X ;  /* 0x00000000003179c3 */ /* 0x000e220000002500 */
[----:B------:R-:W1:Y:S09]  /*0550*/  S2R R22, SR_TID.X ;  /* 0x0000000000167919 */ /* 0x000e720000002100 */
[----:B------:R-:W-:-:S04]  /*0560*/  @!UP0 UIADD3 UR43, UR43, -UR7, URZ ;  /* 0x800000072b2b8290 */ /* 0x000fc8000fffe03f */
[----:B------:R-:W-:Y:S02]  /*0570*/  UISETP.GT.U32.AND UP0, UPT, UR7, UR43, UPT ;  /* 0x0000002b0700728c */ /* 0x000fe4000bf04070 */
[----:B------:R-:W-:-:S09]  /*0580*/  UISETP.GE.AND UP1, UPT, UR42, URZ, UPT ;  /* 0x0000003f2a00728c */ /* 0x000fd2000bf26270 */
[----:B------:R-:W-:Y:S02]  /*0590*/  @!UP0 UIADD3 UR43, UR43, -UR7, URZ ;  /* 0x800000072b2b8290 */ /* 0x000fe4000fffe03f */
[----:B------:R-:W-:Y:S02]  /*05a0*/  UISETP.NE.AND UP0, UPT, URZ, UR9, UPT ;  /* 0x000000093f00728c */ /* 0x000fe4000bf05270 */
[----:B------:R-:W-:Y:S01]  /*05b0*/  ULDC UR44, c[0x0][0x1d8] ;  /* 0x00007600002c7ab9 */ /* 0x000fe20000000800 */
[----:B-1----:R-:W-:Y:S01]  /*05c0*/  ISETP.GE.AND P0, PT, R22, 0x12, PT ;  /* 0x000000121600780c */ /* 0x002fe20003f06270 */
[----:B0-----:R-:W-:Y:S02]  /*05d0*/  UIMAD UR5, UR49, 0x90, URZ ;  /* 0x00000090310578a4 */ /* 0x001fe4000f8e023f */
[----:B------:R-:W-:Y:S02]  /*05e0*/  UIMAD UR44, UR48, UR44, UR49 ;  /* 0x0000002c302c72a4 */ /* 0x000fe4000f8e0231 */
[----:B------:R-:W-:-:S02]  /*05f0*/  @!UP1 UIADD3 UR43, -UR43, URZ, URZ ;  /* 0x0000003f2b2b9290 */ /* 0x000fc4000fffe13f */
[----:B------:R-:W-:Y:S02]  /*0600*/  ULDC UR45, c[0x0][0x1c8] ;  /* 0x00007200002d7ab9 */ /* 0x000fe40000000800 */
[----:B------:R-:W-:Y:S02]  /*0610*/  @!UP0 ULOP3.LUT UR43, URZ, UR9, URZ, 0x33, !UPT ;  /* 0x000000093f2b8292 */ /* 0x000fe4000f8e333f */
[----:B------:R-:W-:Y:S02]  /*0620*/  UMOV UR7, 0x1 ;  /* 0x0000000100077882 */ /* 0x000fe40000000000 */
[----:B------:R-:W-:Y:S02]  /*0630*/  UISETP.NE.AND UP0, UPT, URZ, UR45, UPT ;  /* 0x0000002d3f00728c */ /* 0x000fe4000bf05270 */
[----:B------:R-:W-:Y:S02]  /*0640*/  UIMAD UR45, UR48, UR45, UR5 ;  /* 0x0000002d302d72a4 */ /* 0x000fe4000f8e0205 */
[----:B------:R-:W-:-:S02]  /*0650*/  UIMAD UR50, UR44, 0x90, URZ ;  /* 0x000000902c3278a4 */ /* 0x000fc4000f8e023f */
[----:B------:R-:W-:Y:S01]  /*0660*/  UIADD3 UR46, UR42, -UR9, UR7 ;  /* 0x800000092a2e7290 */ /* 0x000fe2000fffe007 */
[----:B------:R-:W-:Y:S01]  /*0670*/  IMAD.SHL.U32 R23, R22, 0x8, RZ ;  /* 0x0000000816177824 */ /* 0x000fe200078e00ff */
[----:B------:R-:W-:Y:S02]  /*0680*/  USEL UR45, UR50, UR45, !UP0 ;  /* 0x0000002d322d7287 */ /* 0x000fe4000c000000 */
[----:B------:R-:W-:Y:S02]  /*0690*/  UMOV UR40, URZ ;  /* 0x0000003f00287c82 */ /* 0x000fe40008000000 */
[----:B------:R-:W-:Y:S02]  /*06a0*/  UISETP.LT.AND UP0, UPT, URZ, UR46, UPT ;  /* 0x0000002e3f00728c */ /* 0x000fe4000bf01270 */
[----:B------:R-:W-:Y:S01]  /*06b0*/  ULDC UR4, c[0x0][0x1d8] ;  /* 0x0000760000047ab9 */ /* 0x000fe20000000800 */
[C---:B------:R-:W-:Y:S01]  /*06c0*/  IADD3 R6, R23.reuse, UR5, RZ ;  /* 0x0000000517067c10 */ /* 0x040fe2000fffe0ff */
[----:B------:R-:W-:Y:S01]  /*06d0*/  USEL UR46, URZ, UR46, !UP0 ;  /* 0x0000002e3f2e7287 */ /* 0x000fe2000c000000 */
[----:B------:R-:W-:Y:S01]  /*06e0*/  BSSY B0, `(.L_x_3110) ;  /* 0x0000030000007945 */ /* 0x000fe20003800000 */
[----:B------:R-:W-:Y:S01]  /*06f0*/  UIMAD UR47, UR47, UR4, URZ ;  /* 0x000000042f2f72a4 */ /* 0x000fe2000f8e023f */
[----:B------:R-:W-:Y:S01]  /*0700*/  @P0 CS2R R18, SRZ ;  /* 0x0000000000120805 */ /* 0x000fe2000001ff00 */
[----:B------:R-:W-:Y:S01]  /*0710*/  @P0 CS2R R16, SRZ ;  /* 0x0000000000100805 */ /* 0x000fe2000001ff00 */
[----:B------:R-:W-:Y:S01]  /*0720*/  IADD3 R0, R23, UR45, RZ ;  /* 0x0000002d17007c10 */ /* 0x000fe2000fffe0ff */
[----:B---3--:R0:W1:Y:S01]  /*0730*/  @P1 R2UR UR40, R2 ;  /* 0x00000000022813c2 */ /* 0x00806200000e0000 */
[----:B------:R-:W-:Y:S07]  /*0740*/  @P0 BRA `(.L_x_3111) ;  /* 0x0000029000000947 */ /* 0x000fee0003800000 */
[----:B------:R-:W-:-:S05]  /*0750*/  IMAD.MOV.U32 R3, RZ, RZ, 0x2 ;  /* 0x00000002ff037424 */ /* 0x000fca00078e00ff */
[----:B------:R-:W-:-:S13]  /*0760*/  ISETP.NE.AND P0, PT, R3, c[0x0][0x258], PT ;  /* 0x0000960003007a0c */ /* 0x000fda0003f05270 */
[----:B0-----:R-:W-:-:S05]  /*0770*/  @P0 IMAD.WIDE R2, R0, R3, c[0x0][0x168] ;  /* 0x00005a0000020625 */ /* 0x001fca00078e0203 */
        /* <DEDUP_REMOVED lines=8> */
[C---:B--2---:R-:W-:Y:S01]  /*0800*/  PRMT R5, R14.reuse, 0x9910, RZ ;  /* 0x000099100e057816 */ /* 0x044fe200000000ff */
[----:B------:R-:W3:Y:S01]  /*0810*/  I2F.S8 R7, R14 ;  /* 0x0000000e00077306 */ /* 0x000ee20000001400 */
[----:B0-----:R-:W-:Y:S02]  /*0820*/  PRMT R3, R15, 0x9910, RZ ;  /* 0x000099100f037816 */ /* 0x001fe400000000ff */
[----:B------:R-:W-:Y:S02]  /*0830*/  SHF.R.U64 R12, R14, 0x10, R15 ;  /* 0x000000100e0c7819 */ /* 0x000fe4000000120f */
[----:B------:R-:W-:Y:S01]  /*0840*/  SHF.R.S32.HI R2, RZ, 0x8, R5 ;  /* 0x00000008ff027819 */ /* 0x000fe20000011405 */
[----:B------:R-:W-:Y:S01]  /*0850*/  IMAD.MOV.U32 R5, RZ, RZ, R3 ;  /* 0x000000ffff057224 */ /* 0x000fe200078e0003 */
[----:B------:R-:W-:Y:S01]  /*0860*/  PRMT R3, R12, 0x9910, RZ ;  /* 0x000099100c037816 */ /* 0x000fe200000000ff */
[----:B------:R-:W0:Y:S01]  /*0870*/  I2F.S8 R8, R15 ;  /* 0x0000000f00087306 */ /* 0x000e220000001400 */
[----:B------:R-:W-:-:S02]  /*0880*/  SHF.R.U32.HI R9, RZ, 0x10, R15 ;  /* 0x00000010ff097819 */ /* 0x000fc4000001160f */
[----:B------:R-:W-:Y:S02]  /*0890*/  SHF.R.S32.HI R10, RZ, 0x18, R15 ;  /* 0x00000018ff0a7819 */ /* 0x000fe4000001140f */
[----:B------:R-:W-:Y:S02]  /*08a0*/  SHF.R.S32.HI R5, RZ, 0x8, R5 ;  /* 0x00000008ff057819 */ /* 0x000fe40000011405 */
[----:B------:R-:W-:Y:S01]  /*08b0*/  SHF.R.S32.HI R3, RZ, 0x8, R3 ;  /* 0x00000008ff037819 */ /* 0x000fe20000011403 */
[----:B------:R-:W2:Y:S01]  /*08c0*/  I2F.S8 R9, R9 ;  /* 0x0000000900097306 */ /* 0x000ea20000001400 */
[----:B---3--:R-:W-:-:S07]  /*08d0*/  FMUL.FTZ R7, R7, R11 ;  /* 0x0000000b07077220 */ /* 0x008fce0000410000 */
[----:B------:R-:W3:Y:S01]  /*08e0*/  I2F.S16 R10, R10 ;  /* 0x0000000a000a7306 */ /* 0x000ee20000101400 */
[----:B0-----:R-:W-:-:S07]  /*08f0*/  FMUL.FTZ R8, R8, R11 ;  /* 0x0000000b08087220 */ /* 0x001fce0000410000 */
[----:B------:R2:W0:Y:S08]  /*0900*/  I2F.S8 R4, R12 ;  /* 0x0000000c00047306 */ /* 0x0004300000001400 */
[----:B------:R-:W4:Y:S01]  /*0910*/  I2F.S16 R2, R2 ;  /* 0x0000000200027306 */ /* 0x000f220000101400 */
[-C--:B--2---:R-:W-:Y:S02]  /*0920*/  FMUL.FTZ R12, R9, R11.reuse ;  /* 0x0000000b090c7220 */ /* 0x084fe40000410000 */
[----:B---3--:R-:W-:-:S05]  /*0930*/  FMUL.FTZ R13, R10, R11 ;  /* 0x0000000b0a0d7220 */ /* 0x008fca0000410000 */
[----:B------:R-:W2:Y:S01]  /*0940*/  I2F.S16 R5, R5 ;  /* 0x0000000500057306 */ /* 0x000ea20000101400 */
[----:B0-----:R-:W-:Y:S01]  /*0950*/  FMUL.FTZ R4, R4, R11 ;  /* 0x0000000b04047220 */ /* 0x001fe20000410000 */
[----:B-----5:R-:W-:-:S06]  /*0960*/  F2FP.PACK_AB R19, R13, R12 ;  /* 0x0000000c0d13723e */ /* 0x020fcc00000000ff */
[----:B------:R-:W0:Y:S01]  /*0970*/  I2F.S16 R3, R3 ;  /* 0x0000000300037306 */ /* 0x000e220000101400 */
[----:B----4-:R-:W-:-:S05]  /*0980*/  FMUL.FTZ R2, R2, R11 ;  /* 0x0000000b02027220 */ /* 0x010fca0000410000 */
[----:B------:R-:W-:Y:S01]  /*0990*/  F2FP.PACK_AB R16, R2, R7 ;  /* 0x000000070210723e */ /* 0x000fe200000000ff */
[----:B--2---:R-:W-:-:S05]  /*09a0*/  FMUL.FTZ R9, R5, R11 ;  /* 0x0000000b05097220 */ /* 0x004fca0000410000 */
[----:B------:R-:W-:Y:S01]  /*09b0*/  F2FP.PACK_AB R18, R9, R8 ;  /* 0x000000080912723e */ /* 0x000fe200000000ff */
[----:B0-----:R-:W-:-:S05]  /*09c0*/  FMUL.FTZ R11, R3, R11 ;  /* 0x0000000b030b7220 */ /* 0x001fca0000410000 */
[----:B------:R-:W-:Y:S02]  /*09d0*/  F2FP.PACK_AB R17, R11, R4 ;  /* 0x000000040b11723e */ /* 0x000fe400000000ff */
.L_x_3111:
[----:B------:R-:W-:Y:S05]  /*09e0*/  BSYNC B0 ;  /* 0x0000000000007941 */ /* 0x000fea0003800000 */
.L_x_3110:
[----:B------:R-:W-:Y:S01]  /*09f0*/  HFMA2.MMA R21, -RZ, RZ, 0, 1.1920928955078125e-07 ;  /* 0x00000002ff157435 */ /* 0x000fe200000001ff */
[----:B------:R-:W-:Y:S01]  /*0a00*/  ULDC.64 UR38, c[0x2][0x0] ;  /* 0x0080000000267ab9 */ /* 0x000fe20000000a00 */
[----:B------:R-:W-:Y:S01]  /*0a10*/  BSSY B0, `(.L_x_3112) ;  /* 0x0000031000007945 */ /* 0x000fe20003800000 */
[----:B------:R-:W-:Y:S02]  /*0a20*/  ULDC.64 UR4, c[0x0][0x248] ;  /* 0x0000920000047ab9 */ /* 0x000fe40000000a00 */
[----:B------:R-:W-:Y:S02]  /*0a30*/  UIMAD.WIDE.U32 UR38, UR7, UR4, UR38 ;  /* 0x00000004072672a5 */ /* 0x000fe4000f8e0026 */
[----:B------:R-:W-:-:S03]  /*0a40*/  UIMAD UR4, UR7, UR5, URZ ;  /* 0x00000005070472a4 */ /* 0x000fc6000f8e023f */
[----:B------:R-:W-:Y:S01]  /*0a50*/  ISETP.NE.AND P0, PT, R21, c[0x0][0x258], PT ;  /* 0x0000960015007a0c */ /* 0x000fe20003f05270 */
[----:B------:R-:W-:-:S12]  /*0a60*/  UIADD3 UR39, UR39, UR4, URZ ;  /* 0x0000000427277290 */ /* 0x000fd8000fffe03f */
[----:B------:R-:W-:Y:S05]  /*0a70*/  @!P0 BRA `(.L_x_3113) ;  /* 0x0000007000008947 */ /* 0x000fea0003800000 */
[----:B------:R-:W-:Y:S01]  /*0a80*/  ISETP.GT.AND P0, PT, R22, 0x11, PT ;  /* 0x000000111600780c */ /* 0x000fe20003f04270 */
[----:B------:R-:W-:Y:S01]  /*0a90*/  CS2R R24, SRZ ;  /* 0x0000000000187805 */ /* 0x000fe2000001ff00 */
[----:B------:R-:W-:-:S11]  /*0aa0*/  CS2R R26, SRZ ;  /* 0x00000000001a7805 */ /* 0x000fd6000001ff00 */
[----:B------:R-:W-:Y:S05]  /*0ab0*/  @P0 BRA `(.L_x_3114) ;  /* 0x0000026000000947 */ /* 0x000fea0003800000 */
[----:B0-----:R-:W-:-:S05]  /*0ac0*/  IMAD.WIDE R2, R0, R21, c[0x0][0x178] ;  /* 0x00005e0000027625 */ /* 0x001fca00078e0215 */
[----:B------:R0:W5:Y:S01]  /*0ad0*/  LDG.E.128 R24, [R2.64] ;  /* 0x0000002402187981 */ /* 0x000162000c1e1d00 */
[----:B------:R-:W-:Y:S05]  /*0ae0*/  BRA `(.L_x_3114) ;  /* 0x0000023000007947 */ /* 0x000fea0003800000 */
.L_x_3113:
[----:B0-----:R-:W-:-:S04]  /*0af0*/  IADD3 R2, P0, R0, c[0x0][0x178], RZ ;  /* 0x00005e0000027a10 */ /* 0x001fc80007f1e0ff */
[----:B------:R-:W-:-:S05]  /*0b00*/  LEA.HI.X.SX32 R3, R0, c[0x0][0x17c], 0x1, P0 ;  /* 0x00005f0000037a11 */ /* 0x000fca00000f0eff */
[----:B------:R-:W2:Y:S01]  /*0b10*/  LDG.E.64 R12, [R2.64] ;  /* 0x00000024020c7981 */ /* 0x000ea2000c1e1b00 */
[----:B------:R-:W-:Y:S02]  /*0b20*/  IMAD.U32 R5, RZ, RZ, UR39 ;  /* 0x00000027ff057e24 */ /* 0x000fe4000f8e00ff */
[----:B------:R-:W-:-:S05]  /*0b30*/  IMAD.U32 R4, RZ, RZ, UR38 ;  /* 0x00000026ff047e24 */ /* 0x000fca000f8e00ff */
[----:B------:R0:W3:Y:S01]  /*0b40*/  LDG.E R5, [R4.64] ;  /* 0x0000002404057981 */ /* 0x0000e2000c1e1900 */
[C-C-:B--2---:R-:W-:Y:S01]  /*0b50*/  SHF.R.U64 R11, R12.reuse, 0x10, R13.reuse ;  /* 0x000000100c0b7819 */ /* 0x144fe2000000120d */
[----:B------:R-:W-:Y:S01]  /*0b60*/  I2F.S8 R8, R13 ;  /* 0x0000000d00087306 */ /* 0x000fe20000001400 */
[----:B------:R-:W-:Y:S02]  /*0b70*/  PRMT R0, R12, 0x9910, RZ ;  /* 0x000099100c007816 */ /* 0x000fe400000000ff */
[----:B0-----:R-:W-:Y:S02]  /*0b80*/  PRMT R4, R13, 0x9910, RZ ;  /* 0x000099100d047816 */ /* 0x001fe400000000ff */
[----:B------:R-:W-:Y:S02]  /*0b90*/  PRMT R2, R11, 0x9910, RZ ;  /* 0x000099100b027816 */ /* 0x000fe400000000ff */
[--C-:B------:R-:W-:Y:S01]  /*0ba0*/  SHF.R.S32.HI R10, RZ, 0x18, R13.reuse ;  /* 0x00000018ff0a7819 */ /* 0x100fe2000001140d */
[----:B------:R-:W3:Y:S01]  /*0bb0*/  I2F.S8 R7, R12 ;  /* 0x0000000c00077306 */ /* 0x000ee20000001400 */
[----:B------:R-:W-:-:S02]  /*0bc0*/  SHF.R.U32.HI R9, RZ, 0x10, R13 ;  /* 0x00000010ff097819 */ /* 0x000fc4000001160d */
[----:B------:R-:W-:Y:S02]  /*0bd0*/  SHF.R.S32.HI R0, RZ, 0x8, R0 ;  /* 0x00000008ff007819 */ /* 0x000fe40000011400 */
[----:B------:R-:W-:Y:S02]  /*0be0*/  SHF.R.S32.HI R4, RZ, 0x8, R4 ;  /* 0x00000008ff047819 */ /* 0x000fe40000011404 */
[----:B------:R-:W-:Y:S01]  /*0bf0*/  SHF.R.S32.HI R2, RZ, 0x8, R2 ;  /* 0x00000008ff027819 */ /* 0x000fe20000011402 */
[----:B------:R-:W0:Y:S08]  /*0c00*/  I2F.S16 R10, R10 ;  /* 0x0000000a000a7306 */ /* 0x000e300000101400 */
[----:B------:R-:W2:Y:S01]  /*0c10*/  I2F.S8 R9, R9 ;  /* 0x0000000900097306 */ /* 0x000ea20000001400 */
[----:B---3--:R-:W-:-:S07]  /*0c20*/  FMUL.FTZ R7, R7, R5 ;  /* 0x0000000507077220 */ /* 0x008fce0000410000 */
[----:B------:R3:W4:Y:S01]  /*0c30*/  I2F.S8 R3, R11 ;  /* 0x0000000b00037306 */ /* 0x0007220000001400 */
[----:B0-----:R-:W-:-:S07]  /*0c40*/  FMUL.FTZ R12, R10, R5 ;  /* 0x000000050a0c7220 */ /* 0x001fce0000410000 */
[----:B------:R-:W0:Y:S01]  /*0c50*/  I2F.S16 R0, R0 ;  /* 0x0000000000007306 */ /* 0x000e220000101400 */
[-C--:B---3--:R-:W-:Y:S02]  /*0c60*/  FMUL.FTZ R11, R8, R5.reuse ;  /* 0x00000005080b7220 */ /* 0x088fe40000410000 */
[----:B--2---:R-:W-:-:S05]  /*0c70*/  FMUL.FTZ R9, R9, R5 ;  /* 0x0000000509097220 */ /* 0x004fca0000410000 */
[----:B------:R-:W2:Y:S01]  /*0c80*/  I2F.S16 R4, R4 ;  /* 0x0000000400047306 */ /* 0x000ea20000101400 */
[----:B----4-:R-:W-:Y:S01]  /*0c90*/  FMUL.FTZ R3, R3, R5 ;  /* 0x0000000503037220 */ /* 0x010fe20000410000 */
[----:B------:R-:W-:-:S06]  /*0ca0*/  F2FP.PACK_AB R27, R12, R9 ;  /* 0x000000090c1b723e */ /* 0x000fcc00000000ff */
[----:B------:R-:W3:Y:S01]  /*0cb0*/  I2F.S16 R2, R2 ;  /* 0x0000000200027306 */ /* 0x000ee20000101400 */
[----:B0-----:R-:W-:-:S05]  /*0cc0*/  FMUL.FTZ R0, R0, R5 ;  /* 0x0000000500007220 */ /* 0x001fca0000410000 */
[----:B------:R-:W-:Y:S01]  /*0cd0*/  F2FP.PACK_AB R24, R0, R7 ;  /* 0x000000070018723e */ /* 0x000fe200000000ff */
[----:B--2---:R-:W-:-:S05]  /*0ce0*/  FMUL.FTZ R10, R4, R5 ;  /* 0x00000005040a7220 */ /* 0x004fca0000410000 */
[----:B------:R-:W-:Y:S01]  /*0cf0*/  F2FP.PACK_AB R26, R10, R11 ;  /* 0x0000000b0a1a723e */ /* 0x000fe200000000ff */
[----:B---3--:R-:W-:-:S05]  /*0d00*/  FMUL.FTZ R8, R2, R5 ;  /* 0x0000000502087220 */ /* 0x008fca0000410000 */
[----:B------:R-:W-:Y:S02]  /*0d10*/  F2FP.PACK_AB R25, R8, R3 ;  /* 0x000000030819723e */ /* 0x000fe400000000ff */
.L_x_3114:
[----:B------:R-:W-:Y:S05]  /*0d20*/  BSYNC B0 ;  /* 0x0000000000007941 */ /* 0x000fea0003800000 */
.L_x_3112:
[----:B------:R-:W-:Y:S01]  /*0d30*/  ULDC.64 UR4, c[0x0][0x1f8] ;  /* 0x00007e0000047ab9 */ /* 0x000fe20000000a00 */
[C---:B------:R-:W-:Y:S01]  /*0d40*/  ISETP.GT.AND P3, PT, R22.reuse, 0x1f, PT ;  /* 0x0000001f1600780c */ /* 0x040fe20003f64270 */
[----:B------:R-:W-:Y:S01]  /*0d50*/  UISETP.NE.U32.AND UP0, UPT, URZ, UR4, UPT ;  /* 0x000000043f00728c */ /* 0x000fe2000bf05070 */
[----:B------:R-:W-:Y:S01]  /*0d60*/  ISETP.EQ.U32.AND P1, PT, RZ, c[0x0][0x240], PT ;  /* 0x00009000ff007a0c */ /* 0x000fe20003f22070 */
[----:B-1----:R-:W-:Y:S01]  /*0d70*/  IMAD.U32 R0, RZ, RZ, UR40 ;  /* 0x00000028ff007e24 */ /* 0x002fe2000f8e00ff */
[----:B------:R-:W-:Y:S01]  /*0d80*/  ISETP.GT.AND P4, PT, R22, 0x11, PT ;  /* 0x000000111600780c */ /* 0x000fe20003f84270 */
[----:B------:R-:W-:Y:S01]  /*0d90*/  UISETP.NE.AND.EX UP0, UPT, URZ, UR5, UPT, UP0 ;  /* 0x000000053f00728c */ /* 0x000fe2000bf05300 */
[----:B------:R-:W-:Y:S01]  /*0da0*/  ISETP.EQ.U32.AND P2, PT, RZ, c[0x0][0x180], PT ;  /* 0x00006000ff007a0c */ /* 0x000fe20003f42070 */
[----:B------:R-:W-:Y:S01]  /*0db0*/  IMAD.MOV.U32 R5, RZ, RZ, c[0x0][0x1d8] ;  /* 0x00007600ff057624 */ /* 0x000fe200078e00ff */
[----:B------:R-:W-:Y:S01]  /*0dc0*/  ULDC.64 UR4, c[0x0][0x1f8] ;  /* 0x00007e0000047ab9 */ /* 0x000fe20000000a00 */
[----:B------:R-:W-:Y:S01]  /*0dd0*/  ISETP.EQ.OR.EX P1, PT, RZ, c[0x0][0x244], P3, P1 ;  /* 0x00009100ff007a0c */ /* 0x000fe20001f22710 */
[----:B------:R-:W-:Y:S01]  /*0de0*/  CS2R R28, SRZ ;  /* 0x00000000001c7805 */ /* 0x000fe2000001ff00 */
[----:B------:R-:W-:Y:S01]  /*0df0*/  PLOP3.LUT P3, PT, PT, PT, UP0, 0x80, 0x0 ;  /* 0x000000000000781c */ /* 0x000fe20003f6f008 */
[----:B------:R-:W-:Y:S01]  /*0e00*/  CS2R R30, SRZ ;  /* 0x00000000001e7805 */ /* 0x000fe2000001ff00 */
[----:B------:R-:W-:-:S02]  /*0e10*/  ISETP.EQ.OR.EX P2, PT, RZ, c[0x0][0x184], P4, P2 ;  /* 0x00006100ff007a0c */ /* 0x000fc40002742720 */
[----:B------:R-:W-:Y:S01]  /*0e20*/  ISETP.EQ.U32.AND P0, PT, RZ, c[0x0][0x170], PT ;  /* 0x00005c00ff007a0c */ /* 0x000fe20003f02070 */
[----:B------:R-:W-:Y:S02]  /*0e30*/  @UP0 UMOV UR6, 0x4 ;  /* 0x0000000400060882 */ /* 0x000fe40000000000 */
[----:B------:R-:W-:Y:S01]  /*0e40*/  @UP0 UIMAD.WIDE UR4, UR48, UR6, UR4 ;  /* 0x00000006300402a5 */ /* 0x000fe2000f8e0204 */
[----:B------:R-:W-:Y:S01]  /*0e50*/  ISETP.EQ.OR.EX P0, PT, RZ, c[0x0][0x174], P4, P0 ;  /* 0x00005d00ff007a0c */ /* 0x000fe20002702700 */
[----:B------:R-:W-:Y:S01]  /*0e60*/  CS2R R12, SRZ ;  /* 0x00000000000c7805 */ /* 0x000fe2000001ff00 */
[----:B------:R-:W-:Y:S01]  /*0e70*/  CS2R R14, SRZ ;  /* 0x00000000000e7805 */ /* 0x000fe2000001ff00 */
[----:B------:R-:W-:Y:S02]  /*0e80*/  @!P1 IMAD R0, R0, R5, UR49 ;  /* 0x0000003100009e24 */ /* 0x000fe4000f8e0205 */
[----:B------:R-:W-:Y:S01]  /*0e90*/  IMAD.U32 R8, RZ, RZ, UR4 ;  /* 0x00000004ff087e24 */ /* 0x000fe2000f8e00ff */
[----:B------:R-:W-:Y:S01]  /*0ea0*/  MOV R9, UR5 ;  /* 0x0000000500097c02 */ /* 0x000fe20008000f00 */
[----:B------:R-:W-:-:S04]  /*0eb0*/  @!P2 IMAD.WIDE R4, R6, R21, c[0x0][0x180] ;  /* 0x000060000604a625 */ /* 0x000fc800078e0215 */
[----:B------:R-:W2:Y:S01]  /*0ec0*/  @P3 LDG.E R8, [R8.64] ;  /* 0x0000002408083981 */ /* 0x000ea2000c1e1900 */
[----:B------:R-:W-:Y:S02]  /*0ed0*/  @!P1 IMAD R0, R0, 0x90, R23 ;  /* 0x0000009000009824 */ /* 0x000fe400078e0217 */
[-C--:B0-----:R-:W-:Y:S01]  /*0ee0*/  @!P0 IMAD.WIDE R2, R6, R21.reuse, c[0x0][0x170] ;  /* 0x00005c0006028625 */ /* 0x081fe200078e0215 */
[----:B------:R-:W3:Y:S03]  /*0ef0*/  @!P2 LDG.E.128 R12, [R4.64] ;  /* 0x00000024040ca981 */ /* 0x000ee6000c1e1d00 */
[----:B------:R-:W-:Y:S01]  /*0f00*/  @!P1 IMAD.WIDE R6, R0, R21, c[0x0][0x230] ;  /* 0x00008c0000069625 */ /* 0x000fe200078e0215 */
[----:B------:R-:W4:Y:S04]  /*0f10*/  @!P0 LDG.E.128 R28, [R2.64] ;  /* 0x00000024021c8981 */ /* 0x000f28000c1e1d00 */
[----:B------:R-:W4:Y:S01]  /*0f20*/  @!P1 LDG.E.128 R32, [R6.64] ;  /* 0x0000002406209981 */ /* 0x000f22000c1e1d00 */
[----:B------:R-:W-:-:S02]  /*0f30*/  ULDC.U8 UR4, c[0x0][0x1e4] ;  /* 0x0000790000047ab9 */ /* 0x000fc40000000000 */
[----:B------:R-:W-:Y:S02]  /*0f40*/  UISETP.NE.AND UP0, UPT, UR4, URZ, UPT ;  /* 0x0000003f0400728c */ /* 0x000fe4000bf05270 */
[----:B------:R-:W-:-:S04]  /*0f50*/  UMOV UR41, URZ ;  /* 0x0000003f00297c82 */ /* 0x000fc80008000000 */
[----:B------:R-:W-:Y:S02]  /*0f60*/  PLOP3.LUT P2, PT, PT, PT, UP0, 0x80, 0x0 ;  /* 0x000000000000781c */ /* 0x000fe40003f4f008 */
[----:B------:R-:W-:Y:S01]  /*0f70*/  ISETP.GE.AND P0, PT, R22, 0x20, PT ;  /* 0x000000201600780c */ /* 0x000fe20003f06270 */
[----:B--2---:R0:W1:Y:S01]  /*0f80*/  @P3 R2UR UR41, R8 ;  /* 0x00000000082933c2 */ /* 0x00406200000e0000 */
[----:B------:R-:W-:Y:S01]  /*0f90*/  ISETP.LT.AND P3, PT, RZ, c[0x0][0x1e0], PT ;  /* 0x00007800ff007a0c */ /* 0x000fe20003f61270 */
[----:B---3-5:R-:W-:Y:S02]  /*0fa0*/  HFMA2.MMA R25, R25, 1, 1, R13 ;  /* 0x3c003c0019197835 */ /* 0x028fe4000000000d */
[----:B------:R-:W-:Y:S01]  /*0fb0*/  HFMA2.MMA R27, R27, 1, 1, R15 ;  /* 0x3c003c001b1b7835 */ /* 0x000fe2000000000f */
[----:B------:R-:W-:Y:S02]  /*0fc0*/  HADD2 R24, R24, R12 ;  /* 0x0000000c18187230 */ /* 0x000fe40000000000 */
[----:B------:R-:W-:Y:S01]  /*0fd0*/  HADD2 R26, R26, R14 ;  /* 0x0000000e1a1a7230 */ /* 0x000fe20000000000 */
[----:B----4-:R-:W-:-:S02]  /*0fe0*/  HFMA2.MMA R17, R17, 1, 1, R29 ;  /* 0x3c003c0011117835 */ /* 0x010fc4000000001d */
[----:B------:R-:W-:Y:S02]  /*0ff0*/  HFMA2.MMA R19, R19, 1, 1, R31 ;  /* 0x3c003c0013137835 */ /* 0x000fe4000000001f */
[----:B------:R-:W-:Y:S02]  /*1000*/  @!P1 HFMA2.MMA R25, R25, R33, -RZ ;  /* 0x0000002119199235 */ /* 0x000fe400001000ff */
[----:B------:R-:W-:Y:S01]  /*1010*/  @!P1 HFMA2.MMA R27, R27, R35, -RZ ;  /* 0x000000231b1b9235 */ /* 0x000fe200001000ff */
[----:B------:R-:W-:Y:S02]  /*1020*/  HADD2 R16, R16, R28 ;  /* 0x0000001c10107230 */ /* 0x000fe40000000000 */
[----:B------:R-:W-:Y:S02]  /*1030*/  HADD2 R18, R18, R30 ;  /* 0x0000001e12127230 */ /* 0x000fe40000000000 */
[----:B------:R-:W-:Y:S02]  /*1040*/  @!P1 HMUL2 R24, R24, R32 ;  /* 0x0000002018189232 */ /* 0x000fe40000000000 */
[----:B------:R-:W-:Y:S01]  /*1050*/  @!P1 HMUL2 R26, R26, R34 ;  /* 0x000000221a1a9232 */ /* 0x000fe20000000000 */
[----:B------:R-:W-:Y:S05]  /*1060*/  @!P2 BRA P3, `(.L_x_3115) ;  /* 0x00000f400000a947 */ /* 0x000fea0001800000 */
[----:B01----:R-:W-:Y:S02]  /*1070*/  ULDC UR4, c[0x0][0x1e0] ;  /* 0x0000780000047ab9 */ /* 0x003fe40000000800 */
[----:B------:R-:W-:-:S06]  /*1080*/  UISETP.GT.OR UP0, UPT, UR7, UR4, !UP0 ;  /* 0x000000040700728c */ /* 0x000fcc000c704670 */
[----:B------:R-:W-:-:S13]  /*1090*/  PLOP3.LUT P1, PT, PT, PT, UP0, 0x80, 0x0 ;  /* 0x000000000000781c */ /* 0x000fda0003f2f008 */
[----:B------:R-:W-:Y:S05]  /*10a0*/  @P1 BRA `(.L_x_3116) ;  /* 0x0000154000001947 */ /* 0x000fea0003800000 */
[----:B------:R-:W-:Y:S01]  /*10b0*/  IMAD.MOV.U32 R5, RZ, RZ, c[0x0][0x1e0] ;  /* 0x00007800ff057624 */ /* 0x000fe200078e00ff */
[----:B------:R-:W-:Y:S01]  /*10c0*/  IABS R6, R23 ;  /* 0x0000001700067213 */ /* 0x000fe20000000000 */
[----:B------:R-:W-:Y:S02]  /*10d0*/  IMAD.MOV.U32 R2, RZ, RZ, RZ ;  /* 0x000000ffff027224 */ /* 0x000fe400078e00ff */
[----:B------:R-:W-:-:S04]  /*10e0*/  IMAD.MOV.U32 R3, RZ, RZ, c[0x0][0x1e0] ;  /* 0x00007800ff037624 */ /* 0x000fc800078e00ff */
[----:B------:R-:W-:-:S05]  /*10f0*/  IMAD.HI.U32 R2, R21, R5, R2 ;  /* 0x0000000515027227 */ /* 0x000fca00078e0002 */
        /* <DEDUP_REMOVED lines=8> */
[----:B0-----:R-:W-:Y:S01]  /*1180*/  MOV R2, RZ ;  /* 0x000000ff00027202 */ /* 0x001fe20000000f00 */
        /* <DEDUP_REMOVED lines=24> */
[----:B------:R-:W-:Y:S01]  /*1310*/  IMAD.MOV.U32 R5, RZ, RZ, c[0x4][0xcc] ;  /* 0x01003300ff057624 */ /* 0x000fe200078e00ff */
[----:B------:R-:W-:Y:S01]  /*1320*/  MOV R4, c[0x4][0xc8] ;  /* 0x0100320000047a02 */ /* 0x000fe20000000f00 */
[----:B------:R-:W-:Y:S01]  /*1330*/  IMAD.MOV.U32 R6, RZ, RZ, c[0x4][0xd0] ;  /* 0x01003400ff067624 */ /* 0x000fe200078e00ff */
[----:B------:R0:W1:Y:S01]  /*1340*/  LDC.64 R2, c[0x4][R0] ;  /* 0x0100000000027b82 */ /* 0x0000620000000a00 */
[----:B------:R-:W-:Y:S01]  /*1350*/  IMAD.MOV.U32 R7, RZ, RZ, c[0x4][0xd4] ;  /* 0x01003500ff077624 */ /* 0x000fe200078e00ff */
[----:B------:R-:W-:Y:S01]  /*1360*/  MOV R11, c[0x4][0x64] ;  /* 0x01001900000b7a02 */ /* 0x000fe20000000f00 */
[----:B------:R-:W-:Y:S02]  /*1370*/  IMAD.MOV.U32 R8, RZ, RZ, 0x53f ;  /* 0x0000053fff087424 */ /* 0x000fe400078e00ff */
[----:B------:R-:W-:-:S02]  /*1380*/  IMAD.MOV.U32 R10, RZ, RZ, c[0x4][0x60] ;  /* 0x01001800ff0a7624 */ /* 0x000fc400078e00ff */
[----:B------:R-:W-:Y:S02]  /*1390*/  IMAD.MOV.U32 R12, RZ, RZ, 0x1 ;  /* 0x00000001ff0c7424 */ /* 0x000fe400078e00ff */
        /* <DEDUP_REMOVED lines=9> */
.L_x_3117:
[----:B------:R-:W-:Y:S01]  /*1430*/  IMAD R0, R28, R29, R30 ;  /* 0x0000001d1c007224 */ /* 0x000fe200078e021e */
[----:B------:R-:W-:Y:S01]  /*1440*/  ISETP.NE.AND P6, PT, R31, RZ, PT ;  /* 0x000000ff1f00720c */ /* 0x000fe20003fc5270 */
[----:B------:R-:W-:Y:S01]  /*1450*/  IMAD.MOV.U32 R4, RZ, RZ, c[0x0][0x1e0] ;  /* 0x00007800ff047624 */ /* 0x000fe200078e00ff */
[----:B------:R-:W-:Y:S02]  /*1460*/  WARPSYNC 0xffffffff ;  /* 0xffffffff00007948 */ /* 0x000fe40003800000 */
[----:B------:R-:W-:-:S05]  /*1470*/  LEA R32, R0, 0x240, 0x1 ;  /* 0x0000024000207811 */ /* 0x000fca00078e08ff */
[----:B------:R-:W-:-:S04]  /*1480*/  IMAD R34, R4, 0x2, R32 ;  /* 0x0000000204227824 */ /* 0x000fc800078e0220 */
[----:B------:R0:W-:Y:S04]  /*1490*/  @P6 STS.128 [R32], R16 ;  /* 0x0000001020006388 */ /* 0x0001e80000000c00 */
[----:B------:R0:W-:Y:S04]  /*14a0*/  @P6 STS.128 [R34], R24 ;  /* 0x0000001822006388 */ /* 0x0001e80000000c00 */
[----:B------:R-:W-:Y:S06]  /*14b0*/  BAR.SYNC.DEFER_BLOCKING 0x0 ;  /* 0x0000000000007b1d */ /* 0x000fec0000010000 */
[----:B------:R-:W-:Y:S05]  /*14c0*/  @!P6 BRA.U `(.L_x_3118) ;  /* 0x00000a910000e947 */ /* 0x000fea0003800000 */
[----:B------:R-:W-:Y:S01]  /*14d0*/  SHF.R.S32.HI R0, RZ, 0x1f, R4 ;  /* 0x0000001fff007819 */ /* 0x000fe20000011404 */
[----:B------:R-:W-:Y:S01]  /*14e0*/  BSSY B0, `(.L_x_3118) ;  /* 0x00000a7000007945 */ /* 0x000fe20003800000 */
[----:B------:R-:W-:-:S02]  /*14f0*/  LEA.HI R2, R30, R30, RZ, 0x1 ;  /* 0x0000001e1e027211 */ /* 0x000fc400078f08ff */
[----:B------:R-:W-:Y:S02]  /*1500*/  LEA.HI R0, R0, c[0x0][0x1e0], RZ, 0x2 ;  /* 0x0000780000007a11 */ /* 0x000fe400078f10ff */
[----:B------:R-:W-:Y:S02]  /*1510*/  SHF.R.S32.HI R3, RZ, 0x1, R2 ;  /* 0x00000001ff037819 */ /* 0x000fe40000011402 */
[----:B------:R-:W-:-:S05]  /*1520*/  SHF.R.S32.HI R0, RZ, 0x2, R0 ;  /* 0x00000002ff007819 */ /* 0x000fca0000011400 */
[----:B------:R-:W-:Y:S01]  /*1530*/  IMAD R3, R29, R0, R3 ;  /* 0x000000001d037224 */ /* 0x000fe200078e0203 */
[----:B------:R-:W-:Y:S05]  /*1540*/  @!P6 BRA `(.L_x_3119) ;  /* 0x00000a000000e947 */ /* 0x000fea0003800000 */
[C---:B------:R-:W-:Y:S01]  /*1550*/  LEA R35, R3.reuse, 0x240, 0x1 ;  /* 0x0000024003237811 */ /* 0x040fe200078e08ff */
[----:B------:R-:W-:Y:S01]  /*1560*/  IMAD.SHL.U32 R2, R3, 0x2, RZ ;  /* 0x0000000203027824 */ /* 0x000fe200078e00ff */
[----:B------:R-:W-:Y:S01]  /*1570*/  SHF.R.S32.HI R0, RZ, 0x1f, R3 ;  /* 0x0000001fff007819 */ /* 0x000fe20000011403 */
[----:B------:R-:W-:Y:S01]  /*1580*/  BSSY B1, `(.L_x_3120) ;  /* 0x000007d000017945 */ /* 0x000fe20003800000 */
[----:B------:R-:W-:Y:S01]  /*1590*/  LEA R37, R28, R35, 0x1 ;  /* 0x000000231c257211 */ /* 0x000fe200078e08ff */
[----:B------:R-:W-:Y:S01]  /*15a0*/  IMAD R39, R4, 0x2, R35 ;  /* 0x0000000204277824 */ /* 0x000fe200078e0223 */
[----:B------:R-:W1:Y:S01]  /*15b0*/  LDS.64 R8, [R2+0x240] ;  /* 0x0002400002087984 */ /* 0x000e620000000a00 */
[----:B------:R-:W-:Y:S02]  /*15c0*/  LEA.HI R0, R0, R3, RZ, 0x2 ;  /* 0x0000000300007211 */ /* 0x000fe400078f10ff */
[----:B------:R-:W-:Y:S01]  /*15d0*/  IMAD R41, R4, 0x2, R37 ;  /* 0x0000000204297824 */ /* 0x000fe200078e0225 */
[----:B0-----:R-:W0:Y:S02]  /*15e0*/  LDS.64 R18, [R37] ;  /* 0x0000000025127984 */ /* 0x001e240000000a00 */
[----:B------:R-:W-:-:S02]  /*15f0*/  IMAD.SHL.U32 R0, R0, 0x2, RZ ;  /* 0x0000000200007824 */ /* 0x000fc400078e00ff */
[----:B------:R-:W2:Y:S03]  /*1600*/  LDS.64 R10, [R39] ;  /* 0x00000000270a7984 */ /* 0x000ea60000000a00 */
[----:B------:R-:W-:Y:S01]  /*1610*/  LOP3.LUT R7, R0, 0xfffffff8, RZ, 0xc0, !PT ;  /* 0xfffffff800077812 */ /* 0x000fe200078ec0ff */
[----:B------:R-:W3:Y:S03]  /*1620*/  LDS.64 R12, [R41] ;  /* 0x00000000290c7984 */ /* 0x000ee60000000a00 */
[----:B------:R-:W-:Y:S02]  /*1630*/  ISETP.GE.AND P0, PT, R7, c[0x0][0x1e0], PT ;  /* 0x0000780007007a0c */ /* 0x000fe40003f06270 */
[--C-:B-1----:R-:W-:Y:S02]  /*1640*/  SHF.R.U64 R6, R8, 0x10, R9.reuse ;  /* 0x0000001008067819 */ /* 0x102fe40000001209 */
[----:B------:R-:W-:-:S02]  /*1650*/  SHF.R.U32.HI R4, RZ, 0x10, R9 ;  /* 0x00000010ff047819 */ /* 0x000fc40000011609 */
[----:B0-----:R-:W-:Y:S02]  /*1660*/  PRMT R16, R8, 0x5410, R18 ;  /* 0x0000541008107816 */ /* 0x001fe40000000012 */
[--C-:B------:R-:W-:Y:S02]  /*1670*/  SHF.R.U64 R17, R18, 0x10, R19.reuse ;  /* 0x0000001012117819 */ /* 0x100fe40000001213 */
[--C-:B------:R-:W-:Y:S02]  /*1680*/  PRMT R18, R9, 0x5410, R19.reuse ;  /* 0x0000541009127816 */ /* 0x100fe40000000013 */
[----:B------:R-:W-:Y:S02]  /*1690*/  SHF.R.U32.HI R19, RZ, 0x10, R19 ;  /* 0x00000010ff137819 */ /* 0x000fe40000011613 */
[--C-:B--2---:R-:W-:Y:S02]  /*16a0*/  SHF.R.U64 R2, R10, 0x10, R11.reuse ;  /* 0x000000100a027819 */ /* 0x104fe4000000120b */
[----:B------:R-:W-:-:S02]  /*16b0*/  SHF.R.U32.HI R0, RZ, 0x10, R11 ;  /* 0x00000010ff007819 */ /* 0x000fc4000001160b */
[--C-:B---3--:R-:W-:Y:S02]  /*16c0*/  SHF.R.U64 R25, R12, 0x10, R13.reuse ;  /* 0x000000100c197819 */ /* 0x108fe4000000120d */
[----:B------:R-:W-:Y:S02]  /*16d0*/  SHF.R.U32.HI R27, RZ, 0x10, R13 ;  /* 0x00000010ff1b7819 */ /* 0x000fe4000001160d */
[----:B------:R-:W-:Y:S02]  /*16e0*/  PRMT R17, R6, 0x5410, R17 ;  /* 0x0000541006117816 */ /* 0x000fe40000000011 */
[----:B------:R-:W-:Y:S02]  /*16f0*/  PRMT R19, R4, 0x5410, R19 ;  /* 0x0000541004137816 */ /* 0x000fe40000000013 */
[----:B------:R-:W-:Y:S02]  /*1700*/  PRMT R24, R10, 0x5410, R12 ;  /* 0x000054100a187816 */ /* 0x000fe4000000000c */
[----:B------:R-:W-:-:S02]  /*1710*/  PRMT R26, R11, 0x5410, R13 ;  /* 0x000054100b1a7816 */ /* 0x000fc4000000000d */
[----:B------:R-:W-:Y:S02]  /*1720*/  PRMT R25, R2, 0x5410, R25 ;  /* 0x0000541002197816 */ /* 0x000fe40000000019 */
[----:B------:R-:W-:Y:S01]  /*1730*/  PRMT R27, R0, 0x5410, R27 ;  /* 0x00005410001b7816 */ /* 0x000fe2000000001b */
[----:B------:R-:W-:Y:S05]  /*1740*/  @P0 BRA `(.L_x_3121) ;  /* 0x0000060000000947 */ /* 0x000fea0003800000 */
[----:B------:R-:W0:Y:S01]  /*1750*/  I2F R2, c[0x0][0x1e0] ;  /* 0x0000780000027b06 */ /* 0x000e220000201400 */
[C---:B------:R-:W-:Y:S01]  /*1760*/  IADD3 R4, R7.reuse, 0x2, RZ ;  /* 0x0000000207047810 */ /* 0x040fe20007ffe0ff */
[----:B------:R-:W-:Y:S01]  /*1770*/  ULDC UR4, c[0x0][0x1ec] ;  /* 0x00007b0000047ab9 */ /* 0x000fe20000000800 */
[C---:B------:R-:W-:Y:S01]  /*1780*/  IADD3 R5, R7.reuse, 0x4, RZ ;  /* 0x0000000407057810 */ /* 0x040fe20007ffe0ff */
[----:B------:R-:W-:Y:S01]  /*1790*/  UIADD3 UR4, -UR41, UR4, URZ ;  /* 0x0000000429047290 */ /* 0x000fe2000fffe13f */
[----:B------:R-:W-:Y:S01]  /*17a0*/  IADD3 R6, R7, 0x6, RZ ;  /* 0x0000000607067810 */ /* 0x000fe20007ffe0ff */
[--C-:B------:R-:W-:Y:S02]  /*17b0*/  HADD2.F32 R15, -RZ, R18.reuse.H1_H1 ;  /* 0x30000012ff0f7230 */ /* 0x100fe40000004100 */
[----:B------:R-:W-:Y:S01]  /*17c0*/  I2F R0, R7 ;  /* 0x0000000700007306 */ /* 0x000fe20000201400 */
[----:B------:R-:W-:-:S02]  /*17d0*/  HADD2.F32 R13, -RZ, R18.H0_H0 ;  /* 0x20000012ff0d7230 */ /* 0x000fc40000004100 */
[----:B------:R-:W-:Y:S02]  /*17e0*/  HADD2.F32 R31, -RZ, R19.H1_H1 ;  /* 0x30000013ff1f7230 */ /* 0x000fe40000004100 */
[----:B------:R-:W-:Y:S02]  /*17f0*/  HADD2.F32 R33, -RZ, R27.H1_H1 ;  /* 0x3000001bff217230 */ /* 0x000fe40000004100 */
[----:B------:R-:W-:Y:S01]  /*1800*/  HADD2.F32 R29, -RZ, R19.H0_H0 ;  /* 0x20000013ff1d7230 */ /* 0x000fe20000004100 */
[----:B0-----:R-:W0:Y:S01]  /*1810*/  MUFU.RCP R9, R2 ;  /* 0x0000000200097308 */ /* 0x001e220000001000 */
[----:B------:R-:W-:Y:S02]  /*1820*/  HADD2.F32 R19, -RZ, R26.H0_H0 ;  /* 0x2000001aff137230 */ /* 0x000fe40000004100 */
        /* <DEDUP_REMOVED lines=9> */
[----:B------:R-:W-:Y:S03]  /*18c0*/  I2F R0, UR4 ;  /* 0x0000000400007d06 */ /* 0x000fe60008201400 */
[----:B------:R-:W-:Y:S02]  /*18d0*/  FMUL.FTZ R7, R5, 13.28771209716796875 ;  /* 0x41549a7805077820 */ /* 0x000fe40000410000 */
[----:B0-----:R-:W-:-:S03]  /*18e0*/  FMUL.FTZ R2, R6, R9 ;  /* 0x0000000906027220 */ /* 0x001fc60000410000 */
[----:B------:R-:W0:Y:S01]  /*18f0*/  MUFU.EX2 R3, -R3 ;  /* 0x8000000300037308 */ /* 0x000e220000000800 */
[----:B------:R-:W-:-:S07]  /*1900*/  FMUL.FTZ R9, R2, 13.28771209716796875 ;  /* 0x41549a7802097820 */ /* 0x000fce0000410000 */
[----:B------:R1:W2:Y:S08]  /*1910*/  MUFU.EX2 R11, -R4 ;  /* 0x80000004000b7308 */ /* 0x0002b00000000800 */
[----:B------:R-:W3:Y:S01]  /*1920*/  MUFU.EX2 R7, -R7 ;  /* 0x8000000700077308 */ /* 0x000ee20000000800 */
[----:B0-----:R-:W-:Y:S01]  /*1930*/  FMUL.FTZ R2, R0, R3 ;  /* 0x0000000300027220 */ /* 0x001fe20000410000 */
[----:B-1----:R-:W-:-:S02]  /*1940*/  HADD2.F32 R4, -RZ, R16.H1_H1 ;  /* 0x30000010ff047230 */ /* 0x002fc40000004100 */
[----:B------:R-:W-:Y:S01]  /*1950*/  HADD2.F32 R16, -RZ, R16.H0_H0 ;  /* 0x20000010ff107230 */ /* 0x000fe20000004100 */
[----:B------:R-:W-:-:S03]  /*1960*/  FMUL.RZ R12, R2, 0.15915493667125701904 ;  /* 0x3e22f983020c7820 */ /* 0x000fc6000040c000 */
[----:B------:R0:W1:Y:S01]  /*1970*/  MUFU.EX2 R21, -R9 ;  /* 0x8000000900157308 */ /* 0x0000620000000800 */
[----:B--2---:R-:W-:-:S04]  /*1980*/  FMUL.FTZ R5, R0, R11 ;  /* 0x0000000b00057220 */ /* 0x004fc80000410000 */
[----:B------:R-:W-:Y:S02]  /*1990*/  FMUL.RZ R11, R5, 0.15915493667125701904 ;  /* 0x3e22f983050b7820 */ /* 0x000fe4000040c000 */
[C---:B---3--:R-:W-:Y:S01]  /*19a0*/  FMUL.FTZ R5, R0.reuse, R7 ;  /* 0x0000000700057220 */ /* 0x048fe20000410000 */
[----:B------:R-:W2:Y:S01]  /*19b0*/  MUFU.SIN R3, R12 ;  /* 0x0000000c00037308 */ /* 0x000ea20000000400 */
[--C-:B0-----:R-:W-:Y:S02]  /*19c0*/  HADD2.F32 R9, -RZ, R17.reuse.H1_H1 ;  /* 0x30000011ff097230 */ /* 0x101fe40000004100 */
[----:B------:R-:W-:Y:S01]  /*19d0*/  FMUL.RZ R7, R5, 0.15915493667125701904 ;  /* 0x3e22f98305077820 */ /* 0x000fe2000040c000 */
[----:B------:R-:W-:Y:S01]  /*19e0*/  HADD2.F32 R17, -RZ, R17.H0_H0 ;  /* 0x20000011ff117230 */ /* 0x000fe20000004100 */
[----:B-1----:R-:W-:-:S03]  /*19f0*/  FMUL.FTZ R5, R0, R21 ;  /* 0x0000001500057220 */ /* 0x002fc60000410000 */
[----:B------:R-:W0:Y:S01]  /*1a00*/  MUFU.COS R2, R12 ;  /* 0x0000000c00027308 */ /* 0x000e220000000000 */
[--C-:B------:R-:W-:Y:S01]  /*1a10*/  HADD2.F32 R0, -RZ, R24.reuse.H1_H1 ;  /* 0x30000018ff007230 */ /* 0x100fe20000004100 */
[----:B------:R-:W-:Y:S01]  /*1a20*/  FMUL.RZ R18, R5, 0.15915493667125701904 ;  /* 0x3e22f98305127820 */ /* 0x000fe2000040c000 */
[----:B------:R-:W-:Y:S02]  /*1a30*/  HADD2.F32 R24, -RZ, R24.H0_H0 ;  /* 0x20000018ff187230 */ /* 0x000fe40000004100 */
[----:B------:R-:W-:-:S03]  /*1a40*/  HADD2.F32 R21, -RZ, R26.H1_H1 ;  /* 0x3000001aff157230 */ /* 0x000fc60000004100 */
[----:B------:R-:W1:Y:S01]  /*1a50*/  MUFU.SIN R8, R11 ;  /* 0x0000000b00087308 */ /* 0x000e620000000400 */
[----:B--2---:R-:W-:-:S07]  /*1a60*/  FMUL.FTZ R5, R3, R4 ;  /* 0x0000000403057220 */ /* 0x004fce0000410000 */
[----:B------:R2:W3:Y:S01]  /*1a70*/  MUFU.COS R6, R11 ;  /* 0x0000000b00067308 */ /* 0x0004e20000000000 */
[C---:B0-----:R-:W-:Y:S02]  /*1a80*/  FMUL.FTZ R4, R2.reuse, R4 ;  /* 0x0000000402047220 */ /* 0x041fe40000410000 */
[-C--:B------:R-:W-:Y:S02]  /*1a90*/  FFMA.FTZ R5, R2, R16.reuse, -R5 ;  /* 0x0000001002057223 */ /* 0x080fe40000010805 */
[----:B------:R-:W-:-:S03]  /*1aa0*/  FFMA.FTZ R16, R3, R16, R4 ;  /* 0x0000001003107223 */ /* 0x000fc60000010004 */
[----:B------:R-:W0:Y:S01]  /*1ab0*/  MUFU.SIN R12, R7 ;  /* 0x00000007000c7308 */ /* 0x000e220000000400 */
[--C-:B--2---:R-:W-:Y:S01]  /*1ac0*/  HADD2.F32 R11, -RZ, R25.reuse.H1_H1 ;  /* 0x30000019ff0b7230 */ /* 0x104fe20000004100 */
[----:B------:R-:W-:Y:S01]  /*1ad0*/  F2FP.PACK_AB R16, R16, R5 ;  /* 0x000000051010723e */ /* 0x000fe200000000ff */
[----:B------:R-:W-:-:S05]  /*1ae0*/  HADD2.F32 R25, -RZ, R25.H0_H0 ;  /* 0x20000019ff197230 */ /* 0x000fca0000004100 */
[----:B------:R2:W4:Y:S08]  /*1af0*/  MUFU.COS R10, R7 ;  /* 0x00000007000a7308 */ /* 0x0005300000000000 */
[----:B------:R-:W5:Y:S01]  /*1b00*/  MUFU.SIN R20, R18 ;  /* 0x0000001200147308 */ /* 0x000f620000000400 */
[-C--:B--2---:R-:W-:Y:S02]  /*1b10*/  FMUL.FTZ R7, R3, R0.reuse ;  /* 0x0000000003077220 */ /* 0x084fe40000410000 */
[----:B------:R-:W-:-:S02]  /*1b20*/  FMUL.FTZ R0, R2, R0 ;  /* 0x0000000002007220 */ /* 0x000fc40000410000 */
[-C--:B------:R-:W-:Y:S02]  /*1b30*/  FFMA.FTZ R7, R2, R24.reuse, -R7 ;  /* 0x0000001802077223 */ /* 0x080fe40000010807 */
[----:B------:R-:W-:Y:S01]  /*1b40*/  FFMA.FTZ R24, R3, R24, R0 ;  /* 0x0000001803187223 */ /* 0x000fe20000010000 */
[----:B------:R-:W2:Y:S01]  /*1b50*/  MUFU.COS R14, R18 ;  /* 0x00000012000e7308 */ /* 0x000ea20000000000 */
[C---:B-1----:R-:W-:Y:S02]  /*1b60*/  FMUL.FTZ R0, R8.reuse, R9 ;  /* 0x0000000908007220 */ /* 0x042fe40000410000 */
[----:B------:R-:W-:Y:S01]  /*1b70*/  FMUL.FTZ R2, R8, R11 ;  /* 0x0000000b08027220 */ /* 0x000fe20000410000 */
[----:B------:R-:W-:Y:S01]  /*1b80*/  F2FP.PACK_AB R24, R24, R7 ;  /* 0x000000071818723e */ /* 0x000fe200000000ff */
[C---:B---3--:R-:W-:Y:S02]  /*1b90*/  FMUL.FTZ R9, R6.reuse, R9 ;  /* 0x0000000906097220 */ /* 0x048fe40000410000 */
[----:B------:R-:W-:-:S02]  /*1ba0*/  FMUL.FTZ R11, R6, R11 ;  /* 0x0000000b060b7220 */ /* 0x000fc40000410000 */
[C---:B------:R-:W-:Y:S02]  /*1bb0*/  FFMA.FTZ R0, R6.reuse, R17, -R0 ;  /* 0x0000001106007223 */ /* 0x040fe40000010800 */
[----:B------:R-:W-:Y:S02]  /*1bc0*/  FFMA.FTZ R2, R6, R25, -R2 ;  /* 0x0000001906027223 */ /* 0x000fe40000010802 */
[C---:B------:R-:W-:Y:S02]  /*1bd0*/  FFMA.FTZ R17, R8.reuse, R17, R9 ;  /* 0x0000001108117223 */ /* 0x040fe40000010009 */
[----:B------:R-:W-:Y:S02]  /*1be0*/  FFMA.FTZ R25, R8, R25, R11 ;  /* 0x0000001908197223 */ /* 0x000fe4000001000b */
[C---:B0-----:R-:W-:Y:S01]  /*1bf0*/  FMUL.FTZ R4, R12.reuse, R21 ;  /* 0x000000150c047220 */ /* 0x041fe20000410000 */
[----:B------:R-:W-:Y:S01]  /*1c00*/  F2FP.PACK_AB R17, R17, R0 ;  /* 0x000000001111723e */ /* 0x000fe200000000ff */
[----:B------:R-:W-:Y:S01]  /*1c10*/  FMUL.FTZ R3, R12, R15 ;  /* 0x0000000f0c037220 */ /* 0x000fe20000410000 */
[----:B------:R-:W-:Y:S01]  /*1c20*/  F2FP.PACK_AB R25, R25, R2 ;  /* 0x000000021919723e */ /* 0x000fe200000000ff */
[----:B----4-:R-:W-:-:S02]  /*1c30*/  FMUL.FTZ R21, R10, R21 ;  /* 0x000000150a157220 */ /* 0x010fc40000410000 */
[C---:B-----5:R-:W-:Y:S02]  /*1c40*/  FMUL.FTZ R6, R20.reuse, R31 ;  /* 0x0000001f14067220 */ /* 0x060fe40000410000 */
[----:B------:R-:W-:Y:S02]  /*1c50*/  FMUL.FTZ R8, R20, R33 ;  /* 0x0000002114087220 */ /* 0x000fe40000410000 */
[----:B------:R-:W-:Y:S02]  /*1c60*/  FMUL.FTZ R15, R10, R15 ;  /* 0x0000000f0a0f7220 */ /* 0x000fe40000410000 */
[C---:B--2---:R-:W-:Y:S02]  /*1c70*/  FMUL.FTZ R31, R14.reuse, R31 ;  /* 0x0000001f0e1f7220 */ /* 0x044fe40000410000 */
[----:B------:R-:W-:Y:S02]  /*1c80*/  FMUL.FTZ R33, R14, R33 ;  /* 0x000000210e217220 */ /* 0x000fe40000410000 */
[----:B------:R-:W-:-:S02]  /*1c90*/  FFMA.FTZ R4, R10, R19, -R4 ;  /* 0x000000130a047223 */ /* 0x000fc40000010804 */
[----:B------:R-:W-:Y:S02]  /*1ca0*/  FFMA.FTZ R21, R12, R19, R21 ;  /* 0x000000130c157223 */ /* 0x000fe40000010015 */
[----:B------:R-:W-:Y:S02]  /*1cb0*/  FFMA.FTZ R8, R14, R27, -R8 ;  /* 0x0000001b0e087223 */ /* 0x000fe40000010808 */
[-C--:B------:R-:W-:Y:S01]  /*1cc0*/  FFMA.FTZ R3, R10, R13.reuse, -R3 ;  /* 0x0000000d0a037223 */ /* 0x080fe20000010803 */
[----:B------:R-:W-:Y:S01]  /*1cd0*/  F2FP.PACK_AB R26, R21, R4 ;  /* 0x00000004151a723e */ /* 0x000fe200000000ff */
[----:B------:R-:W-:Y:S02]  /*1ce0*/  FFMA.FTZ R18, R12, R13, R15 ;  /* 0x0000000d0c127223 */ /* 0x000fe4000001000f */
[-C--:B------:R-:W-:Y:S02]  /*1cf0*/  FFMA.FTZ R6, R14, R29.reuse, -R6 ;  /* 0x0000001d0e067223 */ /* 0x080fe40000010806 */
[----:B------:R-:W-:Y:S01]  /*1d00*/  FFMA.FTZ R19, R20, R29, R31 ;  /* 0x0000001d14137223 */ /* 0x000fe2000001001f */
[----:B------:R-:W-:Y:S01]  /*1d10*/  F2FP.PACK_AB R18, R18, R3 ;  /* 0x000000031212723e */ /* 0x000fe200000000ff */
[----:B------:R-:W-:-:S03]  /*1d20*/  FFMA.FTZ R27, R20, R27, R33 ;  /* 0x0000001b141b7223 */ /* 0x000fc60000010021 */
[----:B------:R-:W-:Y:S02]  /*1d30*/  F2FP.PACK_AB R19, R19, R6 ;  /* 0x000000061313723e */ /* 0x000fe400000000ff */
[----:B------:R-:W-:Y:S02]  /*1d40*/  F2FP.PACK_AB R27, R27, R8 ;  /* 0x000000081b1b723e */ /* 0x000fe400000000ff */
.L_x_3121:
[----:B------:R-:W-:Y:S05]  /*1d50*/  BSYNC B1 ;  /* 0x0000000000017941 */ /* 0x000fea0003800000 */
.L_x_3120:
[----:B------:R-:W-:Y:S02]  /*1d60*/  LOP3.LUT R2, R25, 0xffff, RZ, 0xc0, !PT ;  /* 0x0000ffff19027812 */ /* 0x000fe400078ec0ff */
[----:B------:R-:W-:Y:S02]  /*1d70*/  LOP3.LUT R4, R17, 0xffff, RZ, 0xc0, !PT ;  /* 0x0000ffff11047812 */ /* 0x000fe400078ec0ff */
[----:B------:R-:W-:Y:S01]  /*1d80*/  PRMT R0, R27, 0x7732, RZ ;  /* 0x000077321b007816 */ /* 0x000fe200000000ff */
[----:B------:R-:W-:Y:S01]  /*1d90*/  IMAD.WIDE.U32 R2, R2, 0x10000, RZ ;  /* 0x0001000002027825 */ /* 0x000fe200078e00ff */
[----:B------:R-:W-:Y:S02]  /*1da0*/  PRMT R9, R26, 0x7732, RZ ;  /* 0x000077321a097816 */ /* 0x000fe400000000ff */
[----:B------:R-:W-:Y:S01]  /*1db0*/  PRMT R11, R18, 0x5410, R19 ;  /* 0x00005410120b7816 */ /* 0x000fe20000000013 */
[----:B------:R-:W-:Y:S01]  /*1dc0*/  IMAD.WIDE.U32 R4, R4, 0x10000, RZ ;  /* 0x0001000004047825 */ /* 0x000fe200078e00ff */
[----:B------:R-:W-:-:S02]  /*1dd0*/  LOP3.LUT R6, R2, 0xffff, R24, 0xf8, !PT ;  /* 0x0000ffff02067812 */ /* 0x000fc400078ef818 */
[----:B------:R-:W-:Y:S02]  /*1de0*/  PRMT R7, R26, 0x5410, R27 ;  /* 0x000054101a077816 */ /* 0x000fe4000000001b */
[----:B------:R-:W-:Y:S02]  /*1df0*/  PRMT R21, R9, 0x5410, R0 ;  /* 0x0000541009157816 */ /* 0x000fe40000000000 */
[----:B------:R-:W-:Y:S02]  /*1e00*/  PRMT R2, R25, 0x7732, RZ ;  /* 0x0000773219027816 */ /* 0x000fe400000000ff */
[----:B------:R-:W-:Y:S02]  /*1e10*/  LOP3.LUT R9, R11, R5, RZ, 0xfc, !PT ;  /* 0x000000050b097212 */ /* 0x000fe400078efcff */
[----:B------:R-:W-:Y:S02]  /*1e20*/  LOP3.LUT R8, R4, 0xffff, R16, 0xf8, !PT ;  /* 0x0000ffff04087812 */ /* 0x000fe400078ef810 */
[----:B------:R-:W-:-:S02]  /*1e30*/  PRMT R0, R19, 0x7732, RZ ;  /* 0x0000773213007816 */ /* 0x000fc400000000ff */
[----:B------:R-:W-:Y:S02]  /*1e40*/  PRMT R4, R17, 0x7732, RZ ;  /* 0x0000773211047816 */ /* 0x000fe400000000ff */
[----:B------:R-:W-:Y:S02]  /*1e50*/  PRMT R11, R18, 0x7732, RZ ;  /* 0x00007732120b7816 */ /* 0x000fe400000000ff */
[----:B------:R-:W-:Y:S01]  /*1e60*/  PRMT R10, R16, 0x7732, RZ ;  /* 0x00007732100a7816 */ /* 0x000fe200000000ff */
[----:B------:R-:W-:Y:S01]  /*1e70*/  IMAD.WIDE.U32 R4, R4, 0x10000, RZ ;  /* 0x0001000004047825 */ /* 0x000fe200078e00ff */
[----:B------:R-:W-:Y:S02]  /*1e80*/  LOP3.LUT R7, R7, R3, RZ, 0xfc, !PT ;  /* 0x0000000307077212 */ /* 0x000fe400078efcff */
[----:B------:R-:W-:Y:S01]  /*1e90*/  PRMT R13, R24, 0x7732, RZ ;  /* 0x00007732180d7816 */ /* 0x000fe200000000ff */
[----:B------:R-:W-:Y:S01]  /*1ea0*/  IMAD.WIDE.U32 R2, R2, 0x10000, RZ ;  /* 0x0001000002027825 */ /* 0x000fe200078e00ff */
[----:B------:R-:W-:Y:S01]  /*1eb0*/  PRMT R15, R11, 0x5410, R0 ;  /* 0x000054100b0f7816 */ /* 0x000fe20000000000 */
[----:B------:R0:W-:Y:S02]  /*1ec0*/  STS.64 [R39], R6 ;  /* 0x0000000627007388 */ /* 0x0001e40000000a00 */
[----:B------:R-:W-:Y:S01]  /*1ed0*/  IMAD.MOV.U32 R11, RZ, RZ, R10 ;  /* 0x000000ffff0b7224 */ /* 0x000fe200078e000a */
[----:B------:R-:W-:-:S02]  /*1ee0*/  LOP3.LUT R3, R21, R3, RZ, 0xfc, !PT ;  /* 0x0000000315037212 */ /* 0x000fc400078efcff */
[----:B------:R-:W-:Y:S02]  /*1ef0*/  LOP3.LUT R2, R2, R13, RZ, 0xfc, !PT ;  /* 0x0000000d02027212 */ /* 0x000fe400078efcff */
[----:B------:R-:W-:Y:S02]  /*1f00*/  LOP3.LUT R5, R15, R5, RZ, 0xfc, !PT ;  /* 0x000000050f057212 */ /* 0x000fe400078efcff */
[----:B------:R-:W-:Y:S01]  /*1f10*/  LOP3.LUT R4, R4, R11, RZ, 0xfc, !PT ;  /* 0x0000000b04047212 */ /* 0x000fe200078efcff */
[----:B------:R0:W-:Y:S04]  /*1f20*/  STS.64 [R41], R2 ;  /* 0x0000000229007388 */ /* 0x0001e80000000a00 */
[----:B------:R0:W-:Y:S04]  /*1f30*/  STS.64 [R35], R8 ;  /* 0x0000000823007388 */ /* 0x0001e80000000a00 */
[----:B------:R0:W-:Y:S02]  /*1f40*/  STS.64 [R37], R4 ;  /* 0x0000000425007388 */ /* 0x0001e40000000a00 */
.L_x_3119:
[----:B------:R-:W-:Y:S05]  /*1f50*/  BSYNC B0 ;  /* 0x0000000000007941 */ /* 0x000fea0003800000 */
.L_x_3118:
[----:B------:R-:W-:Y:S06]  /*1f60*/  BAR.SYNC.DEFER_BLOCKING 0x0 ;  /* 0x0000000000007b1d */ /* 0x000fec0000010000 */
[----:B0-----:R0:W1:Y:S04]  /*1f70*/  @P6 LDS.128 R16, [R32] ;  /* 0x0000000020106984 */ /* 0x0010680000000c00 */
[----:B------:R0:W2:Y:S04]  /*1f80*/  @P6 LDS.128 R24, [R34] ;  /* 0x0000000022186984 */ /* 0x0000a80000000c00 */
[----:B------:R-:W-:Y:S06]  /*1f90*/  BAR.SYNC.DEFER_BLOCKING 0x0 ;  /* 0x0000000000007b1d */ /* 0x000fec0000010000 */
[----:B------:R-:W-:Y:S05]  /*1fa0*/  BRA `(.L_x_3116) ;  /* 0x0000064000007947 */ /* 0x000fea0003800000 */
.L_x_3115:
[----:B01----:R-:W-:Y:S01]  /*1fb0*/  ISETP.GE.AND P0, PT, R23, c[0x0][0x1e0], PT ;  /* 0x0000780017007a0c */ /* 0x003fe20003f06270 */
[----:B------:R-:W-:-:S12]  /*1fc0*/  BSSY B0, `(.L_x_3116) ;  /* 0x0000062000007945 */ /* 0x000fd80003800000 */
[----:B------:R-:W-:Y:S05]  /*1fd0*/  @P0 BRA `(.L_x_3122) ;  /* 0x0000060000000947 */ /* 0x000fea0003800000 */
[----:B------:R-:W0:Y:S01]  /*1fe0*/  I2F R3, c[0x0][0x1e0] ;  /* 0x0000780000037b06 */ /* 0x000e220000201400 */
[C---:B------:R-:W-:Y:S01]  /*1ff0*/  IADD3 R2, R23.reuse, 0x2, RZ ;  /* 0x0000000217027810 */ /* 0x040fe20007ffe0ff */
[----:B------:R-:W-:Y:S01]  /*2000*/  ULDC UR4, c[0x0][0x1ec] ;  /* 0x00007b0000047ab9 */ /* 0x000fe20000000800 */
[C---:B------:R-:W-:Y:S01]  /*2010*/  IADD3 R4, R23.reuse, 0x4, RZ ;  /* 0x0000000417047810 */ /* 0x040fe20007ffe0ff */
[----:B------:R-:W-:Y:S01]  /*2020*/  UIADD3 UR4, -UR41, UR4, URZ ;  /* 0x0000000429047290 */ /* 0x000fe2000fffe13f */
[----:B------:R-:W-:Y:S01]  /*2030*/  IADD3 R6, R23, 0x6, RZ ;  /* 0x0000000617067810 */ /* 0x000fe20007ffe0ff */
[----:B------:R-:W-:Y:S02]  /*2040*/  HADD2.F32 R13, -RZ, R17.H1_H1 ;  /* 0x30000011ff0d7230 */ /* 0x000fe40000004100 */
[----:B------:R-:W-:Y:S01]  /*2050*/  I2F R0, R23 ;  /* 0x0000001700007306 */ /* 0x000fe20000201400 */
[----:B------:R-:W-:Y:S02]  /*2060*/  HADD2.F32 R15, -RZ, R25.H1_H1 ;  /* 0x30000019ff0f7230 */ /* 0x000fe40000004100 */
[----:B------:R-:W-:-:S02]  /*2070*/  HADD2.F32 R29, -RZ, R19.H1_H1 ;  /* 0x30000013ff1d7230 */ /* 0x000fc40000004100 */
[----:B------:R-:W-:Y:S02]  /*2080*/  HADD2.F32 R20, -RZ, R19.H0_H0 ;  /* 0x20000013ff147230 */ /* 0x000fe40000004100 */
[----:B------:R-:W-:Y:S01]  /*2090*/  HADD2.F32 R17, -RZ, R17.H0_H0 ;  /* 0x20000011ff117230 */ /* 0x000fe20000004100 */
[----:B0-----:R-:W0:Y:S01]  /*20a0*/  MUFU.RCP R7, R3 ;  /* 0x0000000300077308 */ /* 0x001e220000001000 */
[----:B------:R-:W-:Y:S02]  /*20b0*/  HADD2.F32 R19, -RZ, R26.H1_H1 ;  /* 0x3000001aff137230 */ /* 0x000fe40000004100 */
[----:B------:R-:W-:Y:S02]  /*20c0*/  HADD2.F32 R21, -RZ, R18.H1_H1 ;  /* 0x30000012ff157230 */ /* 0x000fe40000004100 */
[----:B------:R-:W-:Y:S02]  /*20d0*/  HADD2.F32 R25, -RZ, R25.H0_H0 ;  /* 0x20000019ff197230 */ /* 0x000fe40000004100 */
[----:B------:R-:W-:Y:S01]  /*20e0*/  HADD2.F32 R26, -RZ, R26.H0_H0 ;  /* 0x2000001aff1a7230 */ /* 0x000fe20000004100 */
[----:B------:R-:W1:Y:S01]  /*20f0*/  I2F R2, R2 ;  /* 0x0000000200027306 */ /* 0x000e620000201400 */
[----:B------:R-:W-:-:S02]  /*2100*/  HADD2.F32 R18, -RZ, R18.H0_H0 ;  /* 0x20000012ff127230 */ /* 0x000fc40000004100 */
[--C-:B------:R-:W-:Y:S02]  /*2110*/  HADD2.F32 R31, -RZ, R27.reuse.H1_H1 ;  /* 0x3000001bff1f7230 */ /* 0x100fe40000004100 */
[----:B------:R-:W-:-:S03]  /*2120*/  HADD2.F32 R28, -RZ, R27.H0_H0 ;  /* 0x2000001bff1c7230 */ /* 0x000fc60000004100 */
[----:B------:R-:W2:Y:S01]  /*2130*/  I2F R4, R4 ;  /* 0x0000000400047306 */ /* 0x000ea20000201400 */
[----:B0-----:R-:W-:-:S04]  /*2140*/  FMUL.FTZ R0, R0, R7 ;  /* 0x0000000700007220 */ /* 0x001fc80000410000 */
[----:B------:R-:W-:-:S03]  /*2150*/  FMUL.FTZ R0, R0, 13.28771209716796875 ;  /* 0x41549a7800007820 */ /* 0x000fc60000410000 */
[----:B------:R-:W0:Y:S01]  /*2160*/  I2F R6, R6 ;  /* 0x0000000600067306 */ /* 0x000e220000201400 */
[----:B-1----:R-:W-:-:S04]  /*2170*/  FMUL.FTZ R3, R2, R7 ;  /* 0x0000000702037220 */ /* 0x002fc80000410000 */
[----:B------:R-:W-:-:S03]  /*2180*/  FMUL.FTZ R3, R3, 13.28771209716796875 ;  /* 0x41549a7803037820 */ /* 0x000fc60000410000 */
[----:B------:R-:W-:Y:S01]  /*2190*/  I2F R12, UR4 ;  /* 0x00000004000c7d06 */ /* 0x000fe20008201400 */
        /* <DEDUP_REMOVED lines=12> */
[----:B------:R-:W0:Y:S01]  /*2260*/  MUFU.SIN R2, R9 ;  /* 0x0000000900027308 */ /* 0x000e220000000400 */
[----:B--2---:R-:W-:Y:S01]  /*2270*/  FMUL.FTZ R3, R12, R5 ;  /* 0x000000050c037220 */ /* 0x004fe20000410000 */
[--C-:B------:R-:W-:Y:S02]  /*2280*/  HADD2.F32 R5, -RZ, R16.reuse.H1_H1 ;  /* 0x30000010ff057230 */ /* 0x100fe40000004100 */
[----:B------:R-:W-:Y:S01]  /*2290*/  HADD2.F32 R16, -RZ, R16.H0_H0 ;  /* 0x20000010ff107230 */ /* 0x000fe20000004100 */
[----:B------:R-:W-:-:S03]  /*22a0*/  FMUL.RZ R11, R3, 0.15915493667125701904 ;  /* 0x3e22f983030b7820 */ /* 0x000fc6000040c000 */
[----:B------:R2:W3:Y:S01]  /*22b0*/  MUFU.COS R0, R9 ;  /* 0x0000000900007308 */ /* 0x0004e20000000000 */
[----:B-1----:R-:W-:-:S04]  /*22c0*/  FMUL.FTZ R3, R12, R7 ;  /* 0x000000070c037220 */ /* 0x002fc80000410000 */
[----:B------:R-:W-:-:S03]  /*22d0*/  FMUL.RZ R14, R3, 0.15915493667125701904 ;  /* 0x3e22f983030e7820 */ /* 0x000fc6000040c000 */
[----:B------:R-:W1:Y:S01]  /*22e0*/  MUFU.COS R4, R10 ;  /* 0x0000000a00047308 */ /* 0x000e620000000000 */
[--C-:B--2---:R-:W-:Y:S01]  /*22f0*/  HADD2.F32 R9, -RZ, R24.reuse.H1_H1 ;  /* 0x30000018ff097230 */ /* 0x104fe20000004100 */
[----:B0-----:R-:W-:Y:S01]  /*2300*/  FMUL.FTZ R3, R2, R5 ;  /* 0x0000000502037220 */ /* 0x001fe20000410000 */
[----:B------:R-:W-:-:S03]  /*2310*/  HADD2.F32 R24, -RZ, R24.H0_H0 ;  /* 0x20000018ff187230 */ /* 0x000fc60000004100 */
[----:B------:R-:W-:Y:S02]  /*2320*/  FMUL.FTZ R7, R2, R9 ;  /* 0x0000000902077220 */ /* 0x000fe40000410000 */
[----:B------:R-:W0:Y:S01]  /*2330*/  MUFU.SIN R6, R10 ;  /* 0x0000000a00067308 */ /* 0x000e220000000400 */
[C---:B---3--:R-:W-:Y:S02]  /*2340*/  FMUL.FTZ R5, R0.reuse, R5 ;  /* 0x0000000500057220 */ /* 0x048fe40000410000 */
[C---:B------:R-:W-:Y:S02]  /*2350*/  FMUL.FTZ R9, R0.reuse, R9 ;  /* 0x0000000900097220 */ /* 0x040fe40000410000 */
[C---:B------:R-:W-:Y:S02]  /*2360*/  FFMA.FTZ R3, R0.reuse, R16, -R3 ;  /* 0x0000001000037223 */ /* 0x040fe40000010803 */
[----:B------:R-:W-:Y:S01]  /*2370*/  FFMA.FTZ R7, R0, R24, -R7 ;  /* 0x0000001800077223 */ /* 0x000fe20000010807 */
[----:B------:R-:W2:Y:S01]  /*2380*/  MUFU.SIN R10, R11 ;  /* 0x0000000b000a7308 */ /* 0x000ea20000000400 */
[----:B------:R-:W-:-:S02]  /*2390*/  FFMA.FTZ R16, R2, R16, R5 ;  /* 0x0000001002107223 */ /* 0x000fc40000010005 */
[----:B------:R-:W-:Y:S02]  /*23a0*/  FFMA.FTZ R24, R2, R24, R9 ;  /* 0x0000001802187223 */ /* 0x000fe40000010009 */
[----:B-1----:R-:W-:Y:S01]  /*23b0*/  FMUL.FTZ R9, R4, R13 ;  /* 0x0000000d04097220 */ /* 0x002fe20000410000 */
[----:B------:R-:W-:Y:S02]  /*23c0*/  F2FP.PACK_AB R16, R16, R3 ;  /* 0x000000031010723e */ /* 0x000fe400000000ff */
[----:B------:R1:W3:Y:S01]  /*23d0*/  MUFU.COS R8, R11 ;  /* 0x0000000b00087308 */ /* 0x0002e20000000000 */
[----:B0-----:R-:W-:Y:S01]  /*23e0*/  FMUL.FTZ R5, R6, R13 ;  /* 0x0000000d06057220 */ /* 0x001fe20000410000 */
[----:B------:R-:W-:Y:S01]  /*23f0*/  F2FP.PACK_AB R24, R24, R7 ;  /* 0x000000071818723e */ /* 0x000fe200000000ff */
[C---:B------:R-:W-:Y:S02]  /*2400*/  FMUL.FTZ R13, R4.reuse, R15 ;  /* 0x0000000f040d7220 */ /* 0x040fe40000410000 */
[----:B------:R-:W-:-:S02]  /*2410*/  FFMA.FTZ R5, R4, R17, -R5 ;  /* 0x0000001104057223 */ /* 0x000fc40000010805 */
[C---:B------:R-:W-:Y:S01]  /*2420*/  FFMA.FTZ R0, R6.reuse, R17, R9 ;  /* 0x0000001106007223 */ /* 0x040fe20000010009 */
[----:B------:R-:W0:Y:S01]  /*2430*/  MUFU.COS R12, R14 ;  /* 0x0000000e000c7308 */ /* 0x000e220000000000 */
[----:B-1----:R-:W-:Y:S02]  /*2440*/  FMUL.FTZ R11, R6, R15 ;  /* 0x0000000f060b7220 */ /* 0x002fe40000410000 */
[----:B--2---:R-:W-:Y:S02]  /*2450*/  FMUL.FTZ R15, R10, R19 ;  /* 0x000000130a0f7220 */ /* 0x004fe40000410000 */
[----:B------:R-:W-:Y:S02]  /*2460*/  FFMA.FTZ R6, R6, R25, R13 ;  /* 0x0000001906067223 */ /* 0x000fe4000001000d */
[----:B------:R-:W-:Y:S01]  /*2470*/  FMUL.FTZ R9, R10, R21 ;  /* 0x000000150a097220 */ /* 0x000fe20000410000 */
[----:B------:R-:W1:Y:S01]  /*2480*/  MUFU.SIN R2, R14 ;  /* 0x0000000e00027308 */ /* 0x000e620000000400 */
[----:B---3--:R-:W-:-:S02]  /*2490*/  FMUL.FTZ R17, R8, R19 ;  /* 0x0000001308117220 */ /* 0x008fc40000410000 */
[C---:B------:R-:W-:Y:S02]  /*24a0*/  FMUL.FTZ R13, R8.reuse, R21 ;  /* 0x00000015080d7220 */ /* 0x040fe40000410000 */
[C---:B------:R-:W-:Y:S02]  /*24b0*/  FFMA.FTZ R15, R8.reuse, R26, -R15 ;  /* 0x0000001a080f7223 */ /* 0x040fe4000001080f */
[----:B------:R-:W-:Y:S02]  /*24c0*/  FFMA.FTZ R9, R8, R18, -R9 ;  /* 0x0000001208097223 */ /* 0x000fe40000010809 */
[C---:B------:R-:W-:Y:S02]  /*24d0*/  FFMA.FTZ R26, R10.reuse, R26, R17 ;  /* 0x0000001a0a1a7223 */ /* 0x040fe40000010011 */
[----:B------:R-:W-:Y:S02]  /*24e0*/  FFMA.FTZ R18, R10, R18, R13 ;  /* 0x000000120a127223 */ /* 0x000fe4000001000d */
[----:B0-----:R-:W-:Y:S01]  /*24f0*/  FMUL.FTZ R17, R12, R29 ;  /* 0x0000001d0c117220 */ /* 0x001fe20000410000 */
[----:B------:R-:W-:Y:S01]  /*2500*/  F2FP.PACK_AB R26, R26, R15 ;  /* 0x0000000f1a1a723e */ /* 0x000fe200000000ff */
[----:B------:R-:W-:Y:S01]  /*2510*/  FMUL.FTZ R21, R12, R31 ;  /* 0x0000001f0c157220 */ /* 0x000fe20000410000 */
[----:B------:R-:W-:Y:S01]  /*2520*/  F2FP.PACK_AB R18, R18, R9 ;  /* 0x000000091212723e */ /* 0x000fe200000000ff */
[----:B-1----:R-:W-:-:S02]  /*2530*/  FMUL.FTZ R13, R2, R29 ;  /* 0x0000001d020d7220 */ /* 0x002fc40000410000 */
[----:B------:R-:W-:Y:S02]  /*2540*/  FMUL.FTZ R19, R2, R31 ;  /* 0x0000001f02137220 */ /* 0x000fe40000410000 */
[----:B------:R-:W-:Y:S02]  /*2550*/  FFMA.FTZ R11, R4, R25, -R11 ;  /* 0x00000019040b7223 */ /* 0x000fe4000001080b */
[-C--:B------:R-:W-:Y:S01]  /*2560*/  FFMA.FTZ R4, R2, R20.reuse, R17 ;  /* 0x0000001402047223 */ /* 0x080fe20000010011 */
[----:B------:R-:W-:Y:S01]  /*2570*/  F2FP.PACK_AB R17, R0, R5 ;  /* 0x000000050011723e */ /* 0x000fe200000000ff */
[----:B------:R-:W-:Y:S01]  /*2580*/  FFMA.FTZ R13, R12, R20, -R13 ;  /* 0x000000140c0d7223 */ /* 0x000fe2000001080d */
[----:B------:R-:W-:Y:S01]  /*2590*/  F2FP.PACK_AB R25, R6, R11 ;  /* 0x0000000b0619723e */ /* 0x000fe200000000ff */
[-C--:B------:R-:W-:Y:S02]  /*25a0*/  FFMA.FTZ R27, R12, R28.reuse, -R19 ;  /* 0x0000001c0c1b7223 */ /* 0x080fe40000010813 */
[----:B------:R-:W-:Y:S01]  /*25b0*/  FFMA.FTZ R2, R2, R28, R21 ;  /* 0x0000001c02027223 */ /* 0x000fe20000010015 */
[----:B------:R-:W-:-:S04]  /*25c0*/  F2FP.PACK_AB R19, R4, R13 ;  /* 0x0000000d0413723e */ /* 0x000fc800000000ff */
[----:B------:R-:W-:Y:S02]  /*25d0*/  F2FP.PACK_AB R27, R2, R27 ;  /* 0x0000001b021b723e */ /* 0x000fe400000000ff */
.L_x_3122:
[----:B------:R-:W-:Y:S05]  /*25e0*/  BSYNC B0 ;  /* 0x0000000000007941 */ /* 0x000fea0003800000 */
.L_x_3116:
[----:B0-----:R-:W-:Y:S01]  /*25f0*/  ISETP.GT.AND P0, PT, R22, 0x1f, PT ;  /* 0x0000001f1600780c */ /* 0x001fe20003f04270 */
[----:B------:R-:W-:Y:S01]  /*2600*/  BSSY B0, `(.L_x_3123) ;  /* 0x000001f000007945 */ /* 0x000fe20003800000 */
[----:B------:R-:W-:-:S11]  /*2610*/  IMAD.MOV.U32 R0, RZ, RZ, RZ ;  /* 0x000000ffff007224 */ /* 0x000fd600078e00ff */
[----:B------:R-:W-:Y:S05]  /*2620*/  @P0 BRA `(.L_x_3124) ;  /* 0x000001c000000947 */ /* 0x000fea0003800000 */
[----:B------:R-:W-:Y:S01]  /*2630*/  ISETP.GT.AND P0, PT, R22, 0x11, PT ;  /* 0x000000111600780c */ /* 0x000fe20003f04270 */
[----:B-12---:R-:W-:Y:S01]  /*2640*/  HMUL2 R8, R17, R25 ;  /* 0x0000001911087232 */ /* 0x006fe20000000000 */
[----:B------:R-:W-:Y:S01]  /*2650*/  MOV R0, UR43 ;  /* 0x0000002b00007c02 */ /* 0x000fe20008000f00 */
[----:B------:R0:W-:Y:S01]  /*2660*/  STS.128 [R22.X16+0x40], R16 ;  /* 0x0000401016007388 */ /* 0x0001e2000000cc00 */
[----:B------:R-:W-:-:S03]  /*2670*/  IADD3 R23, R23, UR50, RZ ;  /* 0x0000003217177c10 */ /* 0x000fc6000fffe0ff */
[----:B------:R-:W-:-:S06]  /*2680*/  HFMA2.MMA R9, R16, R24, R8 ;  /* 0x0000001810097235 */ /* 0x000fcc0000000008 */
[----:B------:R-:W-:Y:S02]  /*2690*/  @!P0 IMAD.SHL.U32 R0, R0, 0x8, RZ ;  /* 0x0000000800008824 */ /* 0x000fe400078e00ff */
[----:B------:R-:W-:Y:S02]  /*26a0*/  @!P0 IMAD.MOV.U32 R3, RZ, RZ, 0x2 ;  /* 0x00000002ff038424 */ /* 0x000fe400078e00ff */
[----:B------:R-:W-:Y:S01]  /*26b0*/  @!P0 IMAD R0, R23, c[0x0][0x1d4], R0 ;  /* 0x0000750017008a24 */ /* 0x000fe200078e0200 */
[----:B------:R-:W-:-:S03]  /*26c0*/  HFMA2 R9, R18, R26, R9 ;  /* 0x0000001a12097231 */ /* 0x000fc60000000009 */
[----:B------:R-:W-:-:S03]  /*26d0*/  @!P0 IMAD.WIDE R2, R0, R3, c[0x0][0x198] ;  /* 0x0000660000028625 */ /* 0x000fc600078e0203 */
[----:B------:R-:W-:Y:S02]  /*26e0*/  HFMA2.MMA R9, R19, R27, R9 ;  /* 0x0000001b13097235 */ /* 0x000fe40000000009 */
[----:B------:R0:W-:Y:S08]  /*26f0*/  @!P0 STG.E.128 [R2.64], R24 ;  /* 0x0000001802008986 */ /* 0x0001f0000c101d24 */
[----:B------:R-:W-:-:S02]  /*2700*/  HADD2.F32 R0, -RZ, R9.H0_H0 ;  /* 0x20000009ff007230 */ /* 0x000fc40000004100 */
[----:B------:R-:W-:-:S05]  /*2710*/  HADD2.F32 R9, -RZ, R9.H1_H1 ;  /* 0x30000009ff097230 */ /* 0x000fca0000004100 */
[----:B------:R-:W-:Y:S01]  /*2720*/  FADD.FTZ R4, R0, R9 ;  /* 0x0000000900047221 */ /* 0x000fe20000010000 */
[----:B------:R-:W-:Y:S05]  /*2730*/  BRA.DIV ~URZ, `(.L_x_3125) ;  /* 0x000071d27f007947 */ /* 0x000fea000b800000 */
[----:B------:R1:W2:Y:S02]  /*2740*/  SHFL.BFLY PT, R0, R4, 0x10, 0x1f ;  /* 0x0e001f0004007f89 */ /* 0x0002a400000e0000 */
.L_x_3239:
[----:B--2---:R-:W-:Y:S01]  /*2750*/  FADD.FTZ R9, R4, R0 ;  /* 0x0000000004097221 */ /* 0x004fe20000010000 */
[----:B------:R-:W-:Y:S05]  /*2760*/  BRA.DIV ~URZ, `(.L_x_3126) ;  /* 0x000072027f007947 */ /* 0x000fea000b800000 */
[----:B------:R-:W2:Y:S02]  /*2770*/  SHFL.BFLY PT, R0, R9, 0x8, 0x1f ;  /* 0x0d001f0009007f89 */ /* 0x000ea400000e0000 */
[----:B--2---:R-:W-:-:S05]  /*2780*/  FADD.FTZ R0, R9, R0 ;  /* 0x0000000009007221 */ /* 0x004fca0000010000 */
[----:B0-----:R-:W0:Y:S02]  /*2790*/  SHFL.BFLY PT, R3, R0, 0x4, 0x1f ;  /* 0x0c801f0000037f89 */ /* 0x001e2400000e0000 */
[----:B0-----:R-:W-:-:S05]  /*27a0*/  FADD.FTZ R3, R0, R3 ;  /* 0x0000000300037221 */ /* 0x001fca0000010000 */
[----:B------:R-:W0:Y:S02]  /*27b0*/  SHFL.BFLY PT, R2, R3, 0x2, 0x1f ;  /* 0x0c401f0003027f89 */ /* 0x000e2400000e0000 */
[----:B01----:R-:W-:-:S05]  /*27c0*/  FADD.FTZ R4, R3, R2 ;  /* 0x0000000203047221 */ /* 0x003fca0000010000 */
[----:B------:R0:W1:Y:S02]  /*27d0*/  SHFL.BFLY PT, R5, R4, 0x1, 0x1f ;  /* 0x0c201f0004057f89 */ /* 0x00006400000e0000 */
.L_x_3240:
[----:B-1----:R-:W-:Y:S02]  /*27e0*/  FADD.FTZ R0, R5, R4 ;  /* 0x0000000405007221 */ /* 0x002fe40000010000 */
.L_x_3124:
[----:B------:R-:W-:Y:S05]  /*27f0*/  BSYNC B0 ;  /* 0x0000000000007941 */ /* 0x000fea0003800000 */
.L_x_3123:
[----:B------:R-:W-:-:S13]  /*2800*/  ISETP.NE.AND P0, PT, R22, RZ, PT ;  /* 0x000000ff1600720c */ /* 0x000fda0003f05270 */
[----:B------:R-:W-:Y:S01]  /*2810*/  @P0 IMAD.MOV.U32 R252, RZ, RZ, -0x800001 ;  /* 0xff7ffffffffc0424 */ /* 0x000fe200078e00ff */
[----:B------:R-:W-:Y:S05]  /*2820*/  @P0 BRA `(.L_x_3127) ;  /* 0x0000013000000947 */ /* 0x000fea0003800000 */
[----:B------:R-:W-:Y:S01]  /*2830*/  ISETP.NE.U32.AND P0, PT, RZ, c[0x0][0x218], PT ;  /* 0x00008600ff007a0c */ /* 0x000fe20003f05070 */
[----:B------:R-:W-:Y:S01]  /*2840*/  UIADD3 UR4, -UR46, UR42, URZ ;  /* 0x0000002a2e047290 */ /* 0x000fe2000fffe13f */
[----:B------:R-:W-:Y:S02]  /*2850*/  FMUL.FTZ R252, R0, c[0x0][0x1f0] ;  /* 0x00007c0000fc7a20 */ /* 0x000fe40000410000 */
[----:B------:R-:W-:-:S03]  /*2860*/  ISETP.NE.AND.EX P0, PT, RZ, c[0x0][0x21c], PT, P0 ;  /* 0x00008700ff007a0c */ /* 0x000fc60003f05300 */
[----:B------:R-:W-:-:S10]  /*2870*/  IMAD.U32 R7, RZ, RZ, UR4 ;  /* 0x00000004ff077e24 */ /* 0x000fd4000f8e00ff */
[----:B------:R-:W-:Y:S05]  /*2880*/  @!P0 BRA `(.L_x_3128) ;  /* 0x000000c000008947 */ /* 0x000fea0003800000 */
[----:B------:R-:W-:Y:S02]  /*2890*/  UIADD3 UR4, -UR41, UR42, URZ ;  /* 0x0000002a29047290 */ /* 0x000fe4000fffe13f */
[----:B------:R-:W-:Y:S02]  /*28a0*/  ULDC UR6, c[0x0][0x220] ;  /* 0x0000880000067ab9 */ /* 0x000fe40000000800 */
[----:B------:R-:W-:Y:S02]  /*28b0*/  UIMAD UR5, UR49, UR6, UR4 ;  /* 0x00000006310572a4 */ /* 0x000fe4000f8e0204 */
[----:B------:R-:W-:Y:S02]  /*28c0*/  UMOV UR7, 0x2 ;  /* 0x0000000200077882 */ /* 0x000fe40000000000 */
[----:B------:R-:W-:-:S03]  /*28d0*/  UIMAD UR6, UR5, UR6, UR4 ;  /* 0x00000006050672a4 */ /* 0x000fc6000f8e0204 */
[----:B------:R-:W-:Y:S02]  /*28e0*/  ULDC.64 UR4, c[0x0][0x218] ;  /* 0x0000860000047ab9 */ /* 0x000fe40000000a00 */
[----:B------:R-:W-:-:S06]  /*28f0*/  UIMAD.WIDE UR4, UR6, UR7, UR4 ;  /* 0x00000007060472a5 */ /* 0x000fcc000f8e0204 */
[----:B------:R-:W-:Y:S01]  /*2900*/  IMAD.U32 R2, RZ, RZ, UR4 ;  /* 0x00000004ff027e24 */ /* 0x000fe2000f8e00ff */
[----:B------:R-:W-:-:S05]  /*2910*/  MOV R3, UR5 ;  /* 0x0000000500037c02 */ /* 0x000fca0008000f00 */
[----:B------:R-:W3:Y:S02]  /*2920*/  LDG.E.U16 R2, [R2.64] ;  /* 0x0000002402027981 */ /* 0x000ee4000c1e1500 */
[----:B---3--:R-:W-:-:S05]  /*2930*/  HADD2.F32 R5, -RZ, R2.H0_H0 ;  /* 0x20000002ff057230 */ /* 0x008fca0000004100 */
[----:B------:R-:W-:-:S05]  /*2940*/  FADD.FTZ R252, R252, R5 ;  /* 0x00000005fcfc7221 */ /* 0x000fca0000010000 */
.L_x_3128:
[----:B------:R3:W-:Y:S02]  /*2950*/  STS [R7.X4+0x240], R252 ;  /* 0x000240fc07007388 */ /* 0x0007e40000004800 */
.L_x_3127:
[----:B------:R-:W-:Y:S02]  /*2960*/  WARPSYNC 0xffffffff ;  /* 0xffffffff00007948 */ /* 0x000fe40003800000 */
[----:B------:R-:W-:Y:S01]  /*2970*/  UIADD3 UR4, UR42, 0x1f, -UR46 ;  /* 0x0000001f2a047890 */ /* 0x000fe2000fffe82e */
[----:B------:R-:W-:Y:S01]  /*2980*/  IADD3 R0, R22, UR46, RZ ;  /* 0x0000002e16007c10 */ /* 0x000fe2000fffe0ff */
[----:B------:R-:W-:Y:S01]  /*2990*/  ULDC UR6, c[0x0][0x1d0] ;  /* 0x0000740000067ab9 */ /* 0x000fe20000000800 */
[----:B------:R-:W-:Y:S01]  /*29a0*/  BAR.SYNC.DEFER_BLOCKING 0x0 ;  /* 0x0000000000007b1d */ /* 0x000fe20000010000 */
[----:B------:R-:W-:Y:S02]  /*29b0*/  USHF.R.S32.HI UR5, URZ, 0x1f, UR4 ;  /* 0x0000001f3f057899 */ /* 0x000fe40008011404 */
[----:B------:R-:W-:Y:S02]  /*29c0*/  UIMAD UR6, UR47, UR6, UR49 ;  /* 0x000000062f0672a4 */ /* 0x000fe4000f8e0231 */
[----:B------:R-:W-:Y:S01]  /*29d0*/  ULEA.HI UR5, UR5, UR4, URZ, 0x5 ;  /* 0x0000000405057291 */ /* 0x000fe2000f8f283f */
[----:B------:R-:W-:Y:S01]  /*29e0*/  BSSY B0, `(.L_x_3129) ;  /* 0x00003e5000007945 */ /* 0x000fe20003800000 */
[----:B------:R-:W-:-:S02]  /*29f0*/  UIMAD UR6, UR6, 0x90, URZ ;  /* 0x00000090060678a4 */ /* 0x000fc4000f8e023f */
[----:B------:R-:W-:-:S04]  /*2a00*/  ULOP3.LUT UR5, UR5, 0xffffffe0, URZ, 0xc0, !UPT ;  /* 0xffffffe005057892 */ /* 0x000fc8000f8ec03f */
[----:B------:R-:W-:-:S06]  /*2a10*/  UIADD3 UR7, UR46, UR5, URZ ;  /* 0x000000052e077290 */ /* 0x000fcc000fffe03f */
[----:B------:R-:W-:-:S13]  /*2a20*/  ISETP.GE.AND P0, PT, R0, UR7, PT ;  /* 0x0000000700007c0c */ /* 0x000fda000bf06270 */
[----:B------:R-:W-:Y:S05]  /*2a30*/  @P0 BRA `(.L_x_3130) ;  /* 0x00003df000000947 */ /* 0x000fea0003800000 */
[----:B------:R-:W-:Y:S01]  /*2a40*/  IABS R2, c[0x0][0x1d4] ;  /* 0x0000750000027a13 */ /* 0x000fe20000000000 */
[----:B------:R-:W4:Y:S04]  /*2a50*/  LDS.128 R12, [0x40] ;  /* 0x00004000ff0c7984 */ /* 0x000f280000000c00 */
[----:B------:R-:W-:Y:S01]  /*2a60*/  IMAD.MOV.U32 R116, RZ, RZ, R2 ;  /* 0x000000ffff747224 */ /* 0x000fe200078e0002 */
[----:B------:R-:W5:Y:S03]  /*2a70*/  LDS.128 R8, [0x50] ;  /* 0x00005000ff087984 */ /* 0x000f660000000c00 */
[----:B------:R-:W0:Y:S02]  /*2a80*/  I2F.RP R2, R116 ;  /* 0x0000007400027306 */ /* 0x000e240000209400 */
[----:B0--3--:R-:W0:Y:S04]  /*2a90*/  LDS.128 R4, [0x60] ;  /* 0x00006000ff047984 */ /* 0x009e280000000c00 */
[----:B------:R-:W3:Y:S04]  /*2aa0*/  LDS.128 R248, [0x70] ;  /* 0x00007000fff87984 */ /* 0x000ee80000000c00 */
[----:B------:R-:W2:Y:S04]  /*2ab0*/  LDS.128 R112, [0x80] ;  /* 0x00008000ff707984 */ /* 0x000ea80000000c00 */
[----:B------:R-:W1:Y:S01]  /*2ac0*/  LDS.128 R108, [0x90] ;  /* 0x00009000ff6c7984 */ /* 0x000e620000000c00 */
[----:B------:R-:W4:Y:S03]  /*2ad0*/  MUFU.RCP R2, R2 ;  /* 0x0000000200027308 */ /* 0x000f260000001000 */
[----:B------:R-:W1:Y:S04]  /*2ae0*/  LDS.128 R104, [0xa0] ;  /* 0x0000a000ff687984 */ /* 0x000e680000000c00 */
[----:B------:R-:W1:Y:S04]  /*2af0*/  LDS.128 R100, [0xb0] ;  /* 0x0000b000ff647984 */ /* 0x000e680000000c00 */
[----:B------:R-:W1:Y:S04]  /*2b00*/  LDS.128 R96, [0xc0] ;  /* 0x0000c000ff607984 */ /* 0x000e680000000c00 */
[----:B------:R-:W1:Y:S01]  /*2b10*/  LDS.128 R92, [0xd0] ;  /* 0x0000d000ff5c7984 */ /* 0x000e620000000c00 */
[----:B----4-:R-:W-:-:S03]  /*2b20*/  IADD3 R2, R2, 0xffffffe, RZ ;  /* 0x0ffffffe02027810 */ /* 0x010fc60007ffe0ff */
[----:B------:R4:W-:Y:S01]  /*2b30*/  STL.64 [R1+0x20], R12 ;  /* 0x0000200c01007387 */ /* 0x0009e20000100a00 */
[----:B------:R0:W2:Y:S03]  /*2b40*/  F2I.FTZ.U32.TRUNC.NTZ R3, R2 ;  /* 0x0000000200037305 */ /* 0x0000a6000021f000 */
[----:B------:R4:W-:Y:S04]  /*2b50*/  STL.64 [R1+0x28], R14 ;  /* 0x0000280e01007387 */ /* 0x0009e80000100a00 */
[----:B-----5:R4:W-:Y:S04]  /*2b60*/  STL.64 [R1+0x10], R8 ;  /* 0x0000100801007387 */ /* 0x0209e80000100a00 */
[----:B------:R4:W-:Y:S01]  /*2b70*/  STL.64 [R1+0x18], R10 ;  /* 0x0000180a01007387 */ /* 0x0009e20000100a00 */
[----:B0-----:R-:W-:-:S03]  /*2b80*/  IMAD.MOV.U32 R2, RZ, RZ, RZ ;  /* 0x000000ffff027224 */ /* 0x001fc600078e00ff */
[----:B------:R4:W-:Y:S01]  /*2b90*/  STL.64 [R1], R4 ;  /* 0x0000000401007387 */ /* 0x0009e20000100a00 */
[----:B--2---:R-:W-:-:S03]  /*2ba0*/  IMAD.MOV R119, RZ, RZ, -R3 ;  /* 0x000000ffff777224 */ /* 0x004fc600078e0a03 */
[----:B------:R4:W-:Y:S01]  /*2bb0*/  STL.64 [R1+0x8], R6 ;  /* 0x0000080601007387 */ /* 0x0009e20000100a00 */
[----:B------:R-:W-:-:S03]  /*2bc0*/  IMAD R119, R119, R116, RZ ;  /* 0x0000007477777224 */ /* 0x000fc600078e02ff */
[----:B------:R-:W0:Y:S01]  /*2bd0*/  LDS.128 R88, [0xe0] ;  /* 0x0000e000ff587984 */ /* 0x000e220000000c00 */
[----:B------:R-:W-:-:S03]  /*2be0*/  IMAD.HI.U32 R2, R3, R119, R2 ;  /* 0x0000007703027227 */ /* 0x000fc600078e0002 */
[----:B------:R-:W2:Y:S04]  /*2bf0*/  LDS.128 R84, [0xf0] ;  /* 0x0000f000ff547984 */ /* 0x000ea80000000c00 */
        /* <DEDUP_REMOVED lines=16> */
[----:B-1----:R-:W1:Y:S04]  /*2d00*/  LDS.128 R16, [0x200] ;  /* 0x00020000ff107984 */ /* 0x002e680000000c00 */
[----:B------:R-:W0:Y:S04]  /*2d10*/  LDS.128 R12, [0x210] ;  /* 0x00021000ff0c7984 */ /* 0x000e280000000c00 */
[----:B------:R-:W0:Y:S04]  /*2d20*/  LDS.128 R8, [0x220] ;  /* 0x00022000ff087984 */ /* 0x000e280000000c00 */
[----:B------:R-:W0:Y:S04]  /*2d30*/  LDS.128 R4, [0x230] ;  /* 0x00023000ff047984 */ /* 0x000e280000000c00 */
[----:B--23--:R4:W-:Y:S02]  /*2d40*/  STL [R1+0x30], R2 ;  /* 0x0000300201007387 */ /* 0x00c9e40000100800 */
.L_x_3197:
[----:B------:R-:W-:Y:S01]  /*2d50*/  ULDC.64 UR4, c[0x0][0x200] ;  /* 0x0000800000047ab9 */ /* 0x000fe20000000a00 */
[----:B--2---:R-:W2:Y:S01]  /*2d60*/  LDL R245, [R1+0x30] ;  /* 0x0000300001f57983 */ /* 0x004ea20000100800 */
[----:B------:R-:W-:-:S03]  /*2d70*/  UISETP.NE.U32.AND UP0, UPT, URZ, UR4, UPT ;  /* 0x000000043f00728c */ /* 0x000fc6000bf05070 */
[----:B------:R-:W-:Y:S02]  /*2d80*/  ULDC UR4, c[0x0][0x1d4] ;  /* 0x0000750000047ab9 */ /* 0x000fe40000000800 */
[----:B------:R-:W-:Y:S02]  /*2d90*/  UISETP.NE.AND.EX UP0, UPT, URZ, UR5, UPT, UP0 ;  /* 0x000000053f00728c */ /* 0x000fe4000bf05300 */
[----:B------:R-:W-:-:S04]  /*2da0*/  UIMAD UR4, UR48, UR4, URZ ;  /* 0x00000004300472a4 */ /* 0x000fc8000f8e023f */
[----:B------:R-:W-:Y:S02]  /*2db0*/  PLOP3.LUT P0, PT, PT, PT, UP0, 0x80, 0x0 ;  /* 0x000000000000781c */ /* 0x000fe40003f0f008 */
[----:B0--34-:R-:W-:-:S03]  /*2dc0*/  IMAD.U32 R2, RZ, RZ, UR4 ;  /* 0x00000004ff027e24 */ /* 0x019fc6000f8e00ff */
[----:B------:R-:W-:-:S06]  /*2dd0*/  @UP0 USHF.R.S32.HI UR5, URZ, 0x1f, UR4 ;  /* 0x0000001f3f050899 */ /* 0x000fcc0008011404 */
[----:B------:R-:W-:Y:S02]  /*2de0*/  IMAD.U32 R3, RZ, RZ, UR5 ;  /* 0x00000005ff037e24 */ /* 0x000fe4000f8e00ff */
[----:B------:R-:W-:Y:S02]  /*2df0*/  @P0 IADD3 R2, P1, P2, R0, c[0x0][0x200], R2 ;  /* 0x0000800000020a10 */ /* 0x000fe40007a3e002 */
[----:B------:R-:W-:-:S04]  /*2e00*/  @P0 SHF.R.S32.HI R244, RZ, 0x1f, R0 ;  /* 0x0000001ffff40819 */ /* 0x000fc80000011400 */
[----:B------:R-:W-:-:S06]  /*2e10*/  @P0 IADD3.X R3, R244, c[0x0][0x204], R3, P1, P2 ;  /* 0x00008100f4030a10 */ /* 0x000fcc0000fe4403 */
[----:B------:R3:W4:Y:S01]  /*2e20*/  @P0 LDG.E.U8 R3, [R2.64] ;  /* 0x0000002402030981 */ /* 0x000722000c1e1100 */
[----:B------:R-:W-:Y:S01]  /*2e30*/  IABS R244, c[0x0][0x1d4] ;  /* 0x0000750000f47a13 */ /* 0x000fe20000000000 */
[----:B------:R-:W-:Y:S01]  /*2e40*/  BSSY B1, `(.L_x_3131) ;  /* 0x0000029000017945 */ /* 0x000fe20003800000 */
[----:B------:R-:W-:Y:S02]  /*2e50*/  ISETP.GE.AND P2, PT, R0, RZ, PT ;  /* 0x000000ff0000720c */ /* 0x000fe40003f46270 */
[----:B---3--:R-:W-:Y:S02]  /*2e60*/  IABS R2, R0 ;  /* 0x0000000000027213 */ /* 0x008fe40000000000 */
[----:B----4-:R-:W-:-:S03]  /*2e70*/  ISETP.NE.AND P0, PT, R3, RZ, P0 ;  /* 0x000000ff0300720c */ /* 0x010fc60000705270 */
[----:B--2---:R-:W-:Y:S01]  /*2e80*/  IMAD.HI.U32 R3, R245, R2, RZ ;  /* 0x00000002f5037227 */ /* 0x004fe200078e00ff */
[----:B------:R-:W-:-:S04]  /*2e90*/  IABS R245, c[0x0][0x1d4] ;  /* 0x0000750000f57a13 */ /* 0x000fc80000000000 */
[----:B------:R-:W-:-:S05]  /*2ea0*/  IADD3 R3, -R3, RZ, RZ ;  /* 0x000000ff03037210 */ /* 0x000fca0007ffe1ff */
[----:B------:R-:W-:-:S05]  /*2eb0*/  IMAD R2, R244, R3, R2 ;  /* 0x00000003f4027224 */ /* 0x000fca00078e0202 */
[----:B------:R-:W-:-:S13]  /*2ec0*/  ISETP.GT.U32.AND P1, PT, R245, R2, PT ;  /* 0x00000002f500720c */ /* 0x000fda0003f24070 */
[----:B------:R-:W-:-:S05]  /*2ed0*/  @!P1 IMAD.IADD R2, R2, 0x1, -R244 ;  /* 0x0000000102029824 */ /* 0x000fca00078e0af4 */
[----:B------:R-:W-:-:S13]  /*2ee0*/  ISETP.GT.U32.AND P1, PT, R245, R2, PT ;  /* 0x00000002f500720c */ /* 0x000fda0003f24070 */
[----:B------:R-:W-:Y:S01]  /*2ef0*/  @!P1 IMAD.IADD R2, R2, 0x1, -R244 ;  /* 0x0000000102029824 */ /* 0x000fe200078e0af4 */
[----:B------:R-:W-:Y:S01]  /*2f00*/  ISETP.NE.AND P1, PT, RZ, c[0x0][0x1d4], PT ;  /* 0x00007500ff007a0c */ /* 0x000fe20003f25270 */
[----:B------:R-:W-:Y:S02]  /*2f10*/  IMAD.U32 R244, RZ, RZ, UR4 ;  /* 0x00000004fff47e24 */ /* 0x000fe4000f8e00ff */
[----:B------:R-:W-:-:S10]  /*2f20*/  @!P2 IMAD.MOV R2, RZ, RZ, -R2 ;  /* 0x000000ffff02a224 */ /* 0x000fd400078e0a02 */
[----:B------:R-:W-:-:S04]  /*2f30*/  @!P1 LOP3.LUT R2, RZ, c[0x0][0x1d4], RZ, 0x33, !PT ;  /* 0x00007500ff029a12 */ /* 0x000fc800078e33ff */
[----:B------:R-:W-:Y:S02]  /*2f40*/  SHF.R.S32.HI R245, RZ, 0x1f, R2 ;  /* 0x0000001ffff57819 */ /* 0x000fe40000011402 */
[----:B------:R-:W-:-:S04]  /*2f50*/  IADD3 R3, P1, R2, UR4, RZ ;  /* 0x0000000402037c10 */ /* 0x000fc8000ff3e0ff */
[----:B------:R-:W-:Y:S02]  /*2f60*/  LEA.HI.X.SX32 R245, R244, R245, 0x1, P1 ;  /* 0x000000f5f4f57211 */ /* 0x000fe400008f0eff */
[----:B------:R-:W-:-:S04]  /*2f70*/  LEA R244, P1, R3, c[0x0][0x1a8], 0x2 ;  /* 0x00006a0003f47a11 */ /* 0x000fc800078210ff */
[----:B------:R-:W-:Y:S02]  /*2f80*/  LEA.HI.X R245, R3, c[0x0][0x1ac], R245, 0x2, P1 ;  /* 0x00006b0003f57a11 */ /* 0x000fe400008f14f5 */
[----:B------:R-:W-:-:S13]  /*2f90*/  ISETP.GE.AND P1, PT, R0, UR42, PT ;  /* 0x0000002a00007c0c */ /* 0x000fda000bf26270 */
[----:B-----5:R-:W-:Y:S05]  /*2fa0*/  @P1 BRA `(.L_x_3132) ;  /* 0x0000012000001947 */ /* 0x020fea0003800000 */
[----:B------:R-:W-:Y:S01]  /*2fb0*/  IMAD.MOV.U32 R246, RZ, RZ, c[0x0][0x1d4] ;  /* 0x00007500fff67624 */ /* 0x000fe200078e00ff */
[----:B------:R-:W-:-:S03]  /*2fc0*/  SHF.L.U32 R3, R2, 0x3, RZ ;  /* 0x0000000302037819 */ /* 0x000fc600000006ff */
[----:B------:R-:W-:-:S05]  /*2fd0*/  IMAD R246, R246, 0x90, RZ ;  /* 0x00000090f6f67824 */ /* 0x000fca00078e02ff */
[----:B------:R-:W-:-:S13]  /*2fe0*/  ISETP.GE.AND P2, PT, R3, R246, PT ;  /* 0x000000f60300720c */ /* 0x000fda0003f46270 */
[----:B------:R-:W2:Y:S01]  /*2ff0*/  @!P2 LDG.E R116, [R244.64] ;  /* 0x00000024f474a981 */ /* 0x000ea2000c1e1900 */
[----:B------:R-:W-:Y:S01]  /*3000*/  CS2R R118, SRZ ;  /* 0x0000000000767805 */ /* 0x000fe2000001ff00 */
[----:B--2---:R-:W-:-:S04]  /*3010*/  @!P2 IMAD R116, R116, c[0x0][0x1d8], RZ ;  /* 0x000076007474aa24 */ /* 0x004fc800078e02ff */
[----:B------:R-:W-:-:S04]  /*3020*/  @!P2 IMAD R116, R116, 0x90, RZ ;  /* 0x000000907474a824 */ /* 0x000fc800078e02ff */
[----:B------:R-:W-:Y:S02]  /*3030*/  @!P2 IMAD R116, R116, c[0x0][0x1d4], R3 ;  /* 0x000075007474aa24 */ /* 0x000fe400078e0203 */
[----:B------:R-:W-:-:S04]  /*3040*/  IMAD.U32 R3, RZ, RZ, UR6 ;  /* 0x00000006ff037e24 */ /* 0x000fc8000f8e00ff */
[----:B------:R-:W-:-:S05]  /*3050*/  @!P2 IMAD R3, R3, c[0x0][0x1d4], RZ ;  /* 0x000075000303aa24 */ /* 0x000fca00078e02ff */
[----:B------:R-:W-:Y:S02]  /*3060*/  @!P2 SHF.R.S32.HI R117, RZ, 0x1f, R3 ;  /* 0x0000001fff75a819 */ /* 0x000fe40000011403 */
[----:B------:R-:W-:-:S04]  /*3070*/  @!P2 IADD3 R3, P3, R116, R3, RZ ;  /* 0x000000037403a210 */ /* 0x000fc80007f7e0ff */
[----:B------:R-:W-:Y:S02]  /*3080*/  @!P2 LEA.HI.X.SX32 R116, R116, R117, 0x1, P3 ;  /* 0x000000757474a211 */ /* 0x000fe400018f0eff */
[----:B------:R-:W-:-:S04]  /*3090*/  @!P2 LEA R246, P3, R3, c[0x0][0x198], 0x1 ;  /* 0x0000660003f6aa11 */ /* 0x000fc800078608ff */
[----:B------:R-:W-:Y:S02]  /*30a0*/  @!P2 LEA.HI.X R247, R3, c[0x0][0x19c], R116, 0x1, P3 ;  /* 0x0000670003f7aa11 */ /* 0x000fe400018f0c74 */
[----:B------:R-:W-:-:S06]  /*30b0*/  CS2R R116, SRZ ;  /* 0x0000000000747805 */ /* 0x000fcc000001ff00 */
[----:B------:R2:W5:Y:S02]  /*30c0*/  @!P2 LDG.E.128 R116, [R246.64] ;  /* 0x00000024f674a981 */ /* 0x000564000c1e1d00 */
.L_x_3132:
[----:B------:R-:W-:Y:S05]  /*30d0*/  BSYNC B1 ;  /* 0x0000000000017941 */ /* 0x000fea0003800000 */
.L_x_3131:
[----:B------:R-:W-:Y:S01]  /*30e0*/  BSSY B1, `(.L_x_3133) ;  /* 0x0000015000017945 */ /* 0x000fe20003800000 */
[----:B------:R-:W-:Y:S01]  /*30f0*/  IADD3 R3, R2, c[0x0][0x1d4], RZ ;  /* 0x0000750002037a10 */ /* 0x000fe20007ffe0ff */
[----:B------:R-:W-:Y:S05]  /*3100*/  @P1 BRA `(.L_x_3134) ;  /* 0x0000012000001947 */ /* 0x000fea0003800000 */
[----:B--2---:R-:W-:Y:S02]  /*3110*/  IMAD.MOV.U32 R246, RZ, RZ, c[0x0][0x1d4] ;  /* 0x00007500fff67624 */ /* 0x004fe400078e00ff */
[----:B------:R-:W-:Y:S02]  /*3120*/  IMAD.SHL.U32 R120, R3, 0x8, RZ ;  /* 0x0000000803787824 */ /* 0x000fe400078e00ff */
[----:B------:R-:W-:-:S05]  /*3130*/  IMAD R246, R246, 0x90, RZ ;  /* 0x00000090f6f67824 */ /* 0x000fca00078e02ff */
[----:B------:R-:W-:-:S13]  /*3140*/  ISETP.GE.AND P2, PT, R120, R246, PT ;  /* 0x000000f67800720c */ /* 0x000fda0003f46270 */
[----:B------:R-:W2:Y:S02]  /*3150*/  @!P2 LDG.E R121, [R244.64] ;  /* 0x00000024f479a981 */ /* 0x000ea4000c1e1900 */
[----:B--2---:R-:W-:-:S04]  /*3160*/  @!P2 IMAD R121, R121, c[0x0][0x1d8], RZ ;  /* 0x000076007979aa24 */ /* 0x004fc800078e02ff */
[----:B------:R-:W-:-:S04]  /*3170*/  @!P2 IMAD R121, R121, 0x90, RZ ;  /* 0x000000907979a824 */ /* 0x000fc800078e02ff */
[----:B------:R-:W-:Y:S02]  /*3180*/  @!P2 IMAD R120, R121, c[0x0][0x1d4], R120 ;  /* 0x000075007978aa24 */ /* 0x000fe400078e0278 */
[----:B------:R-:W-:-:S03]  /*3190*/  IMAD.U32 R121, RZ, RZ, UR6 ;  /* 0x00000006ff797e24 */ /* 0x000fc6000f8e00ff */
[----:B------:R-:W-:Y:S01]  /*31a0*/  @!P2 SHF.R.S32.HI R122, RZ, 0x1f, R120 ;  /* 0x0000001fff7aa819 */ /* 0x000fe20000011478 */
[----:B------:R-:W-:-:S05]  /*31b0*/  @!P2 IMAD R121, R121, c[0x0][0x1d4], RZ ;  /* 0x000075007979aa24 */ /* 0x000fca00078e02ff */
[----:B------:R-:W-:-:S04]  /*31c0*/  @!P2 IADD3 R120, P3, R121, R120, RZ ;  /* 0x000000787978a210 */ /* 0x000fc80007f7e0ff */
[----:B------:R-:W-:Y:S02]  /*31d0*/  @!P2 LEA.HI.X.SX32 R121, R121, R122, 0x1, P3 ;  /* 0x0000007a7979a211 */ /* 0x000fe400018f0eff */
[----:B------:R-:W-:Y:S01]  /*31e0*/  @!P2 LEA R246, P3, R120, c[0x0][0x198], 0x1 ;  /* 0x0000660078f6aa11 */ /* 0x000fe200078608ff */
[----:B------:R-:W-:-:S03]  /*31f0*/  CS2R R122, SRZ ;  /* 0x00000000007a7805 */ /* 0x000fc6000001ff00 */
[----:B------:R-:W-:Y:S02]  /*3200*/  @!P2 LEA.HI.X R247, R120, c[0x0][0x19c], R121, 0x1, P3 ;  /* 0x0000670078f7aa11 */ /* 0x000fe400018f0c79 */
[----:B------:R-:W-:-:S06]  /*3210*/  CS2R R120, SRZ ;  /* 0x0000000000787805 */ /* 0x000fcc000001ff00 */
[----:B------:R2:W5:Y:S02]  /*3220*/  @!P2 LDG.E.128 R120, [R246.64] ;  /* 0x00000024f678a981 */ /* 0x000564000c1e1d00 */
.L_x_3134:
[----:B------:R-:W-:Y:S05]  /*3230*/  BSYNC B1 ;  /* 0x0000000000017941 */ /* 0x000fea0003800000 */
.L_x_3133:
[----:B------:R-:W-:Y:S01]  /*3240*/  BSSY B1, `(.L_x_3135) ;  /* 0x0000015000017945 */ /* 0x000fe20003800000 */
[----:B------:R-:W-:Y:S01]  /*3250*/  IADD3 R3, R3, c[0x0][0x1d4], RZ ;  /* 0x0000750003037a10 */ /* 0x000fe20007ffe0ff */
[----:B------:R-:W-:Y:S05]  /*3260*/  @P1 BRA `(.L_x_3136) ;  /* 0x0000012000001947 */ /* 0x000fea0003800000 */
[----:B--2---:R-:W-:Y:S01]  /*3270*/  IMAD.MOV.U32 R246, RZ, RZ, c[0x0][0x1d4] ;  /* 0x00007500fff67624 */ /* 0x004fe200078e00ff */
[----:B------:R-:W-:-:S03]  /*3280*/  SHF.L.U32 R124, R3, 0x3, RZ ;  /* 0x00000003037c7819 */ /* 0x000fc600000006ff */
        /* <DEDUP_REMOVED lines=16> */
.L_x_3136:
[----:B------:R-:W-:Y:S05]  /*3390*/  BSYNC B1 ;  /* 0x0000000000017941 */ /* 0x000fea0003800000 */
.L_x_3135:
[----:B------:R-:W-:Y:S01]  /*33a0*/  BSSY B1, `(.L_x_3137) ;  /* 0x0000015000017945 */ /* 0x000fe20003800000 */
[----:B------:R-:W-:Y:S05]  /*33b0*/  @P1 BRA `(.L_x_3138) ;  /* 0x0000013000001947 */ /* 0x000fea0003800000 */
[----:B------:R-:W-:Y:S01]  /*33c0*/  IADD3 R3, R3, c[0x0][0x1d4], RZ ;  /* 0x0000750003037a10 */ /* 0x000fe20007ffe0ff */
[----:B--2---:R-:W-:-:S04]  /*33d0*/  IMAD.MOV.U32 R246, RZ, RZ, c[0x0][0x1d4] ;  /* 0x00007500fff67624 */ /* 0x004fc800078e00ff */
        /* <DEDUP_REMOVED lines=13> */
[----:B------:R-:W-:-:S04]  /*34b0*/  @!P2 LEA R246, P3, R3, c[0x0][0x198], 0x1 ;  /* 0x0000660003f6aa11 */ /* 0x000fc800078608ff */
[----:B------:R-:W-:Y:S02]  /*34c0*/  @!P2 LEA.HI.X R247, R3, c[0x0][0x19c], R128, 0x1, P3 ;  /* 0x0000670003f7aa11 */ /* 0x000fe400018f0c80 */
[----:B------:R-:W-:-:S06]  /*34d0*/  CS2R R128, SRZ ;  /* 0x0000000000807805 */ /* 0x000fcc000001ff00 */
[----:B------:R2:W5:Y:S02]  /*34e0*/  @!P2 LDG.E.128 R128, [R246.64] ;  /* 0x00000024f680a981 */ /* 0x000564000c1e1d00 */
.L_x_3138:
[----:B------:R-:W-:Y:S05]  /*34f0*/  BSYNC B1 ;  /* 0x0000000000017941 */ /* 0x000fea0003800000 */
.L_x_3137:
[----:B------:R-:W-:Y:S01]  /*3500*/  IMAD.MOV.U32 R3, RZ, RZ, c[0x0][0x1d4] ;  /* 0x00007500ff037624 */ /* 0x000fe200078e00ff */
[----:B------:R-:W-:Y:S04]  /*3510*/  BSSY B1, `(.L_x_3139) ;  /* 0x0000015000017945 */ /* 0x000fe80003800000 */
[----:B------:R-:W-:Y:S01]  /*3520*/  LEA R3, R3, R2, 0x2 ;  /* 0x0000000203037211 */ /* 0x000fe200078e10ff */
        /* <DEDUP_REMOVED lines=19> */
.L_x_3140:
[----:B------:R-:W-:Y:S05]  /*3660*/  BSYNC B1 ;  /* 0x0000000000017941 */ /* 0x000fea0003800000 */
.L_x_3139:
        /* <DEDUP_REMOVED lines=10> */
[----:B------:R-:W-:Y:S01]  /*3710*/  @!P2 IMAD R136, R137, c[0x0][0x1d4], R136 ;  /* 0x000075008988aa24 */ /* 0x000fe200078e0288 */
[----:B------:R-:W-:-:S04]  /*3720*/  MOV R137, UR6 ;  /* 0x0000000600897c02 */ /* 0x000fc80008000f00 */
        /* <DEDUP_REMOVED lines=9> */
.L_x_3142:
[----:B------:R-:W-:Y:S05]  /*37c0*/  BSYNC B1 ;  /* 0x0000000000017941 */ /* 0x000fea0003800000 */
.L_x_3141:
        /* <DEDUP_REMOVED lines=21> */
.L_x_3144:
[----:B------:R-:W-:Y:S05]  /*3920*/  BSYNC B1 ;  /* 0x0000000000017941 */ /* 0x000fea0003800000 */
.L_x_3143:
[----:B------:R-:W-:Y:S01]  /*3930*/  IMAD.MOV.U32 R3, RZ, RZ, c[0x0][0x1d4] ;  /* 0x00007500ff037624 */ /* 0x000fe200078e00ff */
[----:B------:R-:W-:Y:S03]  /*3940*/  BSSY B1, `(.L_x_3145) ;  /* 0x0000015000017945 */ /* 0x000fe60003800000 */
[----:B------:R-:W-:Y:S01]  /*3950*/  IMAD R3, R3, 0x7, R2 ;  /* 0x0000000703037824 */ /* 0x000fe200078e0202 */
        /* <DEDUP_REMOVED lines=19> */
.L_x_3146:
[----:B------:R-:W-:Y:S05]  /*3a90*/  BSYNC B1 ;  /* 0x0000000000017941 */ /* 0x000fea0003800000 */
.L_x_3145:
        /* <DEDUP_REMOVED lines=21> */
.L_x_3148:
[----:B------:R-:W-:Y:S05]  /*3bf0*/  BSYNC B1 ;  /* 0x0000000000017941 */ /* 0x000fea0003800000 */
.L_x_3147:
[----:B------:R-:W-:Y:S01]  /*3c00*/  BSSY B1, `(.L_x_3149) ;  /* 0x0000015000017945 */ /* 0x000fe20003800000 */
[----:B------:R-:W-:Y:S05]  /*3c10*/  @P1 BRA `(.L_x_3150) ;  /* 0x0000013000001947 */ /* 0x000fea0003800000 */
[----:B--2---:R-:W-:Y:S01]  /*3c20*/  IMAD.MOV.U32 R246, RZ, RZ, c[0x0][0x1d4] ;  /* 0x00007500fff67624 */ /* 0x004fe200078e00ff */
[----:B------:R-:W-:-:S03]  /*3c30*/  IADD3 R3, R3, c[0x0][0x1d4], RZ ;  /* 0x0000750003037a10 */ /* 0x000fc60007ffe0ff */
[----:B------:R-:W-:Y:S01]  /*3c40*/  IMAD R246, R246, 0x90, RZ ;  /* 0x00000090f6f67824 */ /* 0x000fe200078e02ff */
[----:B------:R-:W-:-:S04]  /*3c50*/  SHF.L.U32 R3, R3, 0x3, RZ ;  /* 0x0000000303037819 */ /* 0x000fc800000006ff */
        /* <DEDUP_REMOVED lines=15> */
.L_x_3150:
[----:B------:R-:W-:Y:S05]  /*3d50*/  BSYNC B1 ;  /* 0x0000000000017941 */ /* 0x000fea0003800000 */
.L_x_3149:
[----:B------:R-:W-:Y:S01]  /*3d60*/  IMAD.MOV.U32 R3, RZ, RZ, c[0x0][0x1d4] ;  /* 0x00007500ff037624 */ /* 0x000fe200078e00ff */
[----:B------:R-:W-:Y:S03]  /*3d70*/  BSSY B1, `(.L_x_3151) ;  /* 0x0000015000017945 */ /* 0x000fe60003800000 */
[----:B------:R-:W-:Y:S01]  /*3d80*/  IMAD R3, R3, 0xa, R2 ;  /* 0x0000000a03037824 */ /* 0x000fe200078e0202 */
        /* <DEDUP_REMOVED lines=19> */
.L_x_3152:
[----:B------:R-:W-:Y:S05]  /*3ec0*/  BSYNC B1 ;  /* 0x0000000000017941 */ /* 0x000fea0003800000 */
.L_x_3151:
[----:B------:R-:W-:Y:S01]  /*3ed0*/  BSSY B1, `(.L_x_3153) ;  /* 0x0000015000017945 */ /* 0x000fe20003800000 */
[----:B------:R-:W-:Y:S01]  /*3ee0*/  IADD3 R3, R3, c[0x0][0x1d4], RZ ;  /* 0x0000750003037a10 */ /* 0x000fe20007ffe0ff */
[----:B------:R-:W-:Y:S05]  /*3ef0*/  @P1 BRA `(.L_x_3154) ;  /* 0x0000012000001947 */ /* 0x000fea0003800000 */
[----:B--2---:R-:W-:Y:S01]  /*3f00*/  MOV R246, c[0x0][0x1d4] ;  /* 0x0000750000f67a02 */ /* 0x004fe20000000f00 */
[----:B------:R-:W-:-:S04]  /*3f10*/  IMAD.SHL.U32 R160, R3, 0x8, RZ ;  /* 0x0000000803a07824 */ /* 0x000fc800078e00ff */
        /* <DEDUP_REMOVED lines=16> */
.L_x_3154:
[----:B------:R-:W-:Y:S05]  /*4020*/  BSYNC B1 ;  /* 0x0000000000017941 */ /* 0x000fea0003800000 */
.L_x_3153:
        /* <DEDUP_REMOVED lines=21> */
.L_x_3156:
[----:B------:R-:W-:Y:S05]  /*4180*/  BSYNC B1 ;  /* 0x0000000000017941 */ /* 0x000fea0003800000 */
.L_x_3155:
[----:B------:R-:W-:Y:S01]  /*4190*/  MOV R3, c[0x0][0x1d4] ;  /* 0x0000750000037a02 */ /* 0x000fe20000000f00 */
[----:B------:R-:W-:Y:S04]  /*41a0*/  BSSY B1, `(.L_x_3157) ;  /* 0x0000015000017945 */ /* 0x000fe80003800000 */
        /* <DEDUP_REMOVED lines=20> */
.L_x_3158:
[----:B------:R-:W-:Y:S05]  /*42f0*/  BSYNC B1 ;  /* 0x0000000000017941 */ /* 0x000fea0003800000 */
.L_x_3157:
        /* <DEDUP_REMOVED lines=21> */
.L_x_3160:
[----:B------:R-:W-:Y:S05]  /*4450*/  BSYNC B1 ;  /* 0x0000000000017941 */ /* 0x000fea0003800000 */
.L_x_3159:
        /* <DEDUP_REMOVED lines=21> */
.L_x_3162:
[----:B------:R-:W-:Y:S05]  /*45b0*/  BSYNC B1 ;  /* 0x0000000000017941 */ /* 0x000fea0003800000 */
.L_x_3161:
[----:B------:R-:W-:Y:S01]  /*45c0*/  IMAD.MOV.U32 R3, RZ, RZ, c[0x0][0x1d4] ;  /* 0x00007500ff037624 */ /* 0x000fe200078e00ff */
[----:B------:R-:W-:Y:S03]  /*45d0*/  BSSY B1, `(.L_x_3163) ;  /* 0x0000015000017945 */ /* 0x000fe60003800000 */
[----:B------:R-:W-:Y:S01]  /*45e0*/  IMAD R3, R3, 0x10, R2 ;  /* 0x0000001003037824 */ /* 0x000fe200078e0202 */
        /* <DEDUP_REMOVED lines=19> */
.L_x_3164:
[----:B------:R-:W-:Y:S05]  /*4720*/  BSYNC B1 ;  /* 0x0000000000017941 */ /* 0x000fea0003800000 */
.L_x_3163:
        /* <DEDUP_REMOVED lines=21> */
.L_x_3166:
[----:B------:R-:W-:Y:S05]  /*4880*/  BSYNC B1 ;  /* 0x0000000000017941 */ /* 0x000fea0003800000 */
.L_x_3165:
[----:B------:R-:W-:Y:S01]  /*4890*/  BSSY B1, `(.L_x_3167) ;  /* 0x0000015000017945 */ /* 0x000fe20003800000 */
[----:B------:R-:W-:Y:S05]  /*48a0*/  @P1 BRA `(.L_x_3168) ;  /* 0x0000013000001947 */ /* 0x000fea0003800000 */
[----:B--2---:R-:W-:Y:S02]  /*48b0*/  MOV R246, c[0x0][0x1d4] ;  /* 0x0000750000f67a02 */ /* 0x004fe40000000f00 */
[----:B------:R-:W-:-:S03]  /*48c0*/  IADD3 R3, R3, c[0x0][0x1d4], RZ ;  /* 0x0000750003037a10 */ /* 0x000fc60007ffe0ff */
        /* <DEDUP_REMOVED lines=17> */
.L_x_3168:
[----:B------:R-:W-:Y:S05]  /*49e0*/  BSYNC B1 ;  /* 0x0000000000017941 */ /* 0x000fea0003800000 */
.L_x_3167:
        /* <DEDUP_REMOVED lines=22> */
.L_x_3170:
[----:B------:R-:W-:Y:S05]  /*4b50*/  BSYNC B1 ;  /* 0x0000000000017941 */ /* 0x000fea0003800000 */
.L_x_3169:
        /* <DEDUP_REMOVED lines=21> */
.L_x_3172:
[----:B------:R-:W-:Y:S05]  /*4cb0*/  BSYNC B1 ;  /* 0x0000000000017941 */ /* 0x000fea0003800000 */
.L_x_3171:
        /* <DEDUP_REMOVED lines=21> */
.L_x_3174:
[----:B------:R-:W-:Y:S05]  /*4e10*/  BSYNC B1 ;  /* 0x0000000000017941 */ /* 0x000fea0003800000 */
.L_x_3173:
        /* <DEDUP_REMOVED lines=22> */
.L_x_3176:
[----:B------:R-:W-:Y:S05]  /*4f80*/  BSYNC B1 ;  /* 0x0000000000017941 */ /* 0x000fea0003800000 */
.L_x_3175:
        /* <DEDUP_REMOVED lines=21> */
.L_x_3178:
[----:B------:R-:W-:Y:S05]  /*50e0*/  BSYNC B1 ;  /* 0x0000000000017941 */ /* 0x000fea0003800000 */
.L_x_3177:
        /* <DEDUP_REMOVED lines=21> */
.L_x_3180:
[----:B------:R-:W-:Y:S05]  /*5240*/  BSYNC B1 ;  /* 0x0000000000017941 */ /* 0x000fea0003800000 */
.L_x_3179:
        /* <DEDUP_REMOVED lines=22> */
.L_x_3182:
[----:B------:R-:W-:Y:S05]  /*53b0*/  BSYNC B1 ;  /* 0x0000000000017941 */ /* 0x000fea0003800000 */
.L_x_3181:
        /* <DEDUP_REMOVED lines=21> */
.L_x_3184:
[----:B------:R-:W-:Y:S05]  /*5510*/  BSYNC B1 ;  /* 0x0000000000017941 */ /* 0x000fea0003800000 */
.L_x_3183:
        /* <DEDUP_REMOVED lines=21> */
.L_x_3186:
[----:B------:R-:W-:Y:S05]  /*5670*/  BSYNC B1 ;  /* 0x0000000000017941 */ /* 0x000fea0003800000 */
.L_x_3185:
        /* <DEDUP_REMOVED lines=22> */
.L_x_3188:
[----:B------:R-:W-:Y:S05]  /*57e0*/  BSYNC B1 ;  /* 0x0000000000017941 */ /* 0x000fea0003800000 */
.L_x_3187:
        /* <DEDUP_REMOVED lines=21> */
.L_x_3190:
[----:B------:R-:W-:Y:S05]  /*5940*/  BSYNC B1 ;  /* 0x0000000000017941 */ /* 0x000fea0003800000 */
.L_x_3189:
        /* <DEDUP_REMOVED lines=21> */
.L_x_3192:
[----:B------:R-:W-:Y:S05]  /*5aa0*/  BSYNC B1 ;  /* 0x0000000000017941 */ /* 0x000fea0003800000 */
.L_x_3191:
        /* <DEDUP_REMOVED lines=8> */
[----:B------:R-:W3:Y:S01]  /*5b30*/  @!P2 LDG.E R3, [R244.64] ;  /* 0x00000024f403a981 */ /* 0x000ee2000c1e1900 */
[----:B------:R-:W-:Y:S01]  /*5b40*/  CS2R R242, SRZ ;  /* 0x0000000000f27805 */ /* 0x000fe2000001ff00 */
[----:B---3--:R-:W-:-:S04]  /*5b50*/  @!P2 IMAD R3, R3, c[0x0][0x1d8], RZ ;  /* 0x000076000303aa24 */ /* 0x008fc800078e02ff */
        /* <DEDUP_REMOVED lines=11> */
.L_x_3194:
[----:B------:R-:W-:Y:S05]  /*5c10*/  BSYNC B1 ;  /* 0x0000000000017941 */ /* 0x000fea0003800000 */
.L_x_3193:
[----:B------:R-:W-:Y:S01]  /*5c20*/  BSSY B1, `(.L_x_3195) ;  /* 0x00000bc000017945 */ /* 0x000fe20003800000 */
[----:B------:R-:W-:Y:S05]  /*5c30*/  @P1 BRA `(.L_x_3196) ;  /* 0x00000ba000001947 */ /* 0x000fea0003800000 */
[----:B------:R4:W-:Y:S01]  /*5c40*/  STL [R1+0x38], R0 ;  /* 0x0000380001007387 */ /* 0x0009e20000100800 */
[----:B------:R-:W-:-:S03]  /*5c50*/  ULDC.64 UR4, c[0x0][0x218] ;  /* 0x0000860000047ab9 */ /* 0x000fc60000000a00 */
[----:B----4-:R-:W4:Y:S04]  /*5c60*/  LDL R0, [R1+0x20] ;  /* 0x0000200001007983 */ /* 0x010f280000100800 */
[----:B------:R2:W-:Y:S04]  /*5c70*/  STL [R1+0x34], R252 ;  /* 0x000034fc01007387 */ /* 0x0005e80000100800 */
[----:B--2---:R-:W2:Y:S04]  /*5c80*/  LDL R247, [R1+0x10] ;  /* 0x0000100001f77983 */ /* 0x004ea80000100800 */
[----:B---3--:R-:W3:Y:S04]  /*5c90*/  LDL R246, [R1+0x14] ;  /* 0x0000140001f67983 */ /* 0x008ee80000100800 */
[----:B------:R-:W2:Y:S04]  /*5ca0*/  LDL R252, [R1+0x24] ;  /* 0x0000240001fc7983 */ /* 0x000ea80000100800 */
[----:B------:R-:W3:Y:S04]  /*5cb0*/  LDL R245, [R1] ;  /* 0x0000000001f57983 */ /* 0x000ee80000100800 */
[----:B------:R-:W3:Y:S01]  /*5cc0*/  LDL R244, [R1+0x4] ;  /* 0x0000040001f47983 */ /* 0x000ee20000100800 */
[----:B----45:R-:W-:-:S03]  /*5cd0*/  HMUL2 R3, R0, R116 ;  /* 0x0000007400037232 */ /* 0x030fc60000000000 */
[----:B------:R-:W4:Y:S01]  /*5ce0*/  LDL.LU R0, [R1+0x38] ;  /* 0x0000380001007983 */ /* 0x000f220000300800 */
[----:B--2---:R-:W-:-:S03]  /*5cf0*/  HFMA2.MMA R2, R252, R117, -RZ ;  /* 0x00000075fc027235 */ /* 0x004fc600001000ff */
[----:B------:R-:W2:Y:S01]  /*5d00*/  LDL.LU R252, [R1+0x34] ;  /* 0x0000340001fc7983 */ /* 0x000ea20000300800 */
[----:B------:R-:W-:-:S06]  /*5d10*/  HFMA2.MMA R3, R247, R120, R3 ;  /* 0x00000078f7037235 */ /* 0x000fcc0000000003 */
[----:B---3--:R-:W-:Y:S02]  /*5d20*/  HFMA2 R2, R246, R121, R2 ;  /* 0x00000079f6027231 */ /* 0x008fe40000000002 */
[----:B------:R-:W3:Y:S01]  /*5d30*/  LDL R246, [R1+0x28] ;  /* 0x0000280001f67983 */ /* 0x000ee20000100800 */
[----:B------:R-:W-:-:S03]  /*5d40*/  HFMA2.MMA R3, R245, R124, R3 ;  /* 0x0000007cf5037235 */ /* 0x000fc60000000003 */
[----:B------:R-:W2:Y:S01]  /*5d50*/  LDL R245, [R1+0x18] ;  /* 0x0000180001f57983 */ /* 0x000ea20000100800 */
[----:B------:R-:W-:-:S03]  /*5d60*/  HFMA2 R2, R244, R125, R2 ;  /* 0x0000007df4027231 */ /* 0x000fc60000000002 */
[----:B------:R-:W4:Y:S01]  /*5d70*/  LDL R244, [R1+0x8] ;  /* 0x0000080001f47983 */ /* 0x000f220000100800 */
[----:B------:R-:W-:-:S06]  /*5d80*/  HFMA2.MMA R3, R248, R128, R3 ;  /* 0x00000080f8037235 */ /* 0x000fcc0000000003 */
[----:B------:R-:W-:-:S06]  /*5d90*/  HFMA2.MMA R3, R112, R132, R3 ;  /* 0x0000008470037235 */ /* 0x000fcc0000000003 */
[----:B------:R-:W-:-:S06]  /*5da0*/  HFMA2.MMA R3, R108, R136, R3 ;  /* 0x000000886c037235 */ /* 0x000fcc0000000003 */
[----:B------:R-:W-:-:S06]  /*5db0*/  HFMA2.MMA R3, R104, R140, R3 ;  /* 0x0000008c68037235 */ /* 0x000fcc0000000003 */
[----:B------:R-:W-:-:S06]  /*5dc0*/  HFMA2.MMA R3, R100, R144, R3 ;  /* 0x0000009064037235 */ /* 0x000fcc0000000003 */
[----:B------:R-:W-:-:S06]  /*5dd0*/  HFMA2.MMA R3, R96, R148, R3 ;  /* 0x0000009460037235 */ /* 0x000fcc0000000003 */
[----:B------:R-:W-:-:S06]  /*5de0*/  HFMA2.MMA R3, R92, R152, R3 ;  /* 0x000000985c037235 */ /* 0x000fcc0000000003 */
[----:B0-----:R-:W-:-:S06]  /*5df0*/  HFMA2.MMA R3, R88, R156, R3 ;  /* 0x0000009c58037235 */ /* 0x001fcc0000000003 */
[----:B------:R-:W-:-:S06]  /*5e00*/  HFMA2.MMA R3, R84, R160, R3 ;  /* 0x000000a054037235 */ /* 0x000fcc0000000003 */
[----:B------:R-:W-:Y:S01]  /*5e10*/  HFMA2.MMA R3, R80, R164, R3 ;  /* 0x000000a450037235 */ /* 0x000fe20000000003 */
[----:B------:R-:W-:-:S05]  /*5e20*/  HFMA2 R2, R249, R129, R2 ;  /* 0x00000081f9027231 */ /* 0x000fca0000000002 */
[----:B------:R-:W-:Y:S01]  /*5e30*/  HFMA2.MMA R3, R76, R168, R3 ;  /* 0x000000a84c037235 */ /* 0x000fe20000000003 */
[----:B------:R-:W-:-:S05]  /*5e40*/  HFMA2 R2, R113, R133, R2 ;  /* 0x0000008571027231 */ /* 0x000fca0000000002 */
[----:B------:R-:W-:Y:S01]  /*5e50*/  HFMA2.MMA R3, R72, R172, R3 ;  /* 0x000000ac48037235 */ /* 0x000fe20000000003 */
[----:B------:R-:W-:-:S05]  /*5e60*/  HFMA2 R2, R109, R137, R2 ;  /* 0x000000896d027231 */ /* 0x000fca0000000002 */
        /* <DEDUP_REMOVED lines=33> */
[----:B-1----:R-:W-:-:S03]  /*6080*/  HFMA2.MMA R3, R16, R228, R3 ;  /* 0x000000e410037235 */ /* 0x002fc60000000003 */
        /* <DEDUP_REMOVED lines=8> */
[----:B------:R-:W-:-:S05]  /*6110*/  HFMA2 R2, R5, R241, R2 ;  /* 0x000000f105027231 */ /* 0x000fca0000000002 */
[----:B------:R-:W-:Y:S02]  /*6120*/  HADD2 R2, R3, R2 ;  /* 0x0000000203027230 */ /* 0x000fe40000000000 */
[----:B---3--:R-:W-:Y:S02]  /*6130*/  HMUL2 R3, R246, R118 ;  /* 0x00000076f6037232 */ /* 0x008fe40000000000 */
[----:B------:R-:W3:Y:S04]  /*6140*/  LDL R246, [R1+0x2c] ;  /* 0x00002c0001f67983 */ /* 0x000ee80000100800 */
[----:B--2---:R-:W-:Y:S02]  /*6150*/  HFMA2.MMA R3, R245, R122, R3 ;  /* 0x0000007af5037235 */ /* 0x004fe40000000003 */
[----:B------:R-:W2:Y:S08]  /*6160*/  LDL R245, [R1+0x1c] ;  /* 0x00001c0001f57983 */ /* 0x000eb00000100800 */
[----:B----4-:R-:W-:-:S02]  /*6170*/  HFMA2 R3, R244, R126, R3 ;  /* 0x0000007ef4037231 */ /* 0x010fc40000000003 */
[----:B------:R-:W4:Y:S04]  /*6180*/  LDL R244, [R1+0xc] ;  /* 0x00000c0001f47983 */ /* 0x000f280000100800 */
        /* <DEDUP_REMOVED lines=29> */
[----:B------:R-:W-:Y:S02]  /*6360*/  HADD2 R2, R2, R3 ;  /* 0x0000000302027230 */ /* 0x000fe40000000000 */
[----:B---3--:R-:W-:-:S04]  /*6370*/  HMUL2 R3, R246, R119 ;  /* 0x00000077f6037232 */ /* 0x008fc80000000000 */
[----:B--2---:R-:W-:-:S06]  /*6380*/  HFMA2 R3, R245, R123, R3 ;  /* 0x0000007bf5037231 */ /* 0x004fcc0000000003 */
[----:B----4-:R-:W-:-:S10]  /*6390*/  HFMA2.MMA R3, R244, R127, R3 ;  /* 0x0000007ff4037235 */ /* 0x010fd40000000003 */
        /* <DEDUP_REMOVED lines=26> */
[----:B------:R-:W-:Y:S01]  /*6540*/  HFMA2 R3, R15, R235, R3 ;  /* 0x000000eb0f037231 */ /* 0x000fe20000000003 */
[----:B------:R-:W-:-:S05]  /*6550*/  UISETP.NE.U32.AND UP0, UPT, URZ, UR4, UPT ;  /* 0x000000043f00728c */ /* 0x000fca000bf05070 */
[----:B------:R-:W-:Y:S01]  /*6560*/  HFMA2.MMA R3, R11, R239, R3 ;  /* 0x000000ef0b037235 */ /* 0x000fe20000000003 */
[----:B------:R-:W-:-:S09]  /*6570*/  UISETP.NE.AND.EX UP0, UPT, URZ, UR5, UPT, UP0 ;  /* 0x000000053f00728c */ /* 0x000fd2000bf05300 */
[----:B------:R-:W-:Y:S01]  /*6580*/  HFMA2 R3, R7, R243, R3 ;  /* 0x000000f307037231 */ /* 0x000fe20000000003 */
[----:B------:R-:W-:-:S03]  /*6590*/  PLOP3.LUT P1, PT, PT, PT, UP0, 0x80, 0x0 ;  /* 0x000000000000781c */ /* 0x000fc60003f2f008 */
[----:B------:R-:W-:Y:S01]  /*65a0*/  HADD2 R2, R2, R3 ;  /* 0x0000000302027230 */ /* 0x000fe20000000000 */
[----:B------:R-:W-:Y:S02]  /*65b0*/  ULDC UR4, c[0x0][0x220] ;  /* 0x0000880000047ab9 */ /* 0x000fe40000000800 */
[----:B------:R-:W-:Y:S02]  /*65c0*/  @UP0 UIMAD UR4, UR49, UR4, UR42 ;  /* 0x00000004310402a4 */ /* 0x000fe4000f8e022a */
[--C-:B------:R-:W-:Y:S02]  /*65d0*/  HADD2.F32 R3, -RZ, R2.reuse.H0_H0 ;  /* 0x20000002ff037230 */ /* 0x100fe40000004100 */
[----:B------:R-:W-:-:S05]  /*65e0*/  HADD2.F32 R2, -RZ, R2.H1_H1 ;  /* 0x30000002ff027230 */ /* 0x000fca0000004100 */
[----:B------:R-:W-:Y:S02]  /*65f0*/  FADD.FTZ R244, R3, R2 ;  /* 0x0000000203f47221 */ /* 0x000fe40000010000 */
[----:B------:R-:W-:Y:S01]  /*6600*/  IMAD.U32 R2, RZ, RZ, UR4 ;  /* 0x00000004ff027e24 */ /* 0x000fe2000f8e00ff */
[----:B------:R-:W-:Y:S02]  /*6610*/  @UP0 UMOV UR4, 0x2 ;  /* 0x0000000200040882 */ /* 0x000fe40000000000 */
[----:B------:R-:W-:Y:S01]  /*6620*/  MOV R3, UR4 ;  /* 0x0000000400037c02 */ /* 0x000fe20008000f00 */
[----:B------:R-:W-:Y:S01]  /*6630*/  @P1 IMAD R2, R2, c[0x0][0x220], R0 ;  /* 0x0000880002021a24 */ /* 0x000fe200078e0200 */
[----:B------:R-:W-:-:S03]  /*6640*/  ULDC.64 UR4, c[0x0][0x228] ;  /* 0x00008a0000047ab9 */ /* 0x000fc60000000a00 */
[----:B------:R-:W-:-:S06]  /*6650*/  @P1 IMAD.WIDE R2, R2, R3, c[0x0][0x218] ;  /* 0x0000860002021625 */ /* 0x000fcc00078e0203 */
[----:B------:R0:W2:Y:S01]  /*6660*/  @P1 LDG.E.U16 R2, [R2.64] ;  /* 0x0000002402021981 */ /* 0x0000a2000c1e1500 */
[----:B------:R-:W-:-:S04]  /*6670*/  UISETP.NE.U32.AND UP0, UPT, URZ, UR4, UPT ;  /* 0x000000043f00728c */ /* 0x000fc8000bf05070 */
[----:B------:R-:W-:-:S03]  /*6680*/  UISETP.NE.AND.EX UP0, UPT, URZ, UR5, UPT, UP0 ;  /* 0x000000053f00728c */ /* 0x000fc6000bf05300 */
[----:B------:R-:W-:Y:S01]  /*6690*/  ULDC.64 UR4, c[0x0][0x228] ;  /* 0x00008a0000047ab9 */ /* 0x000fe20000000a00 */
[----:B------:R-:W-:Y:S02]  /*66a0*/  FMUL.FTZ R244, R244, c[0x0][0x1f0] ;  /* 0x00007c00f4f47a20 */ /* 0x000fe40000410000 */
[----:B------:R-:W-:-:S05]  /*66b0*/  PLOP3.LUT P2, PT, PT, PT, UP0, 0x80, 0x0 ;  /* 0x000000000000781c */ /* 0x000fca0003f4f008 */
[----:B------:R-:W-:Y:S02]  /*66c0*/  @UP0 UMOV UR8, 0x2 ;  /* 0x0000000200080882 */ /* 0x000fe40000000000 */
[----:B------:R-:W-:-:S06]  /*66d0*/  @UP0 UIMAD.WIDE UR4, UR49, UR8, UR4 ;  /* 0x00000008310402a5 */ /* 0x000fcc000f8e0204 */
[----:B0-----:R-:W-:Y:S01]  /*66e0*/  IMAD.U32 R3, RZ, RZ, UR5 ;  /* 0x00000005ff037e24 */ /* 0x001fe2000f8e00ff */
[----:B--2---:R-:W-:-:S05]  /*66f0*/  @P1 HADD2.F32 R2, -RZ, R2.H0_H0 ;  /* 0x20000002ff021230 */ /* 0x004fca0000004100 */
[----:B------:R-:W-:Y:S02]  /*6700*/  @P1 FADD.FTZ R244, R244, R2 ;  /* 0x00000002f4f41221 */ /* 0x000fe40000010000 */
[----:B------:R-:W-:-:S06]  /*6710*/  IMAD.U32 R2, RZ, RZ, UR4 ;  /* 0x00000004ff027e24 */ /* 0x000fcc000f8e00ff */
[----:B------:R0:W2:Y:S01]  /*6720*/  @P2 LDG.E.U16 R2, [R2.64] ;  /* 0x0000002402022981 */ /* 0x0000a2000c1e1500 */
[----:B------:R-:W-:-:S05]  /*6730*/  IMAD.MOV.U32 R245, RZ, RZ, c[0x0][0x1e8] ;  /* 0x00007a00fff57624 */ /* 0x000fca00078e00ff */
[----:B------:R-:W-:-:S04]  /*6740*/  IADD3 R245, R245, c[0x0][0x210], RZ ;  /* 0x00008400f5f57a10 */ /* 0x000fc80007ffe0ff */
[----:B------:R-:W-:-:S04]  /*6750*/  @P2 ISETP.GE.AND P1, PT, R0, R245, PT ;  /* 0x000000f50000220c */ /* 0x000fc80003f26270 */
[----:B0-----:R-:W-:-:S04]  /*6760*/  @P2 SEL R3, RZ, UR41, P1 ;  /* 0x00000029ff032c07 */ /* 0x001fc80008800000 */
[----:B------:R-:W-:-:S06]  /*6770*/  @P2 IADD3 R3, R3, -UR42, R0 ;  /* 0x8000002a03032c10 */ /* 0x000fcc000fffe000 */
[----:B------:R-:W0:Y:S01]  /*6780*/  @P2 I2F R3, R3 ;  /* 0x0000000300032306 */ /* 0x000e220000201400 */
[----:B--2---:R-:W-:-:S05]  /*6790*/  @P2 HADD2.F32 R2, -RZ, R2.H0_H0 ;  /* 0x20000002ff022230 */ /* 0x004fca0000004100 */
[----:B0-----:R-:W-:Y:S01]  /*67a0*/  @P2 FFMA.FTZ R244, R3, R2, R244 ;  /* 0x0000000203f42223 */ /* 0x001fe200000100f4 */
[----:B------:R-:W-:-:S05]  /*67b0*/  IADD3 R2, R0, -UR46, RZ ;  /* 0x8000002e00027c10 */ /* 0x000fca000fffe0ff */
[----:B------:R0:W-:Y:S01]  /*67c0*/  STS [R2.X4+0x240], R244 ;  /* 0x000240f402007388 */ /* 0x0001e20000004800 */
[----:B------:R-:W-:-:S03]  /*67d0*/  @!P0 FMNMX.FTZ R252, R252, R244, !PT ;  /* 0x000000f4fcfc8209 */ /* 0x000fc60007810000 */
.L_x_3196:
[----:B------:R-:W-:Y:S05]  /*67e0*/  BSYNC B1 ;  /* 0x0000000000017941 */ /* 0x000fea0003800000 */
.L_x_3195:
[----:B------:R-:W-:-:S04]  /*67f0*/  IADD3 R0, R0, 0x100, RZ ;  /* 0x0000010000007810 */ /* 0x000fc80007ffe0ff */
[----:B------:R-:W-:-:S13]  /*6800*/  ISETP.GE.AND P0, PT, R0, UR7, PT ;  /* 0x0000000700007c0c */ /* 0x000fda000bf06270 */
[----:B------:R-:W-:Y:S01]  /*6810*/  @P0 CALL.REL.NOINC `(.L_x_3130) ;  /* 0x0000001000000944 */ /* 0x000fe20003c00000 */
[----:B------:R-:W-:Y:S05]  /*6820*/  BRA `(.L_x_3197) ;  /* 0xffffc52000007947 */ /* 0x000fea000383ffff */
.L_x_3130:
[----:B------:R-:W-:Y:S05]  /*6830*/  BSYNC B0 ;  /* 0x0000000000007941 */ /* 0x000fea0003800000 */
.L_x_3129:
[----:B---3--:R-:W3:Y:S01]  /*6840*/  SHFL.BFLY PT, R3, R252, 0x10, 0x1f ;  /* 0x0e001f00fc037f89 */ /* 0x008ee200000e0000 */
[----:B------:R-:W-:Y:S03]  /*6850*/  BSSY B0, `(.L_x_3198) ;  /* 0x000003e000007945 */ /* 0x000fe60003800000 */
[----:B0-----:R-:W0:Y:S01]  /*6860*/  S2R R11, SR_TID.X ;  /* 0x00000000000b7919 */ /* 0x001e220000002100 */
[----:B---3--:R-:W-:Y:S02]  /*6870*/  FMNMX.FTZ R3, R3, R252, !PT ;  /* 0x000000fc03037209 */ /* 0x008fe40007810000 */
[----:B0-----:R-:W-:-:S03]  /*6880*/  SHF.R.S32.HI R4, RZ, 0x1f, R11 ;  /* 0x0000001fff047819 */ /* 0x001fc6000001140b */
[----:B------:R-:W0:Y:S01]  /*6890*/  SHFL.BFLY PT, R0, R3, 0x8, 0x1f ;  /* 0x0d001f0003007f89 */ /* 0x000e2200000e0000 */
[----:B------:R-:W-:Y:S02]  /*68a0*/  LEA.HI R4, R4, R11, RZ, 0x5 ;  /* 0x0000000b04047211 */ /* 0x000fe400078f28ff */
[----:B0-----:R-:W-:-:S05]  /*68b0*/  FMNMX.FTZ R0, R3, R0, !PT ;  /* 0x0000000003007209 */ /* 0x001fca0007810000 */
[----:B------:R-:W0:Y:S02]  /*68c0*/  SHFL.BFLY PT, R5, R0, 0x4, 0x1f ;  /* 0x0c801f0000057f89 */ /* 0x000e2400000e0000 */
[----:B0-----:R-:W-:-:S05]  /*68d0*/  FMNMX.FTZ R5, R0, R5, !PT ;  /* 0x0000000500057209 */ /* 0x001fca0007810000 */
[----:B------:R-:W0:Y:S02]  /*68e0*/  SHFL.BFLY PT, R2, R5, 0x2, 0x1f ;  /* 0x0c401f0005027f89 */ /* 0x000e2400000e0000 */
[----:B0-----:R-:W-:Y:S02]  /*68f0*/  FMNMX.FTZ R7, R5, R2, !PT ;  /* 0x0000000205077209 */ /* 0x001fe40007810000 */
[----:B------:R-:W-:-:S03]  /*6900*/  LOP3.LUT R2, R4, 0xffffffe0, RZ, 0xc0, !PT ;  /* 0xffffffe004027812 */ /* 0x000fc600078ec0ff */
[----:B------:R-:W0:Y:S02]  /*6910*/  SHFL.BFLY PT, R8, R7, 0x1, 0x1f ;  /* 0x0c201f0007087f89 */ /* 0x000e2400000e0000 */
[----:B------:R-:W-:Y:S02]  /*6920*/  IMAD.IADD R6, R11, 0x1, -R2 ;  /* 0x000000010b067824 */ /* 0x000fe400078e0a02 */
[----:B------:R-:W-:-:S03]  /*6930*/  IMAD.MOV.U32 R2, RZ, RZ, -0x800001 ;  /* 0xff7fffffff027424 */ /* 0x000fc600078e00ff */
[C---:B------:R-:W-:Y:S02]  /*6940*/  ISETP.NE.AND P0, PT, R6.reuse, RZ, PT ;  /* 0x000000ff0600720c */ /* 0x040fe40003f05270 */
[----:B------:R-:W-:-:S11]  /*6950*/  ISETP.GT.AND P1, PT, R6, 0x7, PT ;  /* 0x000000070600780c */ /* 0x000fd60003f24270 */
[----:B------:R-:W-:Y:S02]  /*6960*/  @!P0 SHF.R.S32.HI R0, RZ, 0x5, R4 ;  /* 0x00000005ff008819 */ /* 0x000fe40000011404 */
[----:B0-----:R-:W-:-:S05]  /*6970*/  @!P0 FMNMX.FTZ R3, R7, R8, !PT ;  /* 0x0000000807038209 */ /* 0x001fca0007810000 */
[----:B------:R0:W-:Y:S04]  /*6980*/  @!P0 STS [R0.X4], R3 ;  /* 0x0000000300008388 */ /* 0x0001e80000004800 */
[----:B------:R-:W-:Y:S01]  /*6990*/  BAR.SYNC.DEFER_BLOCKING 0x0 ;  /* 0x0000000000007b1d */ /* 0x000fe20000010000 */
[----:B0-----:R-:W-:-:S05]  /*69a0*/  HFMA2.MMA R0, -RZ, RZ, 0, 0 ;  /* 0x00000000ff007435 */ /* 0x001fca00000001ff */
[----:B------:R-:W0:Y:S04]  /*69b0*/  @!P1 LDS R2, [R6.X4] ;  /* 0x0000000006029984 */ /* 0x000e280000004800 */
[----:B0-----:R-:W0:Y:S02]  /*69c0*/  SHFL.BFLY PT, R5, R2, 0x4, 0x1f ;  /* 0x0c801f0002057f89 */ /* 0x001e2400000e0000 */
[----:B0-----:R-:W-:-:S05]  /*69d0*/  FMNMX.FTZ R5, R5, R2, !PT ;  /* 0x0000000205057209 */ /* 0x001fca0007810000 */
[----:B------:R-:W0:Y:S02]  /*69e0*/  SHFL.BFLY PT, R8, R5, 0x2, 0x1f ;  /* 0x0c401f0005087f89 */ /* 0x000e2400000e0000 */
[----:B0-----:R-:W-:Y:S02]  /*69f0*/  FMNMX.FTZ R8, R5, R8, !PT ;  /* 0x0000000805087209 */ /* 0x001fe40007810000 */
[----:B------:R-:W-:-:S03]  /*6a00*/  IADD3 R5, R11, UR46, RZ ;  /* 0x0000002e0b057c10 */ /* 0x000fc6000fffe0ff */
[----:B------:R-:W0:Y:S01]  /*6a10*/  SHFL.BFLY PT, R7, R8, 0x1, 0x1f ;  /* 0x0c201f0008077f89 */ /* 0x000e2200000e0000 */
[----:B------:R-:W-:Y:S02]  /*6a20*/  ISETP.GT.AND P1, PT, R5, UR42, PT ;  /* 0x0000002a05007c0c */ /* 0x000fe4000bf24270 */
[----:B0-----:R-:W-:-:S05]  /*6a30*/  FMNMX.FTZ R7, R8, R7, !PT ;  /* 0x0000000708077209 */ /* 0x001fca0007810000 */
[----:B------:R0:W3:Y:S06]  /*6a40*/  SHFL.IDX PT, R9, R7, RZ, 0x1f ;  /* 0x00001fff07097589 */ /* 0x0000ec00000e0000 */
[----:B------:R-:W-:Y:S05]  /*6a50*/  @P1 BRA `(.L_x_3199) ;  /* 0x000001d000001947 */ /* 0x000fea0003800000 */
[----:B------:R-:W-:Y:S01]  /*6a60*/  ISETP.NE.U32.AND P0, PT, RZ, c[0x0][0x200], PT ;  /* 0x00008000ff007a0c */ /* 0x000fe20003f05070 */
[----:B------:R-:W-:-:S03]  /*6a70*/  IMAD.MOV.U32 R0, RZ, RZ, RZ ;  /* 0x000000ffff007224 */ /* 0x000fc600078e00ff */
[----:B------:R-:W-:-:S08]  /*6a80*/  ISETP.NE.AND.EX P0, PT, RZ, c[0x0][0x204], PT, P0 ;  /* 0x00008100ff007a0c */ /* 0x000fd00003f05300 */
.L_x_3203:
[----:B0-----:R-:W-:Y:S01]  /*6a90*/  IADD3 R2, R5, -UR46, RZ ;  /* 0x8000002e05027c10 */ /* 0x001fe2000fffe0ff */
[----:B------:R-:W-:Y:S03]  /*6aa0*/  BSSY B1, `(.L_x_3200) ;  /* 0x0000013000017945 */ /* 0x000fe60003800000 */
[----:B------:R-:W-:Y:S01]  /*6ab0*/  LEA R8, R2, 0x240, 0x2 ;  /* 0x0000024002087811 */ /* 0x000fe200078e10ff */
[----:B------:R-:W-:Y:S05]  /*6ac0*/  @!P0 BRA `(.L_x_3201) ;  /* 0x000000c000008947 */ /* 0x000fea0003800000 */
[----:B------:R-:W-:Y:S01]  /*6ad0*/  ULDC UR4, c[0x0][0x1d4] ;  /* 0x0000750000047ab9 */ /* 0x000fe20000000800 */
[----:B------:R-:W-:Y:S01]  /*6ae0*/  SHF.R.S32.HI R3, RZ, 0x1f, R5 ;  /* 0x0000001fff037819 */ /* 0x000fe20000011405 */
[----:B------:R-:W-:-:S04]  /*6af0*/  UIMAD UR4, UR48, UR4, URZ ;  /* 0x00000004300472a4 */ /* 0x000fc8000f8e023f */
[----:B------:R-:W-:Y:S02]  /*6b00*/  USHF.R.S32.HI UR5, URZ, 0x1f, UR4 ;  /* 0x0000001f3f057899 */ /* 0x000fe40008011404 */
[----:B------:R-:W-:-:S04]  /*6b10*/  IMAD.U32 R2, RZ, RZ, UR4 ;  /* 0x00000004ff027e24 */ /* 0x000fc8000f8e00ff */
[----:B------:R-:W-:Y:S01]  /*6b20*/  IMAD.U32 R10, RZ, RZ, UR5 ;  /* 0x00000005ff0a7e24 */ /* 0x000fe2000f8e00ff */
[----:B------:R-:W-:-:S04]  /*6b30*/  IADD3 R2, P2, P3, R5, c[0x0][0x200], R2 ;  /* 0x0000800005027a10 */ /* 0x000fc80007b5e002 */
[----:B------:R-:W-:-:S05]  /*6b40*/  IADD3.X R3, R3, c[0x0][0x204], R10, P2, P3 ;  /* 0x0000810003037a10 */ /* 0x000fca00017e640a */
[----:B------:R-:W4:Y:S02]  /*6b50*/  LDG.E.U8 R2, [R2.64] ;  /* 0x0000002402027981 */ /* 0x000f24000c1e1100 */
[----:B----4-:R-:W-:-:S13]  /*6b60*/  ISETP.NE.AND P2, PT, R2, RZ, PT ;  /* 0x000000ff0200720c */ /* 0x010fda0003f45270 */
[----:B0-----:R-:W-:Y:S01]  /*6b70*/  @P2 IMAD.MOV.U32 R7, RZ, RZ, RZ ;  /* 0x000000ffff072224 */ /* 0x001fe200078e00ff */
[----:B------:R-:W-:Y:S05]  /*6b80*/  @P2 BRA `(.L_x_3202) ;  /* 0x0000004000002947 */ /* 0x000fea0003800000 */
.L_x_3201:
[----:B------:R-:W4:Y:S02]  /*6b90*/  LDS R2, [R8] ;  /* 0x0000000008027984 */ /* 0x000f240000000800 */
[----:B---34-:R-:W-:-:S04]  /*6ba0*/  FADD.FTZ R2, -R9, R2 ;  /* 0x0000000209027221 */ /* 0x018fc80000010100 */
[----:B------:R-:W-:-:S04]  /*6bb0*/  FMUL.FTZ R2, R2, 1.4426950216293334961 ;  /* 0x3fb8aa3b02027820 */ /* 0x000fc80000410000 */
[----:B0-----:R0:W3:Y:S03]  /*6bc0*/  MUFU.EX2 R7, R2 ;  /* 0x0000000200077308 */ /* 0x0010e60000000800 */
.L_x_3202:
[----:B------:R-:W-:Y:S05]  /*6bd0*/  BSYNC B1 ;  /* 0x0000000000017941 */ /* 0x000fea0003800000 */
.L_x_3200:
[----:B---3--:R3:W-:Y:S01]  /*6be0*/  STS [R8], R7 ;  /* 0x0000000708007388 */ /* 0x0087e20000000800 */
[----:B------:R-:W-:Y:S01]  /*6bf0*/  IADD3 R5, R5, 0x100, RZ ;  /* 0x0000010005057810 */ /* 0x000fe20007ffe0ff */
[----:B------:R-:W-:-:S03]  /*6c00*/  FADD.FTZ R0, R7, R0 ;  /* 0x0000000007007221 */ /* 0x000fc60000010000 */
[----:B------:R-:W-:-:S13]  /*6c10*/  ISETP.GT.AND P2, PT, R5, UR42, PT ;  /* 0x0000002a05007c0c */ /* 0x000fda000bf44270 */
[----:B---3--:R-:W-:Y:S05]  /*6c20*/  @!P2 BRA `(.L_x_3203) ;  /* 0xfffffe600000a947 */ /* 0x008fea000383ffff */
.L_x_3199:
[----:B------:R-:W-:Y:S05]  /*6c30*/  BSYNC B0 ;  /* 0x0000000000007941 */ /* 0x000fea0003800000 */
.L_x_3198:
[----:B------:R-:W4:Y:S01]  /*6c40*/  SHFL.BFLY PT, R3, R0, 0x10, 0x1f ;  /* 0x0e001f0000037f89 */ /* 0x000f2200000e0000 */
[----:B------:R-:W-:Y:S01]  /*6c50*/  ULDC.U8 UR4, c[0x0][0x26c] ;  /* 0x00009b0000047ab9 */ /* 0x000fe20000000000 */
[----:B------:R-:W-:Y:S01]  /*6c60*/  BSSY B0, `(.L_x_3204) ;  /* 0x000003f000007945 */ /* 0x000fe20003800000 */
[----:B------:R-:W-:Y:S01]  /*6c70*/  ULDC UR8, c[0x0][0x1d4] ;  /* 0x0000750000087ab9 */ /* 0x000fe20000000800 */
[----:B------:R-:W0:Y:S01]  /*6c80*/  S2R R10, SR_TID.X ;  /* 0x00000000000a7919 */ /* 0x000e220000002100 */
[----:B------:R-:W-:Y:S02]  /*6c90*/  ULDC UR9, c[0x0][0x1ec] ;  /* 0x00007b0000097ab9 */ /* 0x000fe40000000800 */
[----:B------:R-:W-:Y:S02]  /*6ca0*/  UISETP.NE.AND UP0, UPT, UR4, URZ, UPT ;  /* 0x0000003f0400728c */ /* 0x000fe4000bf05270 */
[----:B------:R-:W-:-:S04]  /*6cb0*/  UISETP.LT.AND UP1, UPT, UR8, UR9, UPT ;  /* 0x000000090800728c */ /* 0x000fc8000bf21270 */
[----:B------:R-:W-:-:S04]  /*6cc0*/  USEL UR4, UR8, UR9, UP1 ;  /* 0x0000000908047287 */ /* 0x000fc80008800000 */
[----:B------:R-:W-:-:S03]  /*6cd0*/  UIADD3 UR5, UR4, 0x4, URZ ;  /* 0x0000000404057890 */ /* 0x000fc6000fffe03f */
[----:B------:R-:W-:Y:S02]  /*6ce0*/  @UP0 ULDC UR4, c[0x0][0x268] ;  /* 0x00009a0000040ab9 */ /* 0x000fe40000000800 */
[----:B------:R-:W-:Y:S01]  /*6cf0*/  USHF.R.S32.HI UR7, URZ, 0x1f, UR5 ;  /* 0x0000001f3f077899 */ /* 0x000fe20008011405 */
[----:B----4-:R-:W-:Y:S01]  /*6d00*/  FADD.FTZ R3, R3, R0 ;  /* 0x0000000003037221 */ /* 0x010fe20000010000 */
[----:B------:R-:W-:Y:S02]  /*6d10*/  @UP0 UIMAD UR4, UR44, UR4, UR9 ;  /* 0x000000042c0402a4 */ /* 0x000fe4000f8e0209 */
[----:B------:R-:W-:Y:S01]  /*6d20*/  ULEA.HI UR5, UR7, UR5, URZ, 0x2 ;  /* 0x0000000507057291 */ /* 0x000fe2000f8f103f */
[----:B0--3--:R-:W-:Y:S01]  /*6d30*/  LOP3.LUT P0, R9, R10, 0x1f, RZ, 0xc0, !PT ;  /* 0x0000001f0a097812 */ /* 0x009fe2000780c0ff */
[----:B------:R-:W0:Y:S01]  /*6d40*/  SHFL.BFLY PT, R2, R3, 0x8, 0x1f ;  /* 0x0d001f0003027f89 */ /* 0x000e2200000e0000 */
[----:B------:R-:W-:Y:S02]  /*6d50*/  @UP0 UIMAD UR7, UR4, UR8, URZ ;  /* 0x00000008040702a4 */ /* 0x000fe4000f8e023f */
[----:B------:R-:W-:Y:S01]  /*6d60*/  ISETP.GT.U32.AND P2, PT, R9, 0x7, PT ;  /* 0x000000070900780c */ /* 0x000fe20003f44070 */
[----:B------:R-:W-:-:S02]  /*6d70*/  USHF.L.U32 UR5, UR5, 0x2, URZ ;  /* 0x0000000205057899 */ /* 0x000fc4000800063f */
[----:B------:R-:W-:Y:S02]  /*6d80*/  @UP0 USHF.R.S32.HI UR9, URZ, 0x1f, UR7 ;  /* 0x0000001f3f090899 */ /* 0x000fe40008011407 */
[----:B------:R-:W-:Y:S02]  /*6d90*/  ULOP3.LUT UR8, UR5, 0xfffffff0, URZ, 0xc0, !UPT ;  /* 0xfffffff005087892 */ /* 0x000fe4000f8ec03f */
[----:B------:R-:W-:Y:S02]  /*6da0*/  UMOV UR4, URZ ;  /* 0x0000003f00047c82 */ /* 0x000fe40008000000 */
[----:B------:R-:W-:Y:S01]  /*6db0*/  @!P0 SHF.R.U32.HI R0, RZ, 0x3, R10 ;  /* 0x00000003ff008819 */ /* 0x000fe2000001160a */
[----:B------:R-:W-:Y:S02]  /*6dc0*/  UMOV UR5, URZ ;  /* 0x0000003f00057c82 */ /* 0x000fe40008000000 */
[----:B------:R-:W-:Y:S01]  /*6dd0*/  @UP0 UMOV UR4, UR7 ;  /* 0x0000000700040c82 */ /* 0x000fe20008000000 */
[----:B------:R-:W-:Y:S01]  /*6de0*/  @!P0 LOP3.LUT R0, R0, 0x1ffffffc, RZ, 0xc0, !PT ;  /* 0x1ffffffc00008812 */ /* 0x000fe200078ec0ff */
[----:B------:R-:W-:-:S02]  /*6df0*/  @UP0 UMOV UR5, UR9 ;  /* 0x0000000900050c82 */ /* 0x000fc40008000000 */
        /* <DEDUP_REMOVED lines=9> */
[----:B------:R-:W-:Y:S06]  /*6e90*/  BAR.SYNC.DEFER_BLOCKING 0x0 ;  /* 0x0000000000007b1d */ /* 0x000fec0000010000 */
[----:B------:R-:W0:Y:S04]  /*6ea0*/  @!P2 LDS R7, [R9.X4+0x20] ;  /* 0x000020000907a984 */ /* 0x000e280000004800 */
[----:B0-----:R-:W0:Y:S02]  /*6eb0*/  SHFL.BFLY PT, R2, R7, 0x4, 0x1f ;  /* 0x0c801f0007027f89 */ /* 0x001e2400000e0000 */
[----:B0-----:R-:W-:-:S05]  /*6ec0*/  FADD.FTZ R2, R2, R7 ;  /* 0x0000000702027221 */ /* 0x001fca0000010000 */
[----:B------:R-:W0:Y:S02]  /*6ed0*/  SHFL.BFLY PT, R3, R2, 0x2, 0x1f ;  /* 0x0c401f0002037f89 */ /* 0x000e2400000e0000 */
[----:B0-----:R-:W-:-:S05]  /*6ee0*/  FADD.FTZ R3, R2, R3 ;  /* 0x0000000302037221 */ /* 0x001fca0000010000 */
[----:B------:R-:W0:Y:S02]  /*6ef0*/  SHFL.BFLY PT, R0, R3, 0x1, 0x1f ;  /* 0x0c201f0003007f89 */ /* 0x000e2400000e0000 */
[----:B0-----:R-:W-:-:S06]  /*6f00*/  FADD.FTZ R0, R3, R0 ;  /* 0x0000000003007221 */ /* 0x001fcc0000010000 */
[----:B------:R-:W0:Y:S01]  /*6f10*/  SHFL.IDX PT, R0, R0, RZ, 0x1f ;  /* 0x00001fff00007589 */ /* 0x000e2200000e0000 */
[----:B------:R-:W-:Y:S05]  /*6f20*/  @P1 BRA `(.L_x_3205) ;  /* 0x0000012000001947 */ /* 0x000fea0003800000 */
[----:B0-----:R-:W-:Y:S01]  /*6f30*/  FADD.FTZ R0, R0, 9.9999999747524270788e-07 ;  /* 0x358637bd00007421 */ /* 0x001fe20000010000 */
[----:B------:R-:W-:-:S03]  /*6f40*/  IADD3 R5, R10, UR46, RZ ;  /* 0x0000002e0a057c10 */ /* 0x000fc6000fffe0ff */
[----:B------:R0:W3:Y:S04]  /*6f50*/  MUFU.RCP R9, R0 ;  /* 0x0000000000097308 */ /* 0x0000e80000001000 */
.L_x_3206:
[----:B------:R-:W-:Y:S02]  /*6f60*/  IADD3 R8, R5, -UR46, RZ ;  /* 0x8000002e05087c10 */ /* 0x000fe4000fffe0ff */
[----:B------:R-:W-:-:S03]  /*6f70*/  PLOP3.LUT P1, PT, PT, PT, UP0, 0x80, 0x0 ;  /* 0x000000000000781c */ /* 0x000fc60003f2f008 */
[----:B0-----:R-:W0:Y:S10]  /*6f80*/  LDS R0, [R8.X4+0x240] ;  /* 0x0002400008007984 */ /* 0x001e340000004800 */
[----:B------:R-:W-:Y:S01]  /*6f90*/  @P1 IADD3 R3, P0, R5, UR4, RZ ;  /* 0x0000000405031c10 */ /* 0x000fe2000ff1e0ff */
[----:B0--3--:R-:W-:-:S03]  /*6fa0*/  FMUL.FTZ R11, R0, R9 ;  /* 0x00000009000b7220 */ /* 0x009fc60000410000 */
[----:B------:R-:W-:Y:S02]  /*6fb0*/  @P1 LEA.HI.X.SX32 R0, R5, UR5, 0x1, P0 ;  /* 0x0000000505001c11 */ /* 0x000fe400080f0eff */
[C---:B------:R-:W-:Y:S02]  /*6fc0*/  @P1 LEA R2, P0, R3.reuse, c[0x0][0x260], 0x2 ;  /* 0x0000980003021a11 */ /* 0x040fe400078010ff */
[----:B------:R-:W-:Y:S02]  /*6fd0*/  F2FP.PACK_AB R7, RZ, R11 ;  /* 0x0000000bff07723e */ /* 0x000fe400000000ff */
[----:B------:R-:W-:Y:S02]  /*6fe0*/  @P1 LEA.HI.X R3, R3, c[0x0][0x264], R0, 0x2, P0 ;  /* 0x0000990003031a11 */ /* 0x000fe400000f1400 */
[----:B------:R-:W-:Y:S02]  /*6ff0*/  LEA R0, R8, UR7, 0x1 ;  /* 0x0000000708007c11 */ /* 0x000fe4000f8e08ff */
[----:B------:R-:W-:Y:S01]  /*7000*/  IADD3 R5, R5, 0x100, RZ ;  /* 0x0000010005057810 */ /* 0x000fe20007ffe0ff */
[----:B------:R0:W-:Y:S03]  /*7010*/  @P1 STG.E [R2.64], R11 ;  /* 0x0000000b02001986 */ /* 0x0001e6000c101924 */
[----:B------:R-:W-:Y:S01]  /*7020*/  ISETP.GT.AND P0, PT, R5, UR42, PT ;  /* 0x0000002a05007c0c */ /* 0x000fe2000bf04270 */
[----:B------:R0:W-:-:S12]  /*7030*/  STS.U16 [R0], R7 ;  /* 0x0000000700007388 */ /* 0x0001d80000000400 */
[----:B0-----:R-:W-:Y:S05]  /*7040*/  @!P0 BRA `(.L_x_3206) ;  /* 0xffffff1000008947 */ /* 0x001fea000383ffff */
.L_x_3205:
[----:B------:R-:W-:Y:S05]  /*7050*/  BSYNC B0 ;  /* 0x0000000000007941 */ /* 0x000fea0003800000 */
.L_x_3204:
[----:B------:R-:W-:Y:S01]  /*7060*/  USHF.R.S32.HI UR4, URZ, 0x1f, UR42 ;  /* 0x0000001f3f047899 */ /* 0x000fe2000801142a */
[----:B------:R-:W-:Y:S01]  /*7070*/  SHF.R.S32.HI R15, RZ, 0x5, R4 ;  /* 0x00000005ff0f7819 */ /* 0x000fe20000011404 */
[C---:B0-----:R-:W-:Y:S01]  /*7080*/  IMAD.SHL.U32 R0, R6.reuse, 0x8, RZ ;  /* 0x0000000806007824 */ /* 0x041fe200078e00ff */
[----:B------:R-:W-:Y:S01]  /*7090*/  ISETP.GT.AND P0, PT, R6, 0x11, PT ;  /* 0x000000110600780c */ /* 0x000fe20003f04270 */
[----:B------:R-:W-:Y:S01]  /*70a0*/  ULEA.HI UR4, UR4, UR42, URZ, 0x3 ;  /* 0x0000002a04047291 */ /* 0x000fe2000f8f183f */
[----:B------:R-:W-:Y:S01]  /*70b0*/  ISETP.EQ.U32.AND P1, PT, RZ, c[0x0][0x190], PT ;  /* 0x00006400ff007a0c */ /* 0x000fe20003f22070 */
[----:B------:R-:W-:Y:S01]  /*70c0*/  CS2R R6, SRZ ;  /* 0x0000000000067805 */ /* 0x000fe2000001ff00 */
[----:B------:R-:W-:Y:S01]  /*70d0*/  MOV R3, UR49 ;  /* 0x0000003100037c02 */ /* 0x000fe20008000f00 */
[----:B------:R-:W-:Y:S01]  /*70e0*/  ULOP3.LUT UR4, UR4, 0xfffffff8, URZ, 0xc0, !UPT ;  /* 0xfffffff804047892 */ /* 0x000fe2000f8ec03f */
[----:B------:R-:W-:-:S03]  /*70f0*/  CS2R R4, SRZ ;  /* 0x0000000000047805 */ /* 0x000fc6000001ff00 */
[----:B------:R-:W-:-:S06]  /*7100*/  UIADD3 UR4, -UR4, UR42, URZ ;  /* 0x0000002a04047290 */ /* 0x000fcc000fffe13f */
[----:B------:R-:W-:-:S04]  /*7110*/  ISETP.NE.OR P2, PT, R15, UR4, P0 ;  /* 0x000000040f007c0c */ /* 0x000fc80008745670 */
[----:B------:R-:W-:Y:S01]  /*7120*/  ISETP.EQ.OR.EX P1, PT, RZ, c[0x0][0x194], P2, P1 ;  /* 0x00006500ff007a0c */ /* 0x000fe20001722710 */
[----:B------:R-:W-:Y:S01]  /*7130*/  ULDC UR4, c[0x0][0x1d4] ;  /* 0x0000750000047ab9 */ /* 0x000fe20000000800 */
[----:B------:R-:W-:Y:S01]  /*7140*/  BSSY B0, `(.L_x_3207) ;  /* 0x000016b000007945 */ /* 0x000fe20003800000 */
[----:B------:R-:W-:-:S10]  /*7150*/  UIMAD UR4, UR44, UR4, URZ ;  /* 0x000000042c0472a4 */ /* 0x000fd4000f8e023f */
[----:B-1----:R-:W-:Y:S02]  /*7160*/  @!P1 IMAD.MOV.U32 R17, RZ, RZ, 0x2 ;  /* 0x00000002ff119424 */ /* 0x002fe400078e00ff */
[----:B------:R-:W-:-:S04]  /*7170*/  @!P1 IMAD R16, R3, 0x90, R0 ;  /* 0x0000009003109824 */ /* 0x000fc800078e0200 */
[----:B------:R-:W-:Y:S01]  /*7180*/  @!P1 IMAD.WIDE R16, R16, R17, c[0x0][0x190] ;  /* 0x0000640010109625 */ /* 0x000fe200078e0211 */
[----:B------:R-:W-:-:S04]  /*7190*/  CS2R R12, SRZ ;  /* 0x00000000000c7805 */ /* 0x000fc8000001ff00 */
[----:B------:R0:W5:Y:S01]  /*71a0*/  @!P1 LDG.E.128 R4, [R16.64] ;  /* 0x0000002410049981 */ /* 0x000162000c1e1d00 */
[----:B------:R-:W-:Y:S01]  /*71b0*/  CS2R R10, SRZ ;  /* 0x00000000000a7805 */ /* 0x000fe2000001ff00 */
[----:B------:R-:W-:Y:S01]  /*71c0*/  CS2R R8, SRZ ;  /* 0x0000000000087805 */ /* 0x000fe2000001ff00 */
[----:B------:R-:W-:Y:S01]  /*71d0*/  CS2R R2, SRZ ;  /* 0x0000000000027805 */ /* 0x000fe2000001ff00 */
[----:B------:R-:W-:Y:S06]  /*71e0*/  BAR.SYNC.DEFER_BLOCKING 0x0 ;  /* 0x0000000000007b1d */ /* 0x000fec0000010000 */
[----:B------:R-:W-:Y:S05]  /*71f0*/  @P0 BRA `(.L_x_3208) ;  /* 0x000015f000000947 */ /* 0x000fea0003800000 */
[----:B0-----:R-:W-:Y:S01]  /*7200*/  IMAD.U32 R41, RZ, RZ, UR42 ;  /* 0x0000002aff297e24 */ /* 0x001fe2000f8e00ff */
[C---:B------:R-:W-:Y:S01]  /*7210*/  IADD3 R14, R15.reuse, UR46, RZ ;  /* 0x0000002e0f0e7c10 */ /* 0x040fe2000fffe0ff */
[----:B------:R-:W-:Y:S01]  /*7220*/  IMAD.U32 R13, RZ, RZ, UR6 ;  /* 0x00000006ff0d7e24 */ /* 0x000fe2000f8e00ff */
[----:B------:R-:W-:Y:S01]  /*7230*/  BSSY B1, `(.L_x_3209) ;  /* 0x000008b000017945 */ /* 0x000fe20003800000 */
[----:B--2---:R-:W-:-:S02]  /*7240*/  LEA R24, R15, UR7, 0x1 ;  /* 0x000000070f187c11 */ /* 0x004fc4000f8e08ff */
[----:B------:R-:W-:Y:S01]  /*7250*/  IMNMX R41, R41, c[0x0][0x1d4], PT ;  /* 0x0000750029297a17 */ /* 0x000fe20003800200 */
[----:B------:R-:W-:Y:S02]  /*7260*/  IMAD R16, R13, c[0x0][0x1d4], R0 ;  /* 0x000075000d107a24 */ /* 0x000fe400078e0200 */
[----:B------:R-:W-:Y:S01]  /*7270*/  IMAD.MOV.U32 R13, RZ, RZ, RZ ;  /* 0x000000ffff0d7224 */ /* 0x000fe200078e00ff */
[----:B------:R-:W-:Y:S02]  /*7280*/  ISETP.GE.AND P1, PT, R14, R41, PT ;  /* 0x000000290e00720c */ /* 0x000fe40003f26270 */
[----:B------:R-:W-:-:S11]  /*7290*/  SHF.R.S32.HI R17, RZ, 0x1f, R16 ;  /* 0x0000001fff117819 */ /* 0x000fd60000011410 */
[----:B------:R-:W-:Y:S05]  /*72a0*/  @P1 BRA `(.L_x_3210) ;  /* 0x0000083000001947 */ /* 0x000fea0003800000 */
[----:B------:R-:W-:Y:S01]  /*72b0*/  IMAD.U32 R2, RZ, RZ, UR46 ;  /* 0x0000002eff027e24 */ /* 0x000fe2000f8e00ff */
[----:B------:R-:W-:Y:S01]  /*72c0*/  LOP3.LUT R3, RZ, R41, RZ, 0x33, !PT ;  /* 0x00000029ff037212 */ /* 0x000fe200078e33ff */
[----:B------:R-:W-:Y:S01]  /*72d0*/  BSSY B2, `(.L_x_3211) ;  /* 0x000002f000027945 */ /* 0x000fe20003800000 */
[----:B------:R-:W-:Y:S01]  /*72e0*/  IMAD.MOV.U32 R25, RZ, RZ, R14 ;  /* 0x000000ffff197224 */ /* 0x000fe200078e000e */
[----:B------:R-:W-:Y:S01]  /*72f0*/  CS2R R8, SRZ ;  /* 0x0000000000087805 */ /* 0x000fe2000001ff00 */
[----:B------:R-:W-:Y:S01]  /*7300*/  IADD3 R2, -R2, -0x2, -R15 ;  /* 0xfffffffe02027810 */ /* 0x000fe20007ffe90f */
[----:B------:R-:W-:Y:S01]  /*7310*/  CS2R R10, SRZ ;  /* 0x00000000000a7805 */ /* 0x000fe2000001ff00 */
[----:B------:R-:W-:Y:S02]  /*7320*/  CS2R R12, SRZ ;  /* 0x00000000000c7805 */ /* 0x000fe4000001ff00 */
[----:B------:R-:W-:-:S04]  /*7330*/  IADD3 R3, R2, -R3, RZ ;  /* 0x8000000302037210 */ /* 0x000fc80007ffe0ff */
[C---:B------:R-:W-:Y:S02]  /*7340*/  LOP3.LUT P3, RZ, R3.reuse, 0x8, RZ, 0xc0, !PT ;  /* 0x0000000803ff7812 */ /* 0x040fe4000786c0ff */
[----:B------:R-:W-:Y:S02]  /*7350*/  LOP3.LUT P1, RZ, R3, 0xfffffff8, RZ, 0xc0, !PT ;  /* 0xfffffff803ff7812 */ /* 0x000fe4000782c0ff */
[----:B------:R-:W-:-:S09]  /*7360*/  CS2R R2, SRZ ;  /* 0x0000000000027805 */ /* 0x000fd2000001ff00 */
[----:B------:R-:W-:Y:S05]  /*7370*/  @P3 BRA `(.L_x_3212) ;  /* 0x0000024000003947 */ /* 0x000fea0003800000 */
[----:B------:R-:W-:Y:S01]  /*7380*/  ULDC UR5, c[0x0][0x1d4] ;  /* 0x0000750000057ab9 */ /* 0x000fe20000000800 */
[----:B------:R-:W-:Y:S01]  /*7390*/  SHF.R.S32.HI R2, RZ, 0x1f, R14 ;  /* 0x0000001fff027819 */ /* 0x000fe2000001140e */
[----:B------:R-:W-:Y:S01]  /*73a0*/  UIMAD UR5, UR48, UR5, URZ ;  /* 0x00000005300572a4 */ /* 0x000fe2000f8e023f */
[----:B------:R-:W0:Y:S05]  /*73b0*/  LDS.U16 R12, [R24] ;  /* 0x00000000180c7984 */ /* 0x000e2a0000000400 */
[----:B------:R-:W-:Y:S01]  /*73c0*/  IMAD.U32 R9, RZ, RZ, UR5 ;  /* 0x00000005ff097e24 */ /* 0x000fe2000f8e00ff */
[----:B------:R-:W-:-:S04]  /*73d0*/  IADD3 R3, P3, R14, UR5, RZ ;  /* 0x000000050e037c10 */ /* 0x000fc8000ff7e0ff */
        /* <DEDUP_REMOVED lines=11> */
[----:B------:R-:W2:Y:S01]  /*7490*/  LDG.E.128 R8, [R8.64] ;  /* 0x0000002408087981 */ /* 0x000ea2000c1e1d00 */
[----:B0-----:R-:W-:Y:S01]  /*74a0*/  HADD2.F32 R13, -RZ, R12.H0_H0 ;  /* 0x2000000cff0d7230 */ /* 0x001fe20000004100 */
[----:B------:R-:W-:Y:S01]  /*74b0*/  IADD3 R25, R14, 0x8, RZ ;  /* 0x000000080e197810 */ /* 0x000fe20007ffe0ff */
[--C-:B--2---:R-:W-:Y:S02]  /*74c0*/  HADD2.F32 R12, -RZ, R8.reuse.H1_H1 ;  /* 0x30000008ff0c7230 */ /* 0x104fe40000004100 */
[----:B------:R-:W-:Y:S02]  /*74d0*/  HADD2.F32 R2, -RZ, R8.H0_H0 ;  /* 0x20000008ff027230 */ /* 0x000fe40000004100 */
[--C-:B------:R-:W-:Y:S02]  /*74e0*/  HADD2.F32 R18, -RZ, R9.reuse.H0_H0 ;  /* 0x20000009ff127230 */ /* 0x100fe40000004100 */
        /* <DEDUP_REMOVED lines=13> */
.L_x_3212:
[----:B------:R-:W-:Y:S05]  /*75c0*/  BSYNC B2 ;  /* 0x0000000000027941 */ /* 0x000fea0003800000 */
.L_x_3211:
[----:B------:R-:W-:Y:S05]  /*75d0*/  @!P1 BRA `(.L_x_3210) ;  /* 0x0000050000009947 */ /* 0x000fea0003800000 */
[----:B------:R-:W-:Y:S01]  /*75e0*/  ULDC UR5, c[0x0][0x1d4] ;  /* 0x0000750000057ab9 */ /* 0x000fe20000000800 */
[C---:B------:R-:W-:Y:S01]  /*75f0*/  LEA R18, R25.reuse, UR8, 0x1 ;  /* 0x0000000819127c11 */ /* 0x040fe2000f8e08ff */
[----:B------:R-:W-:Y:S01]  /*7600*/  UIMAD UR5, UR48, UR5, URZ ;  /* 0x00000005300572a4 */ /* 0x000fe2000f8e023f */
[----:B------:R-:W-:Y:S01]  /*7610*/  SHF.R.S32.HI R19, RZ, 0x1f, R25 ;  /* 0x0000001fff137819 */ /* 0x000fe20000011419 */
[----:B------:R-:W-:Y:S01]  /*7620*/  IMAD.U32 R23, RZ, RZ, UR46 ;  /* 0x0000002eff177e24 */ /* 0x000fe2000f8e00ff */
[----:B------:R-:W-:Y:S01]  /*7630*/  IADD3 R18, R18, 0x10, RZ ;  /* 0x0000001012127810 */ /* 0x000fe20007ffe0ff */
[----:B------:R-:W-:Y:S01]  /*7640*/  IMAD.MOV.U32 R20, RZ, RZ, c[0x0][0x1d4] ;  /* 0x00007500ff147624 */ /* 0x000fe200078e00ff */
[----:B------:R-:W-:Y:S01]  /*7650*/  HFMA2.MMA R27, -RZ, RZ, 0, 0 ;  /* 0x00000000ff1b7435 */ /* 0x000fe200000001ff */
[----:B------:R-:W-:Y:S01]  /*7660*/  IMAD.U32 R22, RZ, RZ, UR5 ;  /* 0x00000005ff167e24 */ /* 0x000fe2000f8e00ff */
[C---:B------:R-:W-:Y:S01]  /*7670*/  IADD3 R40, P1, R25.reuse, UR5, RZ ;  /* 0x0000000519287c10 */ /* 0x040fe2000ff3e0ff */
[----:B------:R-:W-:-:S03]  /*7680*/  IMAD R42, R25, 0x90, RZ ;  /* 0x00000090192a7824 */ /* 0x000fc600078e02ff */
[----:B------:R-:W-:Y:S01]  /*7690*/  LEA.HI.X.SX32 R21, R22, R19, 0x1, P1 ;  /* 0x0000001316157211 */ /* 0x000fe200008f0eff */
[----:B------:R-:W-:Y:S01]  /*76a0*/  IMAD R19, R23, -0x2, R18 ;  /* 0xfffffffe17137824 */ /* 0x000fe200078e0212 */
[----:B------:R-:W-:Y:S01]  /*76b0*/  LEA R31, P1, R40, c[0x0][0x1a8], 0x2 ;  /* 0x00006a00281f7a11 */ /* 0x000fe200078210ff */
[----:B------:R-:W-:Y:S01]  /*76c0*/  IMAD R18, R20, c[0x0][0x1d8], RZ ;  /* 0x0000760014127a24 */ /* 0x000fe200078e02ff */
[----:B------:R-:W-:Y:S02]  /*76d0*/  IADD3 R43, R42, 0x480, RZ ;  /* 0x000004802a2b7810 */ /* 0x000fe40007ffe0ff */
[----:B------:R-:W-:Y:S01]  /*76e0*/  LEA.HI.X R40, R40, c[0x0][0x1ac], R21, 0x2, P1 ;  /* 0x00006b0028287a11 */ /* 0x000fe200008f1415 */
[----:B------:R-:W-:Y:S01]  /*76f0*/  IMAD R26, R18, 0x90, RZ ;  /* 0x00000090121a7824 */ /* 0x000fe200078e02ff */
[----:B------:R-:W-:-:S04]  /*7700*/  IADD3 R28, R19, 0x240, RZ ;  /* 0x00000240131c7810 */ /* 0x000fc80007ffe0ff */
.L_x_3213:
[----:B------:R-:W-:Y:S01]  /*7710*/  IMAD.MOV.U32 R18, RZ, RZ, R31 ;  /* 0x000000ffff127224 */ /* 0x000fe200078e001f */
[----:B------:R-:W0:Y:S01]  /*7720*/  LDS.U16 R29, [R28+-0x10] ;  /* 0xfffff0001c1d7984 */ /* 0x000e220000000400 */
[----:B------:R-:W-:-:S05]  /*7730*/  IMAD.MOV.U32 R19, RZ, RZ, R40 ;  /* 0x000000ffff137224 */ /* 0x000fca00078e0028 */
[----:B------:R-:W2:Y:S04]  /*7740*/  LDG.E R21, [R18.64] ;  /* 0x0000002412157981 */ /* 0x000ea8000c1e1900 */
[----:B------:R-:W3:Y:S01]  /*7750*/  LDG.E R23, [R18.64+0x20] ;  /* 0x0000202412177981 */ /* 0x000ee2000c1e1900 */
[----:B--2---:R-:W-:-:S04]  /*7760*/  IMAD R20, R26, R21, R42 ;  /* 0x000000151a147224 */ /* 0x004fc800078e022a */
[----:B------:R-:W-:Y:S02]  /*7770*/  IMAD.IADD R20, R20, 0x1, R27 ;  /* 0x0000000114147824 */ /* 0x000fe400078e021b */
[----:B---3--:R-:W-:-:S03]  /*7780*/  IMAD R22, R26, R23, R43 ;  /* 0x000000171a167224 */ /* 0x008fc600078e022b */
[----:B------:R-:W-:Y:S01]  /*7790*/  IADD3 R21, P1, R16, R20, RZ ;  /* 0x0000001410157210 */ /* 0x000fe20007f3e0ff */
[----:B------:R-:W-:-:S03]  /*77a0*/  IMAD.IADD R22, R22, 0x1, R27 ;  /* 0x0000000116167824 */ /* 0x000fc600078e021b */
[----:B------:R-:W-:Y:S02]  /*77b0*/  LEA.HI.X.SX32 R30, R20, R17, 0x1, P1 ;  /* 0x00000011141e7211 */ /* 0x000fe400008f0eff */
[----:B------:R-:W-:-:S04]  /*77c0*/  LEA R20, P1, R21, c[0x0][0x1a0], 0x1 ;  /* 0x0000680015147a11 */ /* 0x000fc800078208ff */
[----:B------:R-:W-:Y:S02]  /*77d0*/  LEA.HI.X R21, R21, c[0x0][0x1a4], R30, 0x1, P1 ;  /* 0x0000690015157a11 */ /* 0x000fe400008f0c1e */
[----:B------:R-:W-:-:S03]  /*77e0*/  IADD3 R23, P1, R16, R22, RZ ;  /* 0x0000001610177210 */ /* 0x000fc60007f3e0ff */
[----:B------:R-:W2:Y:S01]  /*77f0*/  LDG.E.128 R32, [R20.64] ;  /* 0x0000002414207981 */ /* 0x000ea2000c1e1d00 */
[----:B------:R-:W-:Y:S02]  /*7800*/  LEA.HI.X.SX32 R30, R22, R17, 0x1, P1 ;  /* 0x00000011161e7211 */ /* 0x000fe400008f0eff */
[----:B------:R-:W-:-:S04]  /*7810*/  LEA R22, P1, R23, c[0x0][0x1a0], 0x1 ;  /* 0x0000680017167a11 */ /* 0x000fc800078208ff */
[----:B------:R-:W-:Y:S02]  /*7820*/  LEA.HI.X R23, R23, c[0x0][0x1a4], R30, 0x1, P1 ;  /* 0x0000690017177a11 */ /* 0x000fe400008f0c1e */
[----:B------:R1:W3:Y:S04]  /*7830*/  LDS.U16 R30, [R28] ;  /* 0x000000001c1e7984 */ /* 0x0002e80000000400 */
[----:B------:R4:W4:Y:S01]  /*7840*/  LDG.E.128 R36, [R22.64] ;  /* 0x0000002416247981 */ /* 0x000922000c1e1d00 */
[----:B------:R-:W-:Y:S01]  /*7850*/  IADD3 R31, P1, R18, 0x40, RZ ;  /* 0x00000040121f7810 */ /* 0x000fe20007f3e0ff */
[----:B0-----:R-:W-:Y:S01]  /*7860*/  HADD2.F32 R29, -RZ, R29.H0_H0 ;  /* 0x2000001dff1d7230 */ /* 0x001fe20000004100 */
[----:B------:R-:W-:Y:S02]  /*7870*/  IADD3 R25, R25, 0x10, RZ ;  /* 0x0000001019197810 */ /* 0x000fe40007ffe0ff */
[----:B-1----:R-:W-:Y:S01]  /*7880*/  IADD3 R28, R28, 0x20, RZ ;  /* 0x000000201c1c7810 */ /* 0x002fe20007ffe0ff */
[----:B------:R-:W-:Y:S01]  /*7890*/  IMAD.X R40, RZ, RZ, R19, P1 ;  /* 0x000000ffff287224 */ /* 0x000fe200008e0613 */
[----:B------:R-:W-:-:S02]  /*78a0*/  ISETP.GE.AND P1, PT, R25, R41, PT ;  /* 0x000000291900720c */ /* 0x000fc40003f26270 */
[----:B------:R-:W-:Y:S01]  /*78b0*/  IADD3 R27, R27, 0x900, RZ ;  /* 0x000009001b1b7810 */ /* 0x000fe20007ffe0ff */
[----:B---3--:R-:W-:Y:S02]  /*78c0*/  HADD2.F32 R30, -RZ, R30.H0_H0 ;  /* 0x2000001eff1e7230 */ /* 0x008fe40000004100 */
[----:B--2---:R-:W-:Y:S02]  /*78d0*/  HADD2.F32 R18, -RZ, R32.H0_H0 ;  /* 0x20000020ff127230 */ /* 0x004fe40000004100 */
[----:B------:R-:W-:Y:S02]  /*78e0*/  HADD2.F32 R19, -RZ, R34.H0_H0 ;  /* 0x20000022ff137230 */ /* 0x000fe40000004100 */
[----:B------:R-:W-:Y:S01]  /*78f0*/  HADD2.F32 R21, -RZ, R35.H0_H0 ;  /* 0x20000023ff157230 */ /* 0x000fe20000004100 */
        /* <DEDUP_REMOVED lines=8> */
[C---:B------:R-:W-:Y:S01]  /*7980*/  FFMA.FTZ R9, R29.reuse, R32, R9 ;  /* 0x000000201d097223 */ /* 0x040fe20000010009 */
[----:B----4-:R-:W-:Y:S01]  /*7990*/  HADD2.F32 R22, -RZ, R35.H1_H1 ;  /* 0x30000023ff167230 */ /* 0x010fe20000004100 */
[C---:B------:R-:W-:Y:S01]  /*79a0*/  FFMA.FTZ R8, R29.reuse, R33, R8 ;  /* 0x000000211d087223 */ /* 0x040fe20000010008 */
[----:B------:R-:W-:Y:S01]  /*79b0*/  HADD2.F32 R19, -RZ, R36.H0_H0 ;  /* 0x20000024ff137230 */ /* 0x000fe20000004100 */
[C---:B------:R-:W-:Y:S01]  /*79c0*/  FFMA.FTZ R11, R29.reuse, R34, R11 ;  /* 0x000000221d0b7223 */ /* 0x040fe2000001000b */
[----:B------:R-:W-:Y:S01]  /*79d0*/  HADD2.F32 R18, -RZ, R37.H0_H0 ;  /* 0x20000025ff127230 */ /* 0x000fe20000004100 */
[----:B------:R-:W-:Y:S01]  /*79e0*/  FFMA.FTZ R13, R29, R22, R13 ;  /* 0x000000161d0d7223 */ /* 0x000fe2000001000d */
        /* <DEDUP_REMOVED lines=13> */
[----:B------:R-:W-:Y:S01]  /*7ac0*/  FFMA.FTZ R13, R30, R39, R13 ;  /* 0x000000271e0d7223 */ /* 0x000fe2000001000d */
[----:B------:R-:W-:Y:S05]  /*7ad0*/  @!P1 BRA `(.L_x_3213) ;  /* 0xfffffc3000009947 */ /* 0x000fea000383ffff */
.L_x_3210:
[----:B------:R-:W-:Y:S05]  /*7ae0*/  BSYNC B1 ;  /* 0x0000000000017941 */ /* 0x000fea0003800000 */
.L_x_3209:
[----:B------:R-:W-:-:S13]  /*7af0*/  ISETP.GE.AND P1, PT, R14, UR42, PT ;  /* 0x0000002a0e007c0c */ /* 0x000fda000bf26270 */
[----:B------:R-:W-:Y:S05]  /*7b00*/  @P1 BRA `(.L_x_3208) ;  /* 0x00000ce000001947 */ /* 0x000fea0003800000 */
[----:B------:R-:W-:Y:S01]  /*7b10*/  LOP3.LUT R18, RZ, R15, RZ, 0x33, !PT ;  /* 0x0000000fff127212 */ /* 0x000fe200078e33ff */
[----:B------:R-:W-:Y:S01]  /*7b20*/  BSSY B1, `(.L_x_3214) ;  /* 0x0000044000017945 */ /* 0x000fe20003800000 */
[----:B------:R-:W-:-:S04]  /*7b30*/  MOV R31, UR46 ;  /* 0x0000002e001f7c02 */ /* 0x000fc80008000f00 */
[----:B------:R-:W-:-:S04]  /*7b40*/  IADD3 R31, -R31, UR42, R18 ;  /* 0x0000002a1f1f7c10 */ /* 0x000fc8000fffe112 */
[----:B------:R-:W-:-:S13]  /*7b50*/  LOP3.LUT P1, RZ, R31, 0x8, RZ, 0xc0, !PT ;  /* 0x000000081fff7812 */ /* 0x000fda000782c0ff */
[----:B------:R-:W-:Y:S05]  /*7b60*/  @P1 BRA `(.L_x_3215) ;  /* 0x000003f000001947 */ /* 0x000fea0003800000 */
[----:B------:R-:W-:Y:S01]  /*7b70*/  ISETP.GE.AND P1, PT, R14, c[0x0][0x1d4], PT ;  /* 0x000075000e007a0c */ /* 0x000fe20003f26270 */
[----:B------:R-:W-:-:S12]  /*7b80*/  BSSY B2, `(.L_x_3216) ;  /* 0x000003c000027945 */ /* 0x000fd80003800000 */
[----:B------:R-:W-:Y:S05]  /*7b90*/  @!P1 BRA `(.L_x_3217) ;  /* 0x000003a000009947 */ /* 0x000fea0003800000 */
[----:B------:R-:W-:Y:S01]  /*7ba0*/  IABS R21, c[0x0][0x1d4] ;  /* 0x0000750000157a13 */ /* 0x000fe20000000000 */
[----:B------:R-:W-:Y:S01]  /*7bb0*/  ULDC UR5, c[0x0][0x1d4] ;  /* 0x0000750000057ab9 */ /* 0x000fe20000000800 */
[----:B------:R-:W-:Y:S01]  /*7bc0*/  IABS R25, R14 ;  /* 0x0000000e00197213 */ /* 0x000fe20000000000 */
[----:B------:R-:W-:Y:S01]  /*7bd0*/  UIMAD UR5, UR48, UR5, URZ ;  /* 0x00000005300572a4 */ /* 0x000fe2000f8e023f */
[----:B------:R-:W0:Y:S01]  /*7be0*/  I2F.RP R20, R21 ;  /* 0x0000001500147306 */ /* 0x000e220000209400 */
[----:B------:R-:W-:Y:S01]  /*7bf0*/  ISETP.GE.AND P3, PT, R14, RZ, PT ;  /* 0x000000ff0e00720c */ /* 0x000fe20003f66270 */
[----:B------:R-:W1:Y:S01]  /*7c00*/  LDS.U16 R24, [R24] ;  /* 0x0000000018187984 */ /* 0x000e620000000400 */
[----:B------:R-:W-:-:S05]  /*7c10*/  ISETP.NE.AND P4, PT, RZ, c[0x0][0x1d4], PT ;  /* 0x00007500ff007a0c */ /* 0x000fca0003f85270 */
[----:B0-----:R-:W0:Y:S02]  /*7c20*/  MUFU.RCP R20, R20 ;  /* 0x0000001400147308 */ /* 0x001e240000001000 */
[----:B0-----:R-:W-:-:S06]  /*7c30*/  IADD3 R22, R20, 0xffffffe, RZ ;  /* 0x0ffffffe14167810 */ /* 0x001fcc0007ffe0ff */
[----:B------:R-:W0:Y:S02]  /*7c40*/  F2I.FTZ.U32.TRUNC.NTZ R19, R22 ;  /* 0x0000001600137305 */ /* 0x000e24000021f000 */
[----:B0-----:R-:W-:-:S04]  /*7c50*/  IMAD.MOV R18, RZ, RZ, -R19 ;  /* 0x000000ffff127224 */ /* 0x001fc800078e0a13 */
        /* <DEDUP_REMOVED lines=10> */
[----:B------:R-:W-:Y:S01]  /*7d00*/  @!P1 IADD3 R18, R18, -R21, RZ ;  /* 0x8000001512129210 */ /* 0x000fe20007ffe0ff */
[----:B------:R-:W-:-:S04]  /*7d10*/  IMAD.U32 R21, RZ, RZ, UR5 ;  /* 0x00000005ff157e24 */ /* 0x000fc8000f8e00ff */
[----:B------:R-:W-:-:S04]  /*7d20*/  IMAD.MOV.U32 R20, RZ, RZ, R18 ;  /* 0x000000ffff147224 */ /* 0x000fc800078e0012 */
[----:B------:R-:W-:Y:S01]  /*7d30*/  @!P3 IMAD.MOV R20, RZ, RZ, -R20 ;  /* 0x000000ffff14b224 */ /* 0x000fe200078e0a14 */
[----:B------:R-:W-:-:S04]  /*7d40*/  @!P4 LOP3.LUT R20, RZ, c[0x0][0x1d4], RZ, 0x33, !PT ;  /* 0x00007500ff14ca12 */ /* 0x000fc800078e33ff */
[----:B------:R-:W-:Y:S02]  /*7d50*/  SHF.R.S32.HI R18, RZ, 0x1f, R20 ;  /* 0x0000001fff127819 */ /* 0x000fe40000011414 */
        /* <DEDUP_REMOVED lines=13> */
[----:B-1----:R-:W-:Y:S02]  /*7e30*/  HADD2.F32 R25, -RZ, R24.H0_H0 ;  /* 0x20000018ff197230 */ /* 0x002fe40000004100 */
[----:B--2---:R-:W-:Y:S02]  /*7e40*/  HADD2.F32 R27, -RZ, R22.H0_H0 ;  /* 0x20000016ff1b7230 */ /* 0x004fe40000004100 */
[--C-:B------:R-:W-:Y:S02]  /*7e50*/  HADD2.F32 R18, -RZ, R20.reuse.H0_H0 ;  /* 0x20000014ff127230 */ /* 0x100fe40000004100 */
        /* <DEDUP_REMOVED lines=14> */
.L_x_3217:
[----:B------:R-:W-:Y:S05]  /*7f40*/  BSYNC B2 ;  /* 0x0000000000027941 */ /* 0x000fea0003800000 */
.L_x_3216:
[----:B------:R-:W-:Y:S02]  /*7f50*/  IADD3 R14, R14, 0x8, RZ ;  /* 0x000000080e0e7810 */ /* 0x000fe40007ffe0ff */
.L_x_3215:
[----:B------:R-:W-:Y:S05]  /*7f60*/  BSYNC B1 ;  /* 0x0000000000017941 */ /* 0x000fea0003800000 */
.L_x_3214:
[----:B------:R-:W-:-:S13]  /*7f70*/  LOP3.LUT P1, RZ, R31, 0xfffffff8, RZ, 0xc0, !PT ;  /* 0xfffffff81fff7812 */ /* 0x000fda000782c0ff */
[----:B------:R-:W-:Y:S05]  /*7f80*/  @!P1 BRA `(.L_x_3208) ;  /* 0x0000086000009947 */ /* 0x000fea0003800000 */
[----:B------:R-:W-:Y:S01]  /*7f90*/  LEA R18, R14, UR8, 0x1 ;  /* 0x000000080e127c11 */ /* 0x000fe2000f8e08ff */
[----:B------:R-:W-:Y:S02]  /*7fa0*/  IMAD.U32 R31, RZ, RZ, UR46 ;  /* 0x0000002eff1f7e24 */ /* 0x000fe4000f8e00ff */
[----:B------:R-:W-:Y:S02]  /*7fb0*/  IMAD.MOV.U32 R22, RZ, RZ, RZ ;  /* 0x000000ffff167224 */ /* 0x000fe400078e00ff */
[----:B------:R-:W-:Y:S02]  /*7fc0*/  IMAD R31, R31, -0x2, R18 ;  /* 0xfffffffe1f1f7824 */ /* 0x000fe400078e0212 */
.L_x_3222:
[C---:B------:R-:W-:Y:S01]  /*7fd0*/  ISETP.GE.AND P3, PT, R14.reuse, c[0x0][0x1d4], PT ;  /* 0x000075000e007a0c */ /* 0x040fe20003f66270 */
[----:B------:R-:W-:Y:S01]  /*7fe0*/  BSSY B1, `(.L_x_3218) ;  /* 0x000003f000017945 */ /* 0x000fe20003800000 */
[----:B------:R-:W-:Y:S02]  /*7ff0*/  IADD3 R33, R14, 0x8, RZ ;  /* 0x000000080e217810 */ /* 0x000fe40007ffe0ff */
[----:B------:R-:W-:Y:S02]  /*8000*/  IADD3 R32, R31, R22, RZ ;  /* 0x000000161f207210 */ /* 0x000fe40007ffe0ff */
[----:B------:R-:W-:-:S07]  /*8010*/  ISETP.GE.AND P1, PT, R33, c[0x0][0x1d4], PT ;  /* 0x0000750021007a0c */ /* 0x000fce0003f26270 */
[----:B------:R-:W-:Y:S05]  /*8020*/  @!P3 BRA `(.L_x_3219) ;  /* 0x000003a00000b947 */ /* 0x000fea0003800000 */
[----:B------:R-:W-:Y:S01]  /*8030*/  IABS R21, c[0x0][0x1d4] ;  /* 0x0000750000157a13 */ /* 0x000fe20000000000 */
[----:B------:R-:W-:Y:S01]  /*8040*/  ULDC UR5, c[0x0][0x1d4] ;  /* 0x0000750000057ab9 */ /* 0x000fe20000000800 */
[----:B------:R-:W-:Y:S01]  /*8050*/  IABS R24, R14 ;  /* 0x0000000e00187213 */ /* 0x000fe20000000000 */
[----:B------:R-:W-:Y:S01]  /*8060*/  UIMAD UR5, UR48, UR5, URZ ;  /* 0x00000005300572a4 */ /* 0x000fe2000f8e023f */
[----:B------:R-:W0:Y:S01]  /*8070*/  I2F.RP R20, R21 ;  /* 0x0000001500147306 */ /* 0x000e220000209400 */
[----:B------:R-:W-:Y:S02]  /*8080*/  ISETP.GE.AND P4, PT, R14, RZ, PT ;  /* 0x000000ff0e00720c */ /* 0x000fe40003f86270 */
        /* <DEDUP_REMOVED lines=33> */
[----:B------:R-:W0:Y:S04]  /*82a0*/  LDS.U16 R23, [R32+0x240] ;  /* 0x0002400020177984 */ /* 0x000e280000000400 */
[----:B------:R-:W2:Y:S01]  /*82b0*/  LDG.E.128 R24, [R20.64] ;  /* 0x0000002414187981 */ /* 0x000ea2000c1e1d00 */
[----:B0-----:R-:W-:Y:S02]  /*82c0*/  HADD2.F32 R23, -RZ, R23.H0_H0 ;  /* 0x20000017ff177230 */ /* 0x001fe40000004100 */
[----:B--2---:R-:W-:Y:S02]  /*82d0*/  HADD2.F32 R18, -RZ, R24.H0_H0 ;  /* 0x20000018ff127230 */ /* 0x004fe40000004100 */
[----:B------:R-:W-:-:S02]  /*82e0*/  HADD2.F32 R28, -RZ, R25.H0_H0 ;  /* 0x20000019ff1c7230 */ /* 0x000fc40000004100 */
        /* <DEDUP_REMOVED lines=14> */
.L_x_3219:
[----:B------:R-:W-:Y:S05]  /*83d0*/  BSYNC B1 ;  /* 0x0000000000017941 */ /* 0x000fea0003800000 */
.L_x_3218:
[----:B------:R-:W-:Y:S01]  /*83e0*/  BSSY B1, `(.L_x_3220) ;  /* 0x000003c000017945 */ /* 0x000fe20003800000 */
        /* <DEDUP_REMOVED lines=20> */
[----:B------:R-:W-:-:S05]  /*8530*/  @!P1 IMAD.IADD R18, R18, 0x1, -R21 ;  /* 0x0000000112129824 */ /* 0x000fca00078e0a15 */
[----:B------:R-:W-:-:S13]  /*8540*/  ISETP.GT.U32.AND P1, PT, R21, R18, PT ;  /* 0x000000121500720c */ /* 0x000fda0003f24070 */
[----:B------:R-:W-:Y:S01]  /*8550*/  @!P1 IMAD.IADD R18, R18, 0x1, -R21 ;  /* 0x0000000112129824 */ /* 0x000fe200078e0a15 */
[----:B------:R-:W-:-:S03]  /*8560*/  MOV R21, UR5 ;  /* 0x0000000500157c02 */ /* 0x000fc60008000f00 */
        /* <DEDUP_REMOVED lines=35> */
.L_x_3221:
[----:B------:R-:W-:Y:S05]  /*87a0*/  BSYNC B1 ;  /* 0x0000000000017941 */ /* 0x000fea0003800000 */
.L_x_3220:
[----:B------:R-:W-:Y:S02]  /*87b0*/  IADD3 R14, R14, 0x10, RZ ;  /* 0x000000100e0e7810 */ /* 0x000fe40007ffe0ff */
[----:B------:R-:W-:Y:S02]  /*87c0*/  IADD3 R22, R22, 0x20, RZ ;  /* 0x0000002016167810 */ /* 0x000fe40007ffe0ff */
[----:B------:R-:W-:-:S13]  /*87d0*/  ISETP.GE.AND P1, PT, R14, UR42, PT ;  /* 0x0000002a0e007c0c */ /* 0x000fda000bf26270 */
[----:B------:R-:W-:Y:S05]  /*87e0*/  @!P1 BRA `(.L_x_3222) ;  /* 0xfffff7e000009947 */ /* 0x000fea000383ffff */
.L_x_3208:
[----:B0-----:R-:W-:Y:S05]  /*87f0*/  BSYNC B0 ;  /* 0x0000000000007941 */ /* 0x001fea0003800000 */
.L_x_3207:
[----:B------:R-:W-:Y:S01]  /*8800*/  BSSY B0, `(.L_x_3223) ;  /* 0x000005b000007945 */ /* 0x000fe20003800000 */
[----:B------:R-:W-:Y:S05]  /*8810*/  @P2 BRA `(.L_x_3224) ;  /* 0x0000059000002947 */ /* 0x000fea0003800000 */
[----:B------:R-:W-:Y:S01]  /*8820*/  ULDC.64 UR6, c[0x0][0x240] ;  /* 0x0000900000067ab9 */ /* 0x000fe20000000a00 */
[----:B------:R-:W-:Y:S01]  /*8830*/  IMAD.MOV.U32 R17, RZ, RZ, 0x2 ;  /* 0x00000002ff117424 */ /* 0x000fe200078e00ff */
[----:B------:R-:W-:Y:S02]  /*8840*/  UISETP.NE.U32.AND UP0, UPT, URZ, UR6, UPT ;  /* 0x000000063f00728c */ /* 0x000fe4000bf05070 */
[----:B------:R-:W-:Y:S02]  /*8850*/  ULDC UR5, c[0x0][0x1d8] ;  /* 0x0000760000057ab9 */ /* 0x000fe40000000800 */
[----:B------:R-:W-:Y:S01]  /*8860*/  UISETP.NE.AND.EX UP0, UPT, URZ, UR7, UPT, UP0 ;  /* 0x000000073f00728c */ /* 0x000fe2000bf05300 */
[----:B------:R-:W-:-:S05]  /*8870*/  ISETP.NE.AND P2, PT, R17, c[0x0][0x258], PT ;  /* 0x0000960011007a0c */ /* 0x000fca0003f45270 */
[----:B------:R-:W-:-:S05]  /*8880*/  PLOP3.LUT P3, PT, PT, PT, UP0, 0x80, 0x0 ;  /* 0x000000000000781c */ /* 0x000fca0003f6f008 */
[----:B------:R-:W-:Y:S01]  /*8890*/  @UP0 UIMAD UR5, UR40, UR5, UR49 ;  /* 0x00000005280502a4 */ /* 0x000fe2000f8e0231 */
[----:B------:R-:W-:-:S05]  /*88a0*/  IADD3 R14, R0, UR45, RZ ;  /* 0x0000002d000e7c10 */ /* 0x000fca000fffe0ff */
[----:B------:R-:W-:-:S04]  /*88b0*/  IMAD.U32 R19, RZ, RZ, UR5 ;  /* 0x00000005ff137e24 */ /* 0x000fc8000f8e00ff */
[----:B------:R-:W-:-:S04]  /*88c0*/  @P3 IMAD R18, R19, 0x90, R0 ;  /* 0x0000009013123824 */ /* 0x000fc800078e0200 */
[----:B------:R-:W-:-:S04]  /*88d0*/  @P3 IMAD.WIDE R18, R18, R17, c[0x0][0x238] ;  /* 0x00008e0012123625 */ /* 0x000fc800078e0211 */
[----:B------:R-:W-:Y:S01]  /*88e0*/  @P2 IMAD.WIDE R16, R14, R17, c[0x0][0x188] ;  /* 0x000062000e102625 */ /* 0x000fe200078e0211 */
[----:B------:R-:W-:Y:S01]  /*88f0*/  UIADD3 UR5, -UR46, UR42, URZ ;  /* 0x0000002a2e057290 */ /* 0x000fe2000fffe13f */
[----:B------:R0:W5:Y:S04]  /*8900*/  @P3 LDG.E.128 R28, [R18.64] ;  /* 0x00000024121c3981 */ /* 0x000168000c1e1d00 */
[----:B--2---:R1:W5:Y:S01]  /*8910*/  @P2 LDG.E.128 R24, [R16.64] ;  /* 0x0000002410182981 */ /* 0x004362000c1e1d00 */
[----:B------:R-:W-:Y:S01]  /*8920*/  ULEA UR5, UR5, UR8, 0x1 ;  /* 0x0000000805057291 */ /* 0x000fe2000f8e083f */
[----:B------:R-:W-:-:S04]  /*8930*/  IMAD.U32 R21, RZ, RZ, UR4 ;  /* 0x00000004ff157e24 */ /* 0x000fc8000f8e00ff */
[----:B------:R-:W-:-:S04]  /*8940*/  IMAD R20, R21, 0x90, R0 ;  /* 0x0000009015147824 */ /* 0x000fc800078e0200 */
[----:B------:R-:W2:Y:S01]  /*8950*/  LDS.U16 R32, [UR5+0x240] ;  /* 0x00024005ff207984 */ /* 0x000ea20008000400 */
[----:B------:R-:W-:Y:S01]  /*8960*/  UIMAD UR5, UR43, 0x90, URZ ;  /* 0x000000902b0578a4 */ /* 0x000fe2000f8e023f */
[----:B0-----:R-:W-:-:S05]  /*8970*/  SHF.R.S32.HI R18, RZ, 0x1f, R20 ;  /* 0x0000001fff127819 */ /* 0x001fca0000011414 */
[----:B------:R-:W-:Y:S01]  /*8980*/  IMAD.U32 R19, RZ, RZ, UR5 ;  /* 0x00000005ff137e24 */ /* 0x000fe2000f8e00ff */
[----:B------:R-:W-:-:S04]  /*8990*/  IADD3 R20, P1, R20, UR5, RZ ;  /* 0x0000000514147c10 */ /* 0x000fc8000ff3e0ff */
[----:B------:R-:W-:Y:S02]  /*89a0*/  LEA.HI.X.SX32 R19, R19, R18, 0x1, P1 ;  /* 0x0000001213137211 */ /* 0x000fe400008f0eff */
[----:B------:R-:W-:-:S04]  /*89b0*/  LEA R18, P1, R20, c[0x0][0x1a0], 0x1 ;  /* 0x0000680014127a11 */ /* 0x000fc800078208ff */
[----:B------:R-:W-:Y:S01]  /*89c0*/  LEA.HI.X R19, R20, c[0x0][0x1a4], R19, 0x1, P1 ;  /* 0x0000690014137a11 */ /* 0x000fe200008f0c13 */
[----:B------:R-:W-:Y:S05]  /*89d0*/  @P2 BRA `(.L_x_3225) ;  /* 0x0000023000002947 */ /* 0x000fea0003800000 */
[----:B-1----:R-:W-:-:S04]  /*89e0*/  IADD3 R16, P1, R14, c[0x0][0x188], RZ ;  /* 0x000062000e107a10 */ /* 0x002fc80007f3e0ff */
[----:B------:R-:W-:-:S05]  /*89f0*/  LEA.HI.X.SX32 R17, R14, c[0x0][0x18c], 0x1, P1 ;  /* 0x000063000e117a11 */ /* 0x000fca00008f0eff */
[----:B------:R-:W3:Y:S01]  /*8a00*/  LDG.E.64 R34, [R16.64] ;  /* 0x0000002410227981 */ /* 0x000ee2000c1e1b00 */
[----:B------:R-:W-:Y:S01]  /*8a10*/  MOV R21, UR39 ;  /* 0x0000002700157c02 */ /* 0x000fe20008000f00 */
[----:B------:R-:W-:-:S05]  /*8a20*/  IMAD.U32 R20, RZ, RZ, UR38 ;  /* 0x00000026ff147e24 */ /* 0x000fca000f8e00ff */
[----:B------:R0:W4:Y:S01]  /*8a30*/  LDG.E R21, [R20.64+0x4] ;  /* 0x0000042414157981 */ /* 0x000122000c1e1900 */
[C-C-:B---3-5:R-:W-:Y:S01]  /*8a40*/  SHF.R.U64 R26, R34.reuse, 0x10, R35.reuse ;  /* 0x00000010221a7819 */ /* 0x168fe20000001223 */
[----:B------:R-:W4:Y:S01]  /*8a50*/  I2F.S8 R23, R35 ;  /* 0x0000002300177306 */ /* 0x000f220000001400 */
[----:B------:R-:W-:Y:S02]  /*8a60*/  PRMT R14, R34, 0x9910, RZ ;  /* 0x00009910220e7816 */ /* 0x000fe400000000ff */
[----:B0-----:R-:W-:Y:S02]  /*8a70*/  PRMT R20, R35, 0x9910, RZ ;  /* 0x0000991023147816 */ /* 0x001fe400000000ff */
[----:B------:R-:W-:Y:S02]  /*8a80*/  PRMT R16, R26, 0x9910, RZ ;  /* 0x000099101a107816 */ /* 0x000fe400000000ff */
[--C-:B------:R-:W-:Y:S01]  /*8a90*/  SHF.R.S32.HI R25, RZ, 0x18, R35.reuse ;  /* 0x00000018ff197819 */ /* 0x100fe20000011423 */
[----:B------:R4:W0:Y:S01]  /*8aa0*/  I2F.S8 R17, R26 ;  /* 0x0000001a00117306 */ /* 0x0008220000001400 */
[----:B------:R-:W-:-:S02]  /*8ab0*/  SHF.R.U32.HI R24, RZ, 0x10, R35 ;  /* 0x00000010ff187819 */ /* 0x000fc40000011623 */
[----:B------:R-:W-:Y:S02]  /*8ac0*/  SHF.R.S32.HI R14, RZ, 0x8, R14 ;  /* 0x00000008ff0e7819 */ /* 0x000fe4000001140e */
[----:B------:R-:W-:Y:S02]  /*8ad0*/  SHF.R.S32.HI R20, RZ, 0x8, R20 ;  /* 0x00000008ff147819 */ /* 0x000fe40000011414 */
[----:B------:R-:W-:Y:S01]  /*8ae0*/  SHF.R.S32.HI R16, RZ, 0x8, R16 ;  /* 0x00000008ff107819 */ /* 0x000fe20000011410 */
[----:B------:R-:W1:Y:S01]  /*8af0*/  I2F.S16 R25, R25 ;  /* 0x0000001900197306 */ /* 0x000e620000101400 */
[----:B----4-:R-:W-:-:S07]  /*8b00*/  FMUL.FTZ R26, R23, R21 ;  /* 0x00000015171a7220 */ /* 0x010fce0000410000 */
[----:B------:R-:W3:Y:S01]  /*8b10*/  I2F.S8 R24, R24 ;  /* 0x0000001800187306 */ /* 0x000ee20000001400 */
[----:B0-----:R-:W-:-:S07]  /*8b20*/  FMUL.FTZ R23, R17, R21 ;  /* 0x0000001511177220 */ /* 0x001fce0000410000 */
[----:B------:R-:W0:Y:S01]  /*8b30*/  I2F.S16 R14, R14 ;  /* 0x0000000e000e7306 */ /* 0x000e220000101400 */
[----:B-1----:R-:W-:-:S07]  /*8b40*/  FMUL.FTZ R27, R25, R21 ;  /* 0x00000015191b7220 */ /* 0x002fce0000410000 */
[----:B------:R-:W1:Y:S01]  /*8b50*/  I2F.S16 R20, R20 ;  /* 0x0000001400147306 */ /* 0x000e620000101400 */
[----:B---3--:R-:W-:-:S05]  /*8b60*/  FMUL.FTZ R24, R24, R21 ;  /* 0x0000001518187220 */ /* 0x008fca0000410000 */
[----:B------:R-:W-:Y:S02]  /*8b70*/  F2FP.PACK_AB R27, R27, R24 ;  /* 0x000000181b1b723e */ /* 0x000fe400000000ff */
[----:B------:R-:W3:Y:S01]  /*8b80*/  I2F.S8 R22, R34 ;  /* 0x0000002200167306 */ /* 0x000ee20000001400 */
[----:B0-----:R-:W-:-:S07]  /*8b90*/  FMUL.FTZ R17, R14, R21 ;  /* 0x000000150e117220 */ /* 0x001fce0000410000 */
[----:B------:R-:W0:Y:S01]  /*8ba0*/  I2F.S16 R16, R16 ;  /* 0x0000001000107306 */ /* 0x000e220000101400 */
[----:B-1----:R-:W-:-:S05]  /*8bb0*/  FMUL.FTZ R25, R20, R21 ;  /* 0x0000001514197220 */ /* 0x002fca0000410000 */
[----:B------:R-:W-:Y:S01]  /*8bc0*/  F2FP.PACK_AB R26, R25, R26 ;  /* 0x0000001a191a723e */ /* 0x000fe200000000ff */
[----:B---3--:R-:W-:-:S05]  /*8bd0*/  FMUL.FTZ R22, R22, R21 ;  /* 0x0000001516167220 */ /* 0x008fca0000410000 */
[----:B------:R-:W-:Y:S01]  /*8be0*/  F2FP.PACK_AB R24, R17, R22 ;  /* 0x000000161118723e */ /* 0x000fe200000000ff */
[----:B0-----:R-:W-:-:S05]  /*8bf0*/  FMUL.FTZ R14, R16, R21 ;  /* 0x00000015100e7220 */ /* 0x001fca0000410000 */
[----:B------:R-:W-:-:S04]  /*8c00*/  F2FP.PACK_AB R25, R14, R23 ;  /* 0x000000170e19723e */ /* 0x000fc800000000ff */
.L_x_3225:
[----:B-1---5:R-:W-:Y:S01]  /*8c10*/  HFMA2.MMA R4, R24, 1, 1, R4 ;  /* 0x3c003c0018047835 */ /* 0x022fe20000000004 */
[----:B------:R-:W-:Y:S01]  /*8c20*/  HADD2 R5, R25, R5 ;  /* 0x0000000519057230 */ /* 0x000fe20000000000 */
[----:B------:R-:W-:Y:S01]  /*8c30*/  HFMA2.MMA R6, R26, 1, 1, R6 ;  /* 0x3c003c001a067835 */ /* 0x000fe20000000006 */
[----:B------:R-:W-:Y:S02]  /*8c40*/  HADD2 R7, R27, R7 ;  /* 0x000000071b077230 */ /* 0x000fe40000000000 */
[----:B--2---:R-:W-:Y:S02]  /*8c50*/  HADD2.F32 R32, -RZ, R32.H0_H0 ;  /* 0x20000020ff207230 */ /* 0x004fe40000004100 */
[----:B------:R-:W-:Y:S02]  /*8c60*/  @P3 HFMA2.MMA R5, R5, R29, -RZ ;  /* 0x0000001d05053235 */ /* 0x000fe400001000ff */
[----:B------:R-:W-:Y:S01]  /*8c70*/  @P3 HFMA2.MMA R7, R7, R31, -RZ ;  /* 0x0000001f07073235 */ /* 0x000fe200001000ff */
[----:B------:R-:W-:-:S02]  /*8c80*/  @P3 HMUL2 R4, R4, R28 ;  /* 0x0000001c04043232 */ /* 0x000fc40000000000 */
[----:B------:R-:W-:-:S03]  /*8c90*/  @P3 HMUL2 R6, R6, R30 ;  /* 0x0000001e06063232 */ /* 0x000fc60000000000 */
[--C-:B------:R-:W-:Y:S02]  /*8ca0*/  HADD2.F32 R17, -RZ, R4.reuse.H0_H0 ;  /* 0x20000004ff117230 */ /* 0x100fe40000004100 */
[----:B------:R0:W-:Y:S01]  /*8cb0*/  STG.E.128 [R18.64], R4 ;  /* 0x0000000412007986 */ /* 0x0001e2000c101d24 */
[----:B------:R-:W-:Y:S02]  /*8cc0*/  HADD2.F32 R14, -RZ, R4.H1_H1 ;  /* 0x30000004ff0e7230 */ /* 0x000fe40000004100 */
[--C-:B------:R-:W-:Y:S01]  /*8cd0*/  HADD2.F32 R16, -RZ, R5.reuse.H0_H0 ;  /* 0x20000005ff107230 */ /* 0x100fe20000004100 */
[C---:B------:R-:W-:Y:S01]  /*8ce0*/  FFMA.FTZ R2, R32.reuse, R17, R2 ;  /* 0x0000001120027223 */ /* 0x040fe20000010002 */
[----:B------:R-:W-:Y:S01]  /*8cf0*/  HADD2.F32 R21, -RZ, R5.H1_H1 ;  /* 0x30000005ff157230 */ /* 0x000fe20000004100 */
[C---:B------:R-:W-:Y:S01]  /*8d00*/  FFMA.FTZ R9, R32.reuse, R14, R9 ;  /* 0x0000000e20097223 */ /* 0x040fe20000010009 */
[--C-:B------:R-:W-:Y:S01]  /*8d10*/  HADD2.F32 R23, -RZ, R6.reuse.H0_H0 ;  /* 0x20000006ff177230 */ /* 0x100fe20000004100 */
        /* <DEDUP_REMOVED lines=9> */
.L_x_3224:
[----:B0-----:R-:W-:Y:S05]  /*8db0*/  BSYNC B0 ;  /* 0x0000000000007941 */ /* 0x001fea0003800000 */
.L_x_3223:
[----:B------:R-:W-:Y:S06]  /*8dc0*/  BAR.SYNC.DEFER_BLOCKING 0x0 ;  /* 0x0000000000007b1d */ /* 0x000fec0000010000 */
[----:B------:R-:W-:Y:S05]  /*8dd0*/  @P0 BRA `(.L_x_3226) ;  /* 0x0000065000000947 */ /* 0x000fea0003800000 */
[----:B-----5:R-:W0:Y:S01]  /*8de0*/  S2R R7, SR_TID.X ;  /* 0x0000000000077919 */ /* 0x020e220000002100 */
[----:B------:R-:W-:-:S05]  /*8df0*/  IMAD R15, R15, 0x90, R0 ;  /* 0x000000900f0f7824 */ /* 0x000fca00078e0200 */
[----:B------:R-:W-:Y:S02]  /*8e00*/  LEA R15, R15, 0x240, 0x1 ;  /* 0x000002400f0f7811 */ /* 0x000fe400078e08ff */
[C---:B0-----:R-:W-:Y:S02]  /*8e10*/  LOP3.LUT R4, R7.reuse, 0xffffff80, RZ, 0xc0, !PT ;  /* 0xffffff8007047812 */ /* 0x041fe400078ec0ff */
[C---:B------:R-:W-:Y:S02]  /*8e20*/  LOP3.LUT R5, R7.reuse, 0xffffffc0, RZ, 0xc0, !PT ;  /* 0xffffffc007057812 */ /* 0x040fe400078ec0ff */
[----:B------:R-:W-:Y:S02]  /*8e30*/  ISETP.NE.AND P1, PT, R4, 0x80, PT ;  /* 0x000000800400780c */ /* 0x000fe40003f25270 */
[C---:B------:R-:W-:Y:S02]  /*8e40*/  LOP3.LUT R6, R7.reuse, 0xffffffe0, RZ, 0xc0, !PT ;  /* 0xffffffe007067812 */ /* 0x040fe400078ec0ff */
[----:B------:R-:W-:-:S02]  /*8e50*/  ISETP.GT.AND P2, PT, R7, 0x7f, PT ;  /* 0x0000007f0700780c */ /* 0x000fc40003f44270 */
[C---:B------:R-:W-:Y:S02]  /*8e60*/  ISETP.GT.AND P4, PT, R7.reuse, 0x3f, PT ;  /* 0x0000003f0700780c */ /* 0x040fe40003f84270 */
[----:B------:R-:W-:Y:S02]  /*8e70*/  ISETP.GT.AND P6, PT, R7, 0x1f, PT ;  /* 0x0000001f0700780c */ /* 0x000fe40003fc4270 */
[----:B------:R-:W-:Y:S02]  /*8e80*/  ISETP.NE.AND P3, PT, R5, 0x40, PT ;  /* 0x000000400500780c */ /* 0x000fe40003f65270 */
[----:B------:R-:W-:Y:S01]  /*8e90*/  ISETP.NE.AND P5, PT, R6, 0x20, PT ;  /* 0x000000200600780c */ /* 0x000fe20003fa5270 */
[----:B------:R-:W-:Y:S05]  /*8ea0*/  @P1 BRA `(.L_x_3227) ;  /* 0x0000005000001947 */ /* 0x000fea0003800000 */
[----:B------:R-:W-:Y:S02]  /*8eb0*/  F2FP.PACK_AB R4, R9, R2 ;  /* 0x000000020904723e */ /* 0x000fe400000000ff */
[----:B------:R-:W-:Y:S02]  /*8ec0*/  F2FP.PACK_AB R5, R8, R3 ;  /* 0x000000030805723e */ /* 0x000fe400000000ff */
[----:B------:R-:W-:-:S02]  /*8ed0*/  F2FP.PACK_AB R6, R11, R10 ;  /* 0x0000000a0b06723e */ /* 0x000fc400000000ff */
[----:B------:R-:W-:-:S05]  /*8ee0*/  F2FP.PACK_AB R7, R13, R12 ;  /* 0x0000000c0d07723e */ /* 0x000fca00000000ff */
[----:B------:R0:W-:Y:S02]  /*8ef0*/  STS.128 [R15+-0x480], R4 ;  /* 0xfffb80040f007388 */ /* 0x0001e40000000c00 */
.L_x_3227:
        /* <DEDUP_REMOVED lines=21> */
.L_x_3229:
[----:B------:R-:W-:Y:S05]  /*9050*/  BSYNC B0 ;  /* 0x0000000000007941 */ /* 0x000fea0003800000 */
.L_x_3228:
        /* <DEDUP_REMOVED lines=8> */
.L_x_3231:
[----:B------:R-:W-:Y:S05]  /*90e0*/  BSYNC B0 ;  /* 0x0000000000007941 */ /* 0x000fea0003800000 */
.L_x_3230:
        /* <DEDUP_REMOVED lines=20> */
.L_x_3233:
[----:B------:R-:W-:Y:S05]  /*9230*/  BSYNC B0 ;  /* 0x0000000000007941 */ /* 0x000fea0003800000 */
.L_x_3232:
        /* <DEDUP_REMOVED lines=8> */
.L_x_3235:
[----:B------:R-:W-:Y:S05]  /*92c0*/  BSYNC B0 ;  /* 0x0000000000007941 */ /* 0x000fea0003800000 */
.L_x_3234:
        /* <DEDUP_REMOVED lines=20> */
.L_x_3237:
[----:B------:R-:W-:Y:S05]  /*9410*/  BSYNC B0 ;  /* 0x0000000000007941 */ /* 0x000fea0003800000 */
.L_x_3236:
[----:B------:R-:W-:Y:S06]  /*9420*/  BAR.SYNC.DEFER_BLOCKING 0x0 ;  /* 0x0000000000007b1d */ /* 0x000fec0000010000 */
.L_x_3226:
[----:B0----5:R-:W0:Y:S02]  /*9430*/  S2R R4, SR_TID.X ;  /* 0x0000000000047919 */ /* 0x021e240000002100 */
[----:B0-----:R-:W-:-:S04]  /*9440*/  IADD3 R4, R4, 0x1f, RZ ;  /* 0x0000001f04047810 */ /* 0x001fc80007ffe0ff */
[----:B------:R-:W-:-:S13]  /*9450*/  ISETP.GT.U32.OR P0, PT, R4, 0x3e, P0 ;  /* 0x0000003e0400780c */ /* 0x000fda0000704470 */
[----:B------:R-:W-:Y:S05]  /*9460*/  @P0 EXIT ;  /* 0x000000000000094d */ /* 0x000fea0003800000 */
[----:B------:R-:W-:-:S05]  /*9470*/  IMAD.MOV.U32 R5, RZ, RZ, 0x2 ;  /* 0x00000002ff057424 */ /* 0x000fca00078e00ff */
[----:B------:R-:W-:-:S13]  /*9480*/  ISETP.NE.AND P0, PT, R5, c[0x0][0x258], PT ;  /* 0x0000960005007a0c */ /* 0x000fda0003f05270 */
[----:B------:R-:W-:Y:S05]  /*9490*/  @!P0 BRA `(.L_x_3238) ;  /* 0x000000c000008947 */ /* 0x000fea0003800000 */
[----:B------:R-:W-:Y:S01]  /*94a0*/  IMAD.U32 R7, RZ, RZ, UR44 ;  /* 0x0000002cff077e24 */ /* 0x000fe2000f8e00ff */
[----:B------:R-:W-:Y:S02]  /*94b0*/  F2FP.PACK_AB R9, R9, R2 ;  /* 0x000000020909723e */ /* 0x000fe400000000ff */
[----:B------:R-:W-:Y:S01]  /*94c0*/  F2FP.PACK_AB R3, R8, R3 ;  /* 0x000000030803723e */ /* 0x000fe200000000ff */
[----:B------:R-:W-:Y:S01]  /*94d0*/  IMAD R4, R7, 0x90, R0 ;  /* 0x0000009007047824 */ /* 0x000fe200078e0200 */
[----:B------:R-:W-:Y:S02]  /*94e0*/  F2FP.PACK_AB R11, R11, R10 ;  /* 0x0000000a0b0b723e */ /* 0x000fe400000000ff */
[----:B------:R-:W-:Y:S01]  /*94f0*/  F2FP.PACK_AB R13, R13, R12 ;  /* 0x0000000c0d0d723e */ /* 0x000fe200000000ff */
[----:B------:R-:W-:-:S05]  /*9500*/  IMAD.WIDE R4, R4, R5, c[0x0][0x160] ;  /* 0x0000580004047625 */ /* 0x000fca00078e0205 */
[----:B------:R-:W-:Y:S04]  /*9510*/  STG.E [R4.64], R9 ;  /* 0x0000000904007986 */ /* 0x000fe8000c101924 */
[----:B------:R-:W-:Y:S04]  /*9520*/  STG.E [R4.64+0x4], R3 ;  /* 0x0000040304007986 */ /* 0x000fe8000c101924 */
[----:B------:R-:W-:Y:S04]  /*9530*/  STG.E [R4.64+0x8], R11 ;  /* 0x0000080b04007986 */ /* 0x000fe8000c101924 */
[----:B------:R-:W-:Y:S01]  /*9540*/  STG.E [R4.64+0xc], R13 ;  /* 0x00000c0d04007986 */ /* 0x000fe2000c101924 */
[----:B------:R-:W-:Y:S05]  /*9550*/  EXIT ;  /* 0x000000000000794d */ /* 0x000fea0003800000 */
.L_x_3238:
[----:B------:R-:W-:Y:S02]  /*9560*/  IMAD.MOV.U32 R4, RZ, RZ, c[0x0][0x250] ;  /* 0x00009400ff047624 */ /* 0x000fe400078e00ff */
[----:B------:R-:W-:-:S05]  /*9570*/  IMAD.MOV.U32 R5, RZ, RZ, c[0x0][0x254] ;  /* 0x00009500ff057624 */ /* 0x000fca00078e00ff */
[----:B------:R-:W3:Y:S02]  /*9580*/  LDG.E R4, [R4.64] ;  /* 0x0000002404047981 */ /* 0x000ee4000c1e1900 */
[C---:B---3--:R-:W-:Y:S02]  /*9590*/  FMUL.FTZ R9, R4.reuse, R9 ;  /* 0x0000000904097220 */ /* 0x048fe40000410000 */
        /* <DEDUP_REMOVED lines=9> */
[----:B------:R-:W3:Y:S01]  /*9630*/  F2I.S8.NTZ R8, R8 ;  /* 0x0000000800087305 */ /* 0x000ee20000202100 */
[----:B0-----:R-:W-:-:S07]  /*9640*/  PRMT R5, R9, 0x8880, RZ ;  /* 0x0000888009057816 */ /* 0x001fce00000000ff */
[----:B------:R-:W0:Y:S01]  /*9650*/  F2I.S8.NTZ R10, R10 ;  /* 0x0000000a000a7305 */ /* 0x000e220000202100 */
[----:B-1----:R-:W-:Y:S02]  /*9660*/  PRMT R6, R3, 0x8880, RZ ;  /* 0x0000888003067816 */ /* 0x002fe400000000ff */
[----:B------:R-:W-:Y:S02]  /*9670*/  PRMT R3, R5, 0x7710, RZ ;  /* 0x0000771005037816 */ /* 0x000fe400000000ff */
[----:B------:R-:W-:Y:S02]  /*9680*/  PRMT R5, R6, 0x7710, RZ ;  /* 0x0000771006057816 */ /* 0x000fe400000000ff */
[----:B------:R-:W-:Y:S01]  /*9690*/  LOP3.LUT R15, R3, 0xff, RZ, 0xc0, !PT ;  /* 0x000000ff030f7812 */ /* 0x000fe200078ec0ff */
[----:B------:R-:W1:Y:S01]  /*96a0*/  F2I.S8.NTZ R11, R11 ;  /* 0x0000000b000b7305 */ /* 0x000e620000202100 */
[----:B---3--:R-:W-:Y:S02]  /*96b0*/  PRMT R7, R8, 0x8880, RZ ;  /* 0x0000888008077816 */ /* 0x008fe400000000ff */
[----:B------:R-:W-:-:S02]  /*96c0*/  LOP3.LUT R8, R5, 0xff, RZ, 0xc0, !PT ;  /* 0x000000ff05087812 */ /* 0x000fc400078ec0ff */
[----:B------:R-:W-:Y:S02]  /*96d0*/  PRMT R6, R7, 0x7710, RZ ;  /* 0x0000771007067816 */ /* 0x000fe400000000ff */
[----:B------:R-:W-:Y:S01]  /*96e0*/  SHF.L.U64.HI R9, R15, 0x8, RZ ;  /* 0x000000080f097819 */ /* 0x000fe200000102ff */
[----:B------:R-:W3:Y:S01]  /*96f0*/  F2I.S8.NTZ R2, R2 ;  /* 0x0000000200027305 */ /* 0x000ee20000202100 */
[----:B------:R-:W-:Y:S02]  /*9700*/  LOP3.LUT R7, R6, 0xff, RZ, 0xc0, !PT ;  /* 0x000000ff06077812 */ /* 0x000fe400078ec0ff */
[----:B0-----:R-:W-:Y:S02]  /*9710*/  PRMT R3, R10, 0x8880, RZ ;  /* 0x000088800a037816 */ /* 0x001fe400000000ff */
[----:B------:R-:W-:Y:S02]  /*9720*/  SHF.L.U64.HI R6, R8, 0x10, RZ ;  /* 0x0000001008067819 */ /* 0x000fe400000102ff */
[----:B------:R-:W-:Y:S01]  /*9730*/  SHF.L.U64.HI R5, R7, 0x18, RZ ;  /* 0x0000001807057819 */ /* 0x000fe200000102ff */
[----:B------:R-:W0:Y:S01]  /*9740*/  F2I.S8.NTZ R12, R12 ;  /* 0x0000000c000c7305 */ /* 0x000e220000202100 */
[----:B------:R-:W-:-:S02]  /*9750*/  PRMT R3, R3, 0x7710, RZ ;  /* 0x0000771003037816 */ /* 0x000fc400000000ff */
[----:B-1----:R-:W-:Y:S02]  /*9760*/  PRMT R11, R11, 0x8880, RZ ;  /* 0x000088800b0b7816 */ /* 0x002fe400000000ff */
[----:B------:R-:W-:Y:S01]  /*9770*/  LOP3.LUT R5, R5, R6, R9, 0xfe, !PT ;  /* 0x0000000605057212 */ /* 0x000fe200078efe09 */
[----:B------:R-:W-:Y:S01]  /*9780*/  IMAD.U32 R9, RZ, RZ, UR44 ;  /* 0x0000002cff097e24 */ /* 0x000fe2000f8e00ff */
[----:B------:R-:W-:Y:S01]  /*9790*/  LOP3.LUT R6, R3, 0xff, RZ, 0xc0, !PT ;  /* 0x000000ff03067812 */ /* 0x000fe200078ec0ff */
[----:B------:R-:W1:Y:S01]  /*97a0*/  F2I.S8.NTZ R4, R4 ;  /* 0x0000000400047305 */ /* 0x000e620000202100 */
[----:B---3--:R-:W-:Y:S01]  /*97b0*/  PRMT R2, R2, 0x8880, RZ ;  /* 0x0000888002027816 */ /* 0x008fe200000000ff */
[----:B------:R-:W-:Y:S01]  /*97c0*/  IMAD R9, R9, 0x90, R0 ;  /* 0x0000009009097824 */ /* 0x000fe200078e0200 */
[----:B------:R-:W-:Y:S02]  /*97d0*/  PRMT R3, R11, 0x7710, RZ ;  /* 0x000077100b037816 */ /* 0x000fe400000000ff */
[----:B------:R-:W-:-:S02]  /*97e0*/  LOP3.LUT R6, R6, 0xffffff00, R5, 0xf8, !PT ;  /* 0xffffff0006067812 */ /* 0x000fc400078ef805 */
[----:B------:R-:W-:Y:S02]  /*97f0*/  PRMT R2, R2, 0x7710, RZ ;  /* 0x0000771002027816 */ /* 0x000fe400000000ff */
[----:B0-----:R-:W-:Y:S02]  /*9800*/  PRMT R12, R12, 0x8880, RZ ;  /* 0x000088800c0c7816 */ /* 0x001fe400000000ff */
[----:B------:R-:W-:Y:S02]  /*9810*/  PRMT R3, R3, 0x7604, RZ ;  /* 0x0000760403037816 */ /* 0x000fe400000000ff */
[----:B------:R-:W-:Y:S02]  /*9820*/  PRMT R0, R12, 0x7710, RZ ;  /* 0x000077100c007816 */ /* 0x000fe400000000ff */
[----:B------:R-:W-:Y:S02]  /*9830*/  PRMT R5, R2, 0x6540, R15 ;  /* 0x0000654002057816 */ /* 0x000fe4000000000f */
[----:B------:R-:W-:-:S02]  /*9840*/  LOP3.LUT R3, R3, 0xffff00ff, R6, 0xf8, !PT ;  /* 0xffff00ff03037812 */ /* 0x000fc400078ef806 */
[----:B------:R-:W-:Y:S02]  /*9850*/  PRMT R0, R0, 0x7054, RZ ;  /* 0x0000705400007816 */ /* 0x000fe400000000ff */
[----:B------:R-:W-:Y:S02]  /*9860*/  SHF.L.U32 R2, R8, 0x10, RZ ;  /* 0x0000001008027819 */ /* 0x000fe400000006ff */
[----:B-1----:R-:W-:Y:S02]  /*9870*/  PRMT R6, R4, 0x8880, RZ ;  /* 0x0000888004067816 */ /* 0x002fe400000000ff */
[----:B------:R-:W-:Y:S02]  /*9880*/  LOP3.LUT R3, R0, 0xff00ffff, R3, 0xf8, !PT ;  /* 0xff00ffff00037812 */ /* 0x000fe400078ef803 */
[----:B------:R-:W-:Y:S02]  /*9890*/  LOP3.LUT R2, R2, 0xff00ffff, R5, 0xf8, !PT ;  /* 0xff00ffff02027812 */ /* 0x000fe400078ef805 */
[----:B------:R-:W-:-:S02]  /*98a0*/  IADD3 R4, P0, R9, c[0x0][0x160], RZ ;  /* 0x0000580009047a10 */ /* 0x000fc40007f1e0ff */
[----:B------:R-:W-:Y:S02]  /*98b0*/  PRMT R0, R6, 0x7710, RZ ;  /* 0x0000771006007816 */ /* 0x000fe400000000ff */
[----:B------:R-:W-:Y:S02]  /*98c0*/  PRMT R2, R2, 0x4210, R7 ;  /* 0x0000421002027816 */ /* 0x000fe40000000007 */
[----:B------:R-:W-:Y:S02]  /*98d0*/  LEA.HI.X.SX32 R5, R9, c[0x0][0x164], 0x1, P0 ;  /* 0x0000590009057a11 */ /* 0x000fe400000f0eff */
[----:B------:R-:W-:-:S05]  /*98e0*/  PRMT R3, R3, 0x4210, R0 ;  /* 0x0000421003037816 */ /* 0x000fca0000000000 */
[----:B------:R-:W-:Y:S01]  /*98f0*/  STG.E.64 [R4.64], R2 ;  /* 0x0000000204007986 */ /* 0x000fe2000c101b24 */
[----:B------:R-:W-:Y:S05]  /*9900*/  EXIT ;  /* 0x000000000000794d */ /* 0x000fea0003800000 */
.L_x_3125:
[----:B------:R-:W-:Y:S01]  /*9910*/  IMAD.MOV.U32 R5, RZ, RZ, 0x10 ;  /* 0x00000010ff057424 */ /* 0x000fe200078e00ff */
[----:B0-----:R-:W-:Y:S01]  /*9920*/  MOV R2, 0x9960 ;  /* 0x0000996000027802 */ /* 0x001fe20000000f00 */
[----:B------:R-:W-:Y:S02]  /*9930*/  IMAD.MOV.U32 R0, RZ, RZ, 0x1f ;  /* 0x0000001fff007424 */ /* 0x000fe400078e00ff */
[----:B------:R-:W-:Y:S02]  /*9940*/  IMAD.MOV.U32 R7, RZ, RZ, -0x1 ;  /* 0xffffffffff077424 */ /* 0x000fe400078e00ff */
[----:B------:R-:W-:Y:S05]  /*9950*/  CALL.REL.NOINC `($__internal_10_$__cuda_sm70_shflsync_bfly_p) ;  /* 0x000001b000007944 */ /* 0x000fea0003c00000 */
[----:B01----:R-:W-:Y:S05]  /*9960*/  BRA `(.L_x_3239) ;  /* 0xffff8de000007947 */ /* 0x003fea000383ffff */
.L_x_3126:
[----:B-1----:R-:W-:Y:S01]  /*9970*/  IMAD.MOV.U32 R4, RZ, RZ, R9 ;  /* 0x000000ffff047224 */ /* 0x002fe200078e0009 */
[----:B------:R-:W-:Y:S01]  /*9980*/  MOV R5, 0x8 ;  /* 0x0000000800057802 */ /* 0x000fe20000000f00 */
[----:B------:R-:W-:Y:S01]  /*9990*/  IMAD.MOV.U32 R0, RZ, RZ, 0x1f ;  /* 0x0000001fff007424 */ /* 0x000fe200078e00ff */
[----:B0-----:R-:W-:Y:S01]  /*99a0*/  MOV R2, 0x99d0 ;  /* 0x000099d000027802 */ /* 0x001fe20000000f00 */
[----:B------:R-:W-:Y:S02]  /*99b0*/  IMAD.MOV.U32 R7, RZ, RZ, -0x1 ;  /* 0xffffffffff077424 */ /* 0x000fe400078e00ff */
[----:B------:R-:W-:Y:S05]  /*99c0*/  CALL.REL.NOINC `($__internal_10_$__cuda_sm70_shflsync_bfly_p) ;  /* 0x0000014000007944 */ /* 0x000fea0003c00000 */
[----:B01----:R-:W-:Y:S01]  /*99d0*/  FADD.FTZ R4, R9, R0 ;  /* 0x0000000009047221 */ /* 0x003fe20000010000 */
[----:B------:R-:W-:Y:S01]  /*99e0*/  MOV R7, 0xffffffff ;  /* 0xffffffff00077802 */ /* 0x000fe20000000f00 */
[----:B------:R-:W-:Y:S01]  /*99f0*/  IMAD.MOV.U32 R5, RZ, RZ, 0x4 ;  /* 0x00000004ff057424 */ /* 0x000fe200078e00ff */
[----:B------:R-:W-:Y:S01]  /*9a00*/  MOV R2, 0x9a30 ;  /* 0x00009a3000027802 */ /* 0x000fe20000000f00 */
[----:B------:R-:W-:-:S02]  /*9a10*/  IMAD.MOV.U32 R0, RZ, RZ, 0x1f ;  /* 0x0000001fff007424 */ /* 0x000fc400078e00ff */
[----:B------:R-:W-:Y:S05]  /*9a20*/  CALL.REL.NOINC `($__internal_10_$__cuda_sm70_shflsync_bfly_p) ;  /* 0x000000e000007944 */ /* 0x000fea0003c00000 */
[----:B01----:R-:W-:Y:S01]  /*9a30*/  FADD.FTZ R4, R4, R0 ;  /* 0x0000000004047221 */ /* 0x003fe20000010000 */
[----:B------:R-:W-:Y:S01]  /*9a40*/  MOV R2, 0x9a90 ;  /* 0x00009a9000027802 */ /* 0x000fe20000000f00 */
[----:B------:R-:W-:-:S02]  /*9a50*/  IMAD.MOV.U32 R5, RZ, RZ, 0x2 ;  /* 0x00000002ff057424 */ /* 0x000fc400078e00ff */
[----:B------:R-:W-:Y:S02]  /*9a60*/  IMAD.MOV.U32 R0, RZ, RZ, 0x1f ;  /* 0x0000001fff007424 */ /* 0x000fe400078e00ff */
[----:B------:R-:W-:Y:S02]  /*9a70*/  IMAD.MOV.U32 R7, RZ, RZ, -0x1 ;  /* 0xffffffffff077424 */ /* 0x000fe400078e00ff */
[----:B------:R-:W-:Y:S05]  /*9a80*/  CALL.REL.NOINC `($__internal_10_$__cuda_sm70_shflsync_bfly_p) ;  /* 0x0000008000007944 */ /* 0x000fea0003c00000 */
[----:B01----:R-:W-:Y:S01]  /*9a90*/  FADD.FTZ R4, R4, R0 ;  /* 0x0000000004047221 */ /* 0x003fe20000010000 */
[----:B------:R-:W-:Y:S01]  /*9aa0*/  HFMA2.MMA R0, -RZ, RZ, 0, 1.847743988037109375e-06 ;  /* 0x0000001fff007435 */ /* 0x000fe200000001ff */
[----:B------:R-:W-:Y:S01]  /*9ab0*/  IMAD.MOV.U32 R5, RZ, RZ, 0x1 ;  /* 0x00000001ff057424 */ /* 0x000fe200078e00ff */
[----:B------:R-:W-:Y:S01]  /*9ac0*/  MOV R2, 0x9af0 ;  /* 0x00009af000027802 */ /* 0x000fe20000000f00 */
[----:B------:R-:W-:-:S03]  /*9ad0*/  IMAD.MOV.U32 R7, RZ, RZ, -0x1 ;  /* 0xffffffffff077424 */ /* 0x000fc600078e00ff */
[----:B------:R-:W-:Y:S05]  /*9ae0*/  CALL.REL.NOINC `($__internal_10_$__cuda_sm70_shflsync_bfly_p) ;  /* 0x0000002000007944 */ /* 0x000fea0003c00000 */
[----:B01----:R-:W-:Y:S01]  /*9af0*/  IMAD.MOV.U32 R5, RZ, RZ, R0 ;  /* 0x000000ffff057224 */ /* 0x003fe200078e0000 */
[----:B------:R-:W-:Y:S05]  /*9b00*/  BRA `(.L_x_3240) ;  /* 0xffff8cd000007947 */ /* 0x000fea000383ffff */
        .weak           $__internal_10_$__cuda_sm70_shflsync_bfly_p
        .type           $__internal_10_$__cuda_sm70_shflsync_bfly_p,@function
        .size           $__internal_10_$__cuda_sm70_shflsync_bfly_p,(.L_x_4316 - $__internal_10_$__cuda_sm70_shflsync_bfly_p)
$__internal_10_$__cuda_sm70_shflsync_bfly_p:
[----:B------:R-:W-:Y:S01]  /*9b10*/  IMAD.MOV.U32 R3, RZ, RZ, 0x0 ;  /* 0x00000000ff037424 */ /* 0x000fe200078e00ff */
[----:B------:R-:W-:Y:S04]  /*9b20*/  WARPSYNC R7 ;  /* 0x0000000700007348 */ /* 0x000fe80003800000 */
[----:B------:R0:W1:Y:S01]  /*9b30*/  SHFL.BFLY PT, R0, R4, R5, R0 ;  /* 0x0c00000504007389 */ /* 0x00006200000e0000 */
[----:B------:R-:W-:Y:S05]  /*9b40*/  RET.REL.NODEC R2 `(_ZN4mmha33masked_multihead_attention_kernelItLi144ELi256ELi1ELi32ELi256ELb0ELb1EEEv26Multihead_attention_paramsIT_XT5_EE) ;  /* 0xffff64b002007950 */ /* 0x000fea0003c3ffff */
.L_x_3241:
        /* <DEDUP_REMOVED lines=11> */
.L_x_4316:


//--------------------- .text._ZN4mmha33masked_multihead_attention_kernelItLi144ELi256ELi2ELi32ELi128ELb0ELb1EEEv26Multihead_attention_paramsIT_XT5_EE --------------------------
	.section	.text._ZN4mmha33masked_multihead_attention_kernelItLi144ELi256ELi2ELi32ELi128ELb0ELb1EEEv26Multihead_attention_paramsIT_XT5_EE,"ax",@progbits
	.sectioninfo	@"SHI_REGISTERS=167"
	.align	128
        .global         _ZN4mmha33masked_multihead_attention_kernelItLi144ELi256ELi2ELi32ELi128ELb0ELb1EEEv26Multihead_attention_paramsIT_XT5_EE
        .type           _ZN4mmha33masked_multihead_attention_kernelItLi144ELi256ELi2ELi32ELi128ELb0ELb1EEEv26Multihead_attention_paramsIT_XT5_EE,@function
        .size           _ZN4mmha33masked_multihead_attention_kernelItLi144ELi256ELi2ELi32ELi128ELb0ELb1EEEv26Multihead_attention_paramsIT_XT5_EE,(.L_x_4317 - _ZN4mmha33masked_multihead_attention_kernelItLi144ELi256ELi2ELi32ELi128ELb0ELb1EEEv26Multihead_attention_paramsIT_XT5_EE)
        .other          _ZN4mmha33masked_multihead_attention_kernelItLi144ELi256ELi2ELi32ELi128ELb0ELb1EEEv26Multihead_attention_paramsIT_XT5_EE,@"STO_CUDA_ENTRY STV_DEFAULT"
_ZN4mmha33masked_multihead_attention_kernelItLi144ELi256ELi2ELi32ELi128ELb0ELb1EEEv26Multihead_attention_paramsIT_XT5_EE:
.text._ZN4mmha33masked_multihead_attention_kernelItLi144ELi256ELi2ELi32ELi128ELb0ELb1EEEv26Multihead_attention_paramsIT_XT5_EE:
        /* <DEDUP_REMOVED lines=11> */
.L_x_3242:
[----:B------:R-:W-:Y:S02]  /*00b0*/  ISETP.NE.U32.AND P0, PT, RZ, c[0x0][0x280], PT ;  /* 0x0000a000ff007a0c */ /* 0x000fe40003f05070 */
[----:B------:R-:W-:Y:S02]  /*00c0*/  IABS R3, c[0x0][0x1d0] ;  /* 0x0000740000037a13 */ /* 0x000fe40000000000 */
[----:B------:R-:W-:Y:S02]  /*00d0*/  ISETP.NE.AND.EX P0, PT, RZ, c[0x0][0x284], PT, P0 ;  /* 0x0000a100ff007a0c */ /* 0x000fe40003f05300 */
[----:B------:R-:W1:Y:S11]  /*00e0*/  I2F.RP R0, R3 ;  /* 0x0000000300007306 */ /* 0x000e760000209400 */
[----:B------:R-:W-:-:S04]  /*00f0*/  @P0 IMAD.MOV.U32 R5, RZ, RZ, 0x4 ;  /* 0x00000004ff050424 */ /* 0x000fc800078e00ff */
[----:B0-----:R-:W-:Y:S01]  /*0100*/  @P0 IMAD.WIDE R4, R2, R5, c[0x0][0x280] ;  /* 0x0000a00002040625 */ /* 0x001fe200078e0205 */
[----:B-1----:R-:W0:Y:S04]  /*0110*/  MUFU.RCP R0, R0 ;  /* 0x0000000000007308 */ /* 0x002e280000001000 */
[----:B------:R1:W2:Y:S01]  /*0120*/  @P0 LDG.E R17, [R4.64] ;  /* 0x0000002404110981 */ /* 0x0002a2000c1e1900 */
[----:B0-----:R-:W-:-:S04]  /*0130*/  IADD3 R6, R0, 0xffffffe, RZ ;  /* 0x0ffffffe00067810 */ /* 0x001fc80007ffe0ff */
[----:B------:R0:W3:Y:S01]  /*0140*/  F2I.FTZ.U32.TRUNC.NTZ R7, R6 ;  /* 0x0000000600077305 */ /* 0x0000e2000021f000 */
[----:B------:R-:W-:Y:S01]  /*0150*/  IABS R0, R2 ;  /* 0x0000000200007213 */ /* 0x000fe20000000000 */
[----:B0-----:R-:W-:Y:S02]  /*0160*/  IMAD.MOV.U32 R6, RZ, RZ, RZ ;  /* 0x000000ffff067224 */ /* 0x001fe400078e00ff */
[----:B---3--:R-:W-:-:S04]  /*0170*/  IMAD.MOV R8, RZ, RZ, -R7 ;  /* 0x000000ffff087224 */ /* 0x008fc800078e0a07 */
[----:B------:R-:W-:-:S04]  /*0180*/  IMAD R9, R8, R3, RZ ;  /* 0x0000000308097224 */ /* 0x000fc800078e02ff */
[----:B------:R-:W-:-:S06]  /*0190*/  IMAD.HI.U32 R7, R7, R9, R6 ;  /* 0x0000000907077227 */ /* 0x000fcc00078e0006 */
[----:B------:R-:W-:-:S04]  /*01a0*/  IMAD.HI.U32 R7, R7, R0, RZ ;  /* 0x0000000007077227 */ /* 0x000fc800078e00ff */
[----:B------:R-:W-:-:S04]  /*01b0*/  IMAD.MOV R6, RZ, RZ, -R7 ;  /* 0x000000ffff067224 */ /* 0x000fc800078e0a07 */
[----:B------:R-:W-:-:S05]  /*01c0*/  IMAD R0, R3, R6, R0 ;  /* 0x0000000603007224 */ /* 0x000fca00078e0200 */
[----:B------:R-:W-:Y:S02]  /*01d0*/  ISETP.GT.U32.AND P3, PT, R3, R0, PT ;  /* 0x000000000300720c */ /* 0x000fe40003f64070 */
[----:B------:R-:W-:-:S11]  /*01e0*/  IABS R8, c[0x0][0x1d4] ;  /* 0x0000750000087a13 */ /* 0x000fd60000000000 */
[----:B------:R-:W-:-:S05]  /*01f0*/  @!P3 IMAD.IADD R0, R0, 0x1, -R3 ;  /* 0x000000010000b824 */ /* 0x000fca00078e0a03 */
[----:B------:R-:W-:Y:S02]  /*0200*/  ISETP.GE.U32.AND P2, PT, R0, R3, PT ;  /* 0x000000030000720c */ /* 0x000fe40003f46070 */
[----:B------:R-:W-:-:S04]  /*0210*/  LOP3.LUT R0, R2, c[0x0][0x1d0], RZ, 0x3c, !PT ;  /* 0x0000740002007a12 */ /* 0x000fc800078e3cff */
[----:B------:R-:W-:Y:S02]  /*0220*/  ISETP.GE.AND P4, PT, R0, RZ, PT ;  /* 0x000000ff0000720c */ /* 0x000fe40003f86270 */
[----:B------:R-:W0:Y:S01]  /*0230*/  I2F.RP R0, R8 ;  /* 0x0000000800007306 */ /* 0x000e220000209400 */
[----:B------:R-:W-:-:S07]  /*0240*/  @!P3 IADD3 R7, R7, 0x1, RZ ;  /* 0x000000010707b810 */ /* 0x000fce0007ffe0ff */
[----:B0-----:R-:W0:Y:S01]  /*0250*/  MUFU.RCP R0, R0 ;  /* 0x0000000000007308 */ /* 0x001e220000001000 */
[----:B------:R-:W-:-:S05]  /*0260*/  @P2 IADD3 R7, R7, 0x1, RZ ;  /* 0x0000000107072810 */ /* 0x000fca0007ffe0ff */
[----:B------:R-:W-:Y:S01]  /*0270*/  IMAD.MOV.U32 R42, RZ, RZ, R7 ;  /* 0x000000ffff2a7224 */ /* 0x000fe200078e0007 */
[----:B0-----:R-:W-:-:S04]  /*0280*/  IADD3 R6, R0, 0xffffffe, RZ ;  /* 0x0ffffffe00067810 */ /* 0x001fc80007ffe0ff */
[----:B------:R0:W3:Y:S02]  /*0290*/  F2I.FTZ.U32.TRUNC.NTZ R7, R6 ;  /* 0x0000000600077305 */ /* 0x0000e4000021f000 */
[----:B0-----:R-:W-:Y:S02]  /*02a0*/  IMAD.MOV.U32 R6, RZ, RZ, RZ ;  /* 0x000000ffff067224 */ /* 0x001fe400078e00ff */
[----:B---3--:R-:W-:-:S04]  /*02b0*/  IMAD.MOV R3, RZ, RZ, -R7 ;  /* 0x000000ffff037224 */ /* 0x008fc800078e0a07 */
[----:B------:R-:W-:-:S04]  /*02c0*/  IMAD R3, R3, R8, RZ ;  /* 0x0000000803037224 */ /* 0x000fc800078e02ff */
[----:B------:R-:W-:Y:S01]  /*02d0*/  IMAD.HI.U32 R7, R7, R3, R6 ;  /* 0x0000000307077227 */ /* 0x000fe200078e0006 */
[----:B------:R-:W-:Y:S01]  /*02e0*/  ISETP.NE.U32.AND P1, PT, RZ, c[0x0][0x240], PT ;  /* 0x00009000ff007a0c */ /* 0x000fe20003f25070 */
[----:B------:R-:W0:Y:S01]  /*02f0*/  S2R R18, SR_TID.X ;  /* 0x0000000000127919 */ /* 0x000e220000002100 */
[----:B------:R-:W-:-:S03]  /*0300*/  ISETP.NE.AND P3, PT, RZ, c[0x0][0x1d0], PT ;  /* 0x00007400ff007a0c */ /* 0x000fc60003f65270 */
[----:B------:R-:W3:Y:S01]  /*0310*/  S2R R19, SR_CTAID.X ;  /* 0x0000000000137919 */ /* 0x000ee20000002500 */
[----:B------:R-:W-:Y:S01]  /*0320*/  ISETP.NE.AND.EX P1, PT, RZ, c[0x0][0x244], PT, P1 ;  /* 0x00009100ff007a0c */ /* 0x000fe20003f25310 */
[----:B------:R-:W-:Y:S02]  /*0330*/  @!P4 IMAD.MOV R42, RZ, RZ, -R42 ;  /* 0x000000ffff2ac224 */ /* 0x000fe400078e0a2a */
[----:B------:R-:W-:-:S06]  /*0340*/  IMAD.MOV.U32 R16, RZ, RZ, RZ ;  /* 0x000000ffff107224 */ /* 0x000fcc00078e00ff */
[----:B------:R-:W-:-:S04]  /*0350*/  @!P3 LOP3.LUT R42, RZ, c[0x0][0x1d0], RZ, 0x33, !PT ;  /* 0x00007400ff2aba12 */ /* 0x000fc800078e33ff */
[----:B-1----:R-:W-:-:S04]  /*0360*/  @P1 IMAD.MOV.U32 R5, RZ, RZ, 0x4 ;  /* 0x00000004ff051424 */ /* 0x002fc800078e00ff */
[----:B------:R-:W-:Y:S01]  /*0370*/  @P1 IMAD.WIDE R4, R42, R5, c[0x0][0x240] ;  /* 0x000090002a041625 */ /* 0x000fe200078e0205 */
[----:B0-----:R-:W-:-:S04]  /*0380*/  ISETP.GE.AND P3, PT, R18, 0x12, PT ;  /* 0x000000121200780c */ /* 0x001fc80003f66270 */
[----:B------:R0:W5:Y:S01]  /*0390*/  @P1 LDG.E R16, [R4.64] ;  /* 0x0000002404101981 */ /* 0x000162000c1e1900 */
[----:B---3--:R-:W-:Y:S02]  /*03a0*/  IMAD R0, R19, 0x90, RZ ;  /* 0x0000009013007824 */ /* 0x008fe400078e02ff */
[C---:B------:R-:W-:Y:S01]  /*03b0*/  IMAD R22, R2.reuse, c[0x0][0x1d8], R19 ;  /* 0x0000760002167a24 */ /* 0x040fe200078e0213 */
[----:B------:R-:W-:Y:S01]  /*03c0*/  ISETP.NE.AND P2, PT, RZ, c[0x0][0x1c8], PT ;  /* 0x00007200ff007a0c */ /* 0x000fe20003f45270 */
[----:B------:R-:W-:Y:S02]  /*03d0*/  IMAD R3, R2, c[0x0][0x1c8], R0 ;  /* 0x0000720002037a24 */ /* 0x000fe400078e0200 */
[----:B------:R-:W-:Y:S02]  /*03e0*/  IMAD R40, R22, 0x90, RZ ;  /* 0x0000009016287824 */ /* 0x000fe400078e02ff */
[----:B------:R-:W-:Y:S02]  /*03f0*/  IMAD.MOV.U32 R52, RZ, RZ, 0x1 ;  /* 0x00000001ff347424 */ /* 0x000fe400078e00ff */
[----:B------:R-:W-:Y:S01]  /*0400*/  IMAD.MOV.U32 R9, RZ, RZ, c[0x0][0x248] ;  /* 0x00009200ff097624 */ /* 0x000fe200078e00ff */
[----:B------:R-:W-:Y:S01]  /*0410*/  SEL R24, R40, R3, !P2 ;  /* 0x0000000328187207 */ /* 0x000fe20005000000 */
[----:B------:R-:W-:-:S02]  /*0420*/  IMAD.MOV.U32 R21, RZ, RZ, 0x2 ;  /* 0x00000002ff157424 */ /* 0x000fc400078e00ff */
[----:B------:R-:W-:Y:S01]  /*0430*/  IMAD.SHL.U32 R27, R18, 0x8, RZ ;  /* 0x00000008121b7824 */ /* 0x000fe200078e00ff */
[----:B------:R-:W-:Y:S01]  /*0440*/  BSSY B0, `(.L_x_3243) ;  /* 0x0000040000007945 */ /* 0x000fe20003800000 */
[----:B------:R-:W-:Y:S01]  /*0450*/  IMAD R31, R52, c[0x0][0x24c], RZ ;  /* 0x00009300341f7a24 */ /* 0x000fe200078e02ff */
[----:B------:R-:W-:Y:S01]  /*0460*/  ISETP.NE.AND P4, PT, R21, c[0x0][0x258], PT ;  /* 0x0000960015007a0c */ /* 0x000fe20003f85270 */
[----:B------:R-:W-:Y:S01]  /*0470*/  IMAD.IADD R10, R0, 0x1, R27 ;  /* 0x00000001000a7824 */ /* 0x000fe200078e021b */
[----:B------:R-:W-:Y:S01]  /*0480*/  @P3 CS2R R34, SRZ ;  /* 0x0000000000223805 */ /* 0x000fe2000001ff00 */
[----:B------:R-:W-:Y:S01]  /*0490*/  @P3 CS2R R32, SRZ ;  /* 0x0000000000203805 */ /* 0x000fe2000001ff00 */
[----:B------:R-:W-:Y:S01]  /*04a0*/  IMAD.IADD R0, R27, 0x1, R24 ;  /* 0x000000011b007824 */ /* 0x000fe200078e0218 */
[----:B--2---:R-:W-:Y:S01]  /*04b0*/  @P0 IADD3 R17, R17, c[0x0][0x210], RZ ;  /* 0x0000840011110a10 */ /* 0x004fe20007ffe0ff */
[----:B------:R-:W-:-:S05]  /*04c0*/  @!P0 IMAD.MOV.U32 R17, RZ, RZ, c[0x0][0x1ec] ;  /* 0x00007b00ff118624 */ /* 0x000fca00078e00ff */
[----:B------:R-:W-:-:S05]  /*04d0*/  IABS R23, R17 ;  /* 0x0000001100177213 */ /* 0x000fca0000000000 */
[----:B------:R-:W-:-:S04]  /*04e0*/  IMAD.HI.U32 R7, R7, R23, RZ ;  /* 0x0000001707077227 */ /* 0x000fc800078e00ff */
[----:B------:R-:W-:-:S04]  /*04f0*/  IMAD.MOV R7, RZ, RZ, -R7 ;  /* 0x000000ffff077224 */ /* 0x000fc800078e0a07 */
[----:B------:R-:W-:-:S05]  /*0500*/  IMAD R23, R8, R7, R23 ;  /* 0x0000000708177224 */ /* 0x000fca00078e0217 */
[----:B------:R-:W-:Y:S02]  /*0510*/  ISETP.GT.U32.AND P0, PT, R8, R23, PT ;  /* 0x000000170800720c */ /* 0x000fe40003f04070 */
[----:B------:R-:W-:-:S11]  /*0520*/  ISETP.GE.AND P1, PT, R17, RZ, PT ;  /* 0x000000ff1100720c */ /* 0x000fd60003f26270 */
[----:B------:R-:W-:-:S05]  /*0530*/  @!P0 IMAD.IADD R23, R23, 0x1, -R8 ;  /* 0x0000000117178824 */ /* 0x000fca00078e0a08 */
[----:B------:R-:W-:Y:S02]  /*0540*/  ISETP.GT.U32.AND P0, PT, R8, R23, PT ;  /* 0x000000170800720c */ /* 0x000fe40003f04070 */
[----:B------:R-:W-:-:S11]  /*0550*/  IADD3 R26, R17, -c[0x0][0x1d4], R52 ;  /* 0x80007500111a7a10 */ /* 0x000fd60007ffe034 */
[----:B------:R-:W-:Y:S02]  /*0560*/  @!P0 IMAD.IADD R23, R23, 0x1, -R8 ;  /* 0x0000000117178824 */ /* 0x000fe400078e0a08 */
[----:B------:R-:W-:Y:S01]  /*0570*/  IMAD.WIDE.U32 R8, R52, R9, c[0x2][0x0] ;  /* 0x0080000034087625 */ /* 0x000fe200078e0009 */
[----:B------:R-:W-:-:S03]  /*0580*/  ISETP.NE.AND P0, PT, RZ, c[0x0][0x1d4], PT ;  /* 0x00007500ff007a0c */ /* 0x000fc60003f05270 */
[----:B------:R-:W-:Y:S02]  /*0590*/  IMAD.IADD R31, R9, 0x1, R31 ;  /* 0x00000001091f7824 */ /* 0x000fe400078e021f */
[----:B------:R-:W-:Y:S01]  /*05a0*/  @!P1 IMAD.MOV R23, RZ, RZ, -R23 ;  /* 0x000000ffff179224 */ /* 0x000fe200078e0a17 */
[----:B------:R-:W-:Y:S05]  /*05b0*/  @P3 BRA `(.L_x_3244) ;  /* 0x0000028000003947 */ /* 0x000fea0003800000 */
[----:B0-----:R-:W-:-:S05]  /*05c0*/  IMAD.MOV.U32 R33, RZ, RZ, 0x2 ;  /* 0x00000002ff217424 */ /* 0x001fca00078e00ff */
[----:B------:R-:W-:-:S13]  /*05d0*/  ISETP.NE.AND P1, PT, R33, c[0x0][0x258], PT ;  /* 0x0000960021007a0c */ /* 0x000fda0003f25270 */
[----:B------:R-:W-:-:S06]  /*05e0*/  @P1 IMAD.WIDE R32, R0, R33, c[0x0][0x168] ;  /* 0x00005a0000201625 */ /* 0x000fcc00078e0221 */
[----:B------:R-:W5:Y:S01]  /*05f0*/  @P1 LDG.E.128 R32, [R32.64] ;  /* 0x0000002420201981 */ /* 0x000f62000c1e1d00 */
[----:B------:R-:W-:Y:S05]  /*0600*/  @P1 BRA `(.L_x_3244) ;  /* 0x0000023000001947 */ /* 0x000fea0003800000 */
[----:B------:R-:W-:-:S04]  /*0610*/  IADD3 R6, P1, R0, c[0x0][0x168], RZ ;  /* 0x00005a0000067a10 */ /* 0x000fc80007f3e0ff */
[----:B------:R-:W-:-:S05]  /*0620*/  LEA.HI.X.SX32 R7, R0, c[0x0][0x16c], 0x1, P1 ;  /* 0x00005b0000077a11 */ /* 0x000fca00008f0eff */
[----:B------:R-:W2:Y:S01]  /*0630*/  LDG.E.64 R28, [R6.64] ;  /* 0x00000024061c7981 */ /* 0x000ea2000c1e1b00 */
[----:B------:R-:W-:Y:S02]  /*0640*/  IMAD.MOV.U32 R4, RZ, RZ, c[0x0][0x248] ;  /* 0x00009200ff047624 */ /* 0x000fe400078e00ff */
[----:B------:R-:W-:-:S05]  /*0650*/  IMAD.MOV.U32 R5, RZ, RZ, c[0x0][0x24c] ;  /* 0x00009300ff057624 */ /* 0x000fca00078e00ff */
[----:B------:R0:W3:Y:S01]  /*0660*/  LDG.E R15, [R4.64] ;  /* 0x00000024040f7981 */ /* 0x0000e2000c1e1900 */
[C---:B--2---:R-:W-:Y:S01]  /*0670*/  SHF.R.U64 R20, R28.reuse, 0x10, R29 ;  /* 0x000000101c147819 */ /* 0x044fe2000000121d */
[----:B------:R-:W3:Y:S01]  /*0680*/  I2F.S8 R11, R28 ;  /* 0x0000001c000b7306 */ /* 0x000ee20000001400 */
[----:B------:R-:W-:Y:S02]  /*0690*/  PRMT R3, R28, 0x9910, RZ ;  /* 0x000099101c037816 */ /* 0x000fe400000000ff */
[----:B0-----:R-:W-:Y:S02]  /*06a0*/  PRMT R5, R29, 0x9910, RZ ;  /* 0x000099101d057816 */ /* 0x001fe400000000ff */
[----:B------:R-:W-:Y:S02]  /*06b0*/  PRMT R4, R20, 0x9910, RZ ;  /* 0x0000991014047816 */ /* 0x000fe400000000ff */
[----:B------:R-:W-:Y:S01]  /*06c0*/  SHF.R.S32.HI R3, RZ, 0x8, R3 ;  /* 0x00000008ff037819 */ /* 0x000fe20000011403 */
[----:B------:R-:W0:Y:S01]  /*06d0*/  I2F.S8 R12, R29 ;  /* 0x0000001d000c7306 */ /* 0x000e220000001400 */
[----:B------:R-:W-:-:S02]  /*06e0*/  SHF.R.U32.HI R13, RZ, 0x10, R29 ;  /* 0x00000010ff0d7819 */ /* 0x000fc4000001161d */
[----:B------:R-:W-:Y:S02]  /*06f0*/  SHF.R.S32.HI R14, RZ, 0x18, R29 ;  /* 0x00000018ff0e7819 */ /* 0x000fe4000001141d */
[----:B------:R-:W-:Y:S02]  /*0700*/  SHF.R.S32.HI R5, RZ, 0x8, R5 ;  /* 0x00000008ff057819 */ /* 0x000fe40000011405 */
[----:B------:R-:W-:Y:S01]  /*0710*/  SHF.R.S32.HI R4, RZ, 0x8, R4 ;  /* 0x00000008ff047819 */ /* 0x000fe20000011404 */
[----:B------:R-:W1:Y:S01]  /*0720*/  I2F.S16 R3, R3 ;  /* 0x0000000300037306 */ /* 0x000e620000101400 */
[----:B---3--:R-:W-:-:S07]  /*0730*/  FMUL.FTZ R11, R11, R15 ;  /* 0x0000000f0b0b7220 */ /* 0x008fce0000410000 */
[----:B------:R-:W2:Y:S01]  /*0740*/  I2F.S8 R13, R13 ;  /* 0x0000000d000d7306 */ /* 0x000ea20000001400 */
[----:B0-----:R-:W-:-:S07]  /*0750*/  FMUL.FTZ R12, R12, R15 ;  /* 0x0000000f0c0c7220 */ /* 0x001fce0000410000 */
[----:B------:R-:W0:Y:S01]  /*0760*/  I2F.S16 R14, R14 ;  /* 0x0000000e000e7306 */ /* 0x000e220000101400 */
[----:B-1---5:R-:W-:-:S05]  /*0770*/  FMUL.FTZ R32, R3, R15 ;  /* 0x0000000f03207220 */ /* 0x022fca0000410000 */
[----:B------:R-:W-:Y:S02]  /*0780*/  F2FP.PACK_AB R32, R32, R11 ;  /* 0x0000000b2020723e */ /* 0x000fe400000000ff */
[----:B------:R-:W1:Y:S01]  /*0790*/  I2F.S8 R6, R20 ;  /* 0x0000001400067306 */ /* 0x000e620000001400 */
[----:B--2---:R-:W-:-:S07]  /*07a0*/  FMUL.FTZ R13, R13, R15 ;  /* 0x0000000f0d0d7220 */ /* 0x004fce0000410000 */
[----:B------:R-:W2:Y:S01]  /*07b0*/  I2F.S16 R5, R5 ;  /* 0x0000000500057306 */ /* 0x000ea20000101400 */
[----:B0-----:R-:W-:-:S05]  /*07c0*/  FMUL.FTZ R14, R14, R15 ;  /* 0x0000000f0e0e7220 */ /* 0x001fca0000410000 */
[----:B------:R-:W-:Y:S02]  /*07d0*/  F2FP.PACK_AB R35, R14, R13 ;  /* 0x0000000d0e23723e */ /* 0x000fe400000000ff */
[----:B------:R-:W0:Y:S01]  /*07e0*/  I2F.S16 R4, R4 ;  /* 0x0000000400047306 */ /* 0x000e220000101400 */
[-C--:B-1----:R-:W-:Y:S02]  /*07f0*/  FMUL.FTZ R6, R6, R15.reuse ;  /* 0x0000000f06067220 */ /* 0x082fe40000410000 */
[----:B--2---:R-:W-:-:S05]  /*0800*/  FMUL.FTZ R3, R5, R15 ;  /* 0x0000000f05037220 */ /* 0x004fca0000410000 */
[----:B------:R-:W-:Y:S01]  /*0810*/  F2FP.PACK_AB R34, R3, R12 ;  /* 0x0000000c0322723e */ /* 0x000fe200000000ff */
[----:B0-----:R-:W-:-:S05]  /*0820*/  FMUL.FTZ R33, R4, R15 ;  /* 0x0000000f04217220 */ /* 0x001fca0000410000 */
[----:B------:R-:W-:Y:S02]  /*0830*/  F2FP.PACK_AB R33, R33, R6 ;  /* 0x000000062121723e */ /* 0x000fe400000000ff */
.L_x_3244:
[----:B0-----:R-:W-:Y:S05]  /*0840*/  BSYNC B0 ;  /* 0x0000000000007941 */ /* 0x001fea0003800000 */
.L_x_3243:
[----:B------:R-:W-:Y:S01]  /*0850*/  BSSY B0, `(.L_x_3245) ;  /* 0x000002e000007945 */ /* 0x000fe20003800000 */
[----:B------:R-:W-:Y:S01]  /*0860*/  IMNMX R26, RZ, R26, !PT ;  /* 0x0000001aff1a7217 */ /* 0x000fe20007800200 */
[----:B------:R-:W-:Y:S01]  /*0870*/  IMAD R42, R42, c[0x0][0x1d8], RZ ;  /* 0x000076002a2a7a24 */ /* 0x000fe200078e02ff */
[----:B------:R-:W-:Y:S01]  /*0880*/  @!P0 LOP3.LUT R23, RZ, c[0x0][0x1d4], RZ, 0x33, !PT ;  /* 0x00007500ff178a12 */ /* 0x000fe200078e33ff */
[----:B------:R-:W-:Y:S01]  /*0890*/  IMAD.MOV.U32 R30, RZ, RZ, R8 ;  /* 0x000000ffff1e7224 */ /* 0x000fe200078e0008 */
[----:B------:R-:W-:Y:S05]  /*08a0*/  @!P4 BRA `(.L_x_3246) ;  /* 0x000000700000c947 */ /* 0x000fea0003800000 */
[----:B------:R-:W-:Y:S01]  /*08b0*/  ISETP.GT.AND P0, PT, R18, 0x11, PT ;  /* 0x000000111200780c */ /* 0x000fe20003f04270 */
[----:B------:R-:W-:Y:S01]  /*08c0*/  CS2R R36, SRZ ;  /* 0x0000000000247805 */ /* 0x000fe2000001ff00 */
[----:B------:R-:W-:-:S11]  /*08d0*/  CS2R R38, SRZ ;  /* 0x0000000000267805 */ /* 0x000fd6000001ff00 */
[----:B------:R-:W-:Y:S05]  /*08e0*/  @P0 BRA `(.L_x_3247) ;  /* 0x0000024000000947 */ /* 0x000fea0003800000 */
[----:B------:R-:W-:-:S05]  /*08f0*/  IMAD.WIDE R4, R0, R21, c[0x0][0x178] ;  /* 0x00005e0000047625 */ /* 0x000fca00078e0215 */
[----:B------:R0:W5:Y:S01]  /*0900*/  LDG.E.128 R36, [R4.64] ;  /* 0x0000002404247981 */ /* 0x000162000c1e1d00 */
[----:B------:R-:W-:Y:S05]  /*0910*/  BRA `(.L_x_3247) ;  /* 0x0000021000007947 */ /* 0x000fea0003800000 */
.L_x_3246:
[C---:B------:R-:W-:Y:S01]  /*0920*/  IADD3 R4, P0, R0.reuse, c[0x0][0x178], RZ ;  /* 0x00005e0000047a10 */ /* 0x040fe20007f1e0ff */
[----:B------:R-:W2:Y:S03]  /*0930*/  LDG.E R11, [R30.64] ;  /* 0x000000241e0b7981 */ /* 0x000ea6000c1e1900 */
[----:B------:R-:W-:-:S05]  /*0940*/  LEA.HI.X.SX32 R5, R0, c[0x0][0x17c], 0x1, P0 ;  /* 0x00005f0000057a11 */ /* 0x000fca00000f0eff */
[----:B------:R-:W3:Y:S02]  /*0950*/  LDG.E.64 R14, [R4.64] ;  /* 0x00000024040e7981 */ /* 0x000ee4000c1e1b00 */
[C-C-:B---3--:R-:W-:Y:S02]  /*0960*/  SHF.R.U64 R12, R14.reuse, 0x10, R15.reuse ;  /* 0x000000100e0c7819 */ /* 0x148fe4000000120f */
[----:B------:R-:W-:Y:S02]  /*0970*/  PRMT R0, R14, 0x9910, RZ ;  /* 0x000099100e007816 */ /* 0x000fe400000000ff */
[----:B------:R-:W-:Y:S02]  /*0980*/  PRMT R6, R15, 0x9910, RZ ;  /* 0x000099100f067816 */ /* 0x000fe400000000ff */
[----:B------:R-:W-:Y:S02]  /*0990*/  PRMT R4, R12, 0x9910, RZ ;  /* 0x000099100c047816 */ /* 0x000fe400000000ff */
[----:B------:R-:W-:-:S02]  /*09a0*/  SHF.R.U32.HI R8, RZ, 0x10, R15 ;  /* 0x00000010ff087819 */ /* 0x000fc4000001160f */
[----:B------:R-:W-:Y:S02]  /*09b0*/  SHF.R.S32.HI R9, RZ, 0x18, R15 ;  /* 0x00000018ff097819 */ /* 0x000fe4000001140f */
[----:B------:R-:W-:Y:S02]  /*09c0*/  SHF.R.S32.HI R0, RZ, 0x8, R0 ;  /* 0x00000008ff007819 */ /* 0x000fe40000011400 */
[----:B------:R-:W-:Y:S02]  /*09d0*/  SHF.R.S32.HI R6, RZ, 0x8, R6 ;  /* 0x00000008ff067819 */ /* 0x000fe40000011406 */
[----:B------:R-:W-:Y:S01]  /*09e0*/  SHF.R.S32.HI R4, RZ, 0x8, R4 ;  /* 0x00000008ff047819 */ /* 0x000fe20000011404 */
[----:B------:R-:W2:Y:S08]  /*09f0*/  I2F.S8 R8, R8 ;  /* 0x0000000800087306 */ /* 0x000eb00000001400 */
[----:B------:R-:W0:Y:S08]  /*0a00*/  I2F.S8 R3, R14 ;  /* 0x0000000e00037306 */ /* 0x000e300000001400 */
[----:B------:R-:W1:Y:S08]  /*0a10*/  I2F.S8 R7, R15 ;  /* 0x0000000f00077306 */ /* 0x000e700000001400 */
[----:B------:R-:W-:Y:S08]  /*0a20*/  I2F.S16 R9, R9 ;  /* 0x0000000900097306 */ /* 0x000ff00000101400 */
[----:B------:R-:W3:Y:S08]  /*0a30*/  I2F.S8 R5, R12 ;  /* 0x0000000c00057306 */ /* 0x000ef00000001400 */
[----:B------:R-:W4:Y:S08]  /*0a40*/  I2F.S16 R0, R0 ;  /* 0x0000000000007306 */ /* 0x000f300000101400 */
[----:B------:R-:W4:Y:S08]  /*0a50*/  I2F.S16 R6, R6 ;  /* 0x0000000600067306 */ /* 0x000f300000101400 */
[----:B------:R-:W4:Y:S01]  /*0a60*/  I2F.S16 R4, R4 ;  /* 0x0000000400047306 */ /* 0x000f220000101400 */
[----:B--2---:R-:W-:-:S02]  /*0a70*/  FMUL.FTZ R13, R8, R11 ;  /* 0x0000000b080d7220 */ /* 0x004fc40000410000 */
[-C--:B0-----:R-:W-:Y:S02]  /*0a80*/  FMUL.FTZ R3, R3, R11.reuse ;  /* 0x0000000b03037220 */ /* 0x081fe40000410000 */
[-C--:B-1----:R-:W-:Y:S02]  /*0a90*/  FMUL.FTZ R7, R7, R11.reuse ;  /* 0x0000000b07077220 */ /* 0x082fe40000410000 */
[-C--:B---3--:R-:W-:Y:S02]  /*0aa0*/  FMUL.FTZ R5, R5, R11.reuse ;  /* 0x0000000b05057220 */ /* 0x088fe40000410000 */
[-C--:B------:R-:W-:Y:S02]  /*0ab0*/  FMUL.FTZ R14, R9, R11.reuse ;  /* 0x0000000b090e7220 */ /* 0x080fe40000410000 */
[-C--:B----4-:R-:W-:Y:S02]  /*0ac0*/  FMUL.FTZ R0, R0, R11.reuse ;  /* 0x0000000b00007220 */ /* 0x090fe40000410000 */
[----:B------:R-:W-:-:S02]  /*0ad0*/  FMUL.FTZ R12, R6, R11 ;  /* 0x0000000b060c7220 */ /* 0x000fc40000410000 */
[----:B------:R-:W-:Y:S01]  /*0ae0*/  FMUL.FTZ R8, R4, R11 ;  /* 0x0000000b04087220 */ /* 0x000fe20000410000 */
[----:B------:R-:W-:Y:S02]  /*0af0*/  F2FP.PACK_AB R39, R14, R13 ;  /* 0x0000000d0e27723e */ /* 0x000fe400000000ff */
[----:B------:R-:W-:Y:S02]  /*0b00*/  F2FP.PACK_AB R36, R0, R3 ;  /* 0x000000030024723e */ /* 0x000fe400000000ff */
[----:B------:R-:W-:Y:S02]  /*0b10*/  F2FP.PACK_AB R38, R12, R7 ;  /* 0x000000070c26723e */ /* 0x000fe400000000ff */
[----:B------:R-:W-:Y:S02]  /*0b20*/  F2FP.PACK_AB R37, R8, R5 ;  /* 0x000000050825723e */ /* 0x000fe400000000ff */
.L_x_3247:
[----:B------:R-:W-:Y:S05]  /*0b30*/  BSYNC B0 ;  /* 0x0000000000007941 */ /* 0x000fea0003800000 */
.L_x_3245:
[C---:B------:R-:W-:Y:S02]  /*0b40*/  ISETP.GT.AND P3, PT, R18.reuse, 0x11, PT ;  /* 0x000000111200780c */ /* 0x040fe40003f64270 */
[----:B------:R-:W-:Y:S02]  /*0b50*/  ISETP.EQ.U32.AND P2, PT, RZ, c[0x0][0x180], PT ;  /* 0x00006000ff007a0c */ /* 0x000fe40003f42070 */
[----:B------:R-:W-:Y:S01]  /*0b60*/  ISETP.GT.AND P4, PT, R18, 0x1f, PT ;  /* 0x0000001f1200780c */ /* 0x000fe20003f84270 */
[----:B------:R-:W-:Y:S01]  /*0b70*/  CS2R R44, SRZ ;  /* 0x00000000002c7805 */ /* 0x000fe2000001ff00 */
[----:B------:R-:W-:Y:S01]  /*0b80*/  ISETP.EQ.U32.AND P0, PT, RZ, c[0x0][0x240], PT ;  /* 0x00009000ff007a0c */ /* 0x000fe20003f02070 */
[----:B------:R-:W-:Y:S01]  /*0b90*/  CS2R R46, SRZ ;  /* 0x00000000002e7805 */ /* 0x000fe2000001ff00 */
[----:B------:R-:W-:-:S02]  /*0ba0*/  ISETP.EQ.U32.AND P1, PT, RZ, c[0x0][0x170], PT ;  /* 0x00005c00ff007a0c */ /* 0x000fc40003f22070 */
[----:B------:R-:W-:Y:S02]  /*0bb0*/  ISETP.EQ.OR.EX P0, PT, RZ, c[0x0][0x244], P4, P0 ;  /* 0x00009100ff007a0c */ /* 0x000fe40002702700 */
[----:B------:R-:W-:Y:S02]  /*0bc0*/  ISETP.EQ.OR.EX P2, PT, RZ, c[0x0][0x184], P3, P2 ;  /* 0x00006100ff007a0c */ /* 0x000fe40001f42720 */
[----:B------:R-:W-:Y:S01]  /*0bd0*/  ISETP.EQ.OR.EX P1, PT, RZ, c[0x0][0x174], P3, P1 ;  /* 0x00005d00ff007a0c */ /* 0x000fe20001f22710 */
[----:B------:R-:W-:Y:S01]  /*0be0*/  CS2R R12, SRZ ;  /* 0x00000000000c7805 */ /* 0x000fe2000001ff00 */
[----:B------:R-:W-:Y:S01]  /*0bf0*/  P2R R0, PR, RZ, 0x8 ;  /* 0x00000008ff007803 */ /* 0x000fe20000000000 */
[----:B------:R-:W-:Y:S01]  /*0c00*/  CS2R R14, SRZ ;  /* 0x00000000000e7805 */ /* 0x000fe2000001ff00 */
[----:B------:R-:W-:-:S05]  /*0c10*/  P2R R0, PR, RZ, 0x10 ;  /* 0x00000010ff007803 */ /* 0x000fca0000000000 */
[----:B-----5:R-:W-:Y:S02]  /*0c20*/  @!P0 IMAD R0, R16, c[0x0][0x1d8], R19 ;  /* 0x0000760010008a24 */ /* 0x020fe400078e0213 */
[----:B------:R-:W-:-:S04]  /*0c30*/  @!P2 IMAD.WIDE R6, R10, R21, c[0x0][0x180] ;  /* 0x000060000a06a625 */ /* 0x000fc800078e0215 */
[----:B0-----:R-:W-:Y:S01]  /*0c40*/  @!P1 IMAD.WIDE R4, R10, R21, c[0x0][0x170] ;  /* 0x00005c000a049625 */ /* 0x001fe200078e0215 */
[----:B------:R-:W2:Y:S03]  /*0c50*/  @!P2 LDG.E.128 R12, [R6.64] ;  /* 0x00000024060ca981 */ /* 0x000ea6000c1e1d00 */
[----:B------:R-:W-:Y:S01]  /*0c60*/  @!P0 IMAD R0, R0, 0x90, R27 ;  /* 0x0000009000008824 */ /* 0x000fe200078e021b */
[----:B------:R0:W3:Y:S01]  /*0c70*/  @!P1 LDG.E.128 R44, [R4.64] ;  /* 0x00000024042c9981 */ /* 0x0000e2000c1e1d00 */
[----:B------:R-:W-:-:S04]  /*0c80*/  ISETP.NE.U32.AND P1, PT, RZ, c[0x0][0x1f8], PT ;  /* 0x00007e00ff007a0c */ /* 0x000fc80003f25070 */
[----:B------:R-:W-:Y:S01]  /*0c90*/  ISETP.NE.AND.EX P1, PT, RZ, c[0x0][0x1fc], PT, P1 ;  /* 0x00007f00ff007a0c */ /* 0x000fe20003f25310 */
[----:B0-----:R-:W-:-:S05]  /*0ca0*/  @!P0 IMAD.WIDE R4, R0, R21, c[0x0][0x230] ;  /* 0x00008c0000048625 */ /* 0x001fca00078e0215 */
[----:B------:R-:W4:Y:S01]  /*0cb0*/  @!P0 LDG.E.128 R48, [R4.64] ;  /* 0x0000002404308981 */ /* 0x000f22000c1e1d00 */
[----:B------:R-:W0:Y:S01]  /*0cc0*/  LDC.U8 R0, c[0x0][0x1e4] ;  /* 0x00007900ff007b82 */ /* 0x000e220000000000 */
[----:B------:R-:W-:-:S05]  /*0cd0*/  ISETP.LT.AND P3, PT, RZ, c[0x0][0x1e0], PT ;  /* 0x00007800ff007a0c */ /* 0x000fca0003f61270 */
[----:B------:R-:W-:Y:S02]  /*0ce0*/  @P1 IMAD.MOV.U32 R9, RZ, RZ, 0x4 ;  /* 0x00000004ff091424 */ /* 0x000fe400078e00ff */
[----:B------:R-:W-:Y:S02]  /*0cf0*/  IMAD.MOV.U32 R28, RZ, RZ, RZ ;  /* 0x000000ffff1c7224 */ /* 0x000fe400078e00ff */
[----:B------:R-:W-:-:S05]  /*0d00*/  @P1 IMAD.WIDE R8, R2, R9, c[0x0][0x1f8] ;  /* 0x00007e0002081625 */ /* 0x000fca00078e0209 */
[----:B------:R1:W5:Y:S01]  /*0d10*/  @P1 LDG.E R28, [R8.64] ;  /* 0x00000024081c1981 */ /* 0x000362000c1e1900 */
[----:B0-----:R-:W-:Y:S02]  /*0d20*/  ISETP.NE.AND P2, PT, R0, RZ, PT ;  /* 0x000000ff0000720c */ /* 0x001fe40003f45270 */
[----:B------:R-:W-:Y:S01]  /*0d30*/  ISETP.GE.AND P1, PT, R18, 0x20, PT ;  /* 0x000000201200780c */ /* 0x000fe20003f26270 */
[----:B--2---:R-:W-:Y:S02]  /*0d40*/  HFMA2.MMA R36, R36, 1, 1, R12 ;  /* 0x3c003c0024247835 */ /* 0x004fe4000000000c */
[----:B------:R-:W-:Y:S01]  /*0d50*/  HFMA2.MMA R38, R38, 1, 1, R14 ;  /* 0x3c003c0026267835 */ /* 0x000fe2000000000e */
[----:B------:R-:W-:Y:S02]  /*0d60*/  HADD2 R37, R37, R13 ;  /* 0x0000000d25257230 */ /* 0x000fe40000000000 */
[----:B------:R-:W-:Y:S01]  /*0d70*/  HADD2 R39, R39, R15 ;  /* 0x0000000f27277230 */ /* 0x000fe20000000000 */
[----:B---3--:R-:W-:-:S02]  /*0d80*/  HFMA2.MMA R32, R32, 1, 1, R44 ;  /* 0x3c003c0020207835 */ /* 0x008fc4000000002c */
[----:B------:R-:W-:Y:S01]  /*0d90*/  HFMA2.MMA R34, R34, 1, 1, R46 ;  /* 0x3c003c0022227835 */ /* 0x000fe2000000002e */
[----:B------:R-:W-:Y:S02]  /*0da0*/  HADD2 R33, R33, R45 ;  /* 0x0000002d21217230 */ /* 0x000fe40000000000 */
[----:B------:R-:W-:Y:S01]  /*0db0*/  HADD2 R35, R35, R47 ;  /* 0x0000002f23237230 */ /* 0x000fe20000000000 */
[----:B----4-:R-:W-:Y:S02]  /*0dc0*/  @!P0 HFMA2.MMA R37, R37, R49, -RZ ;  /* 0x0000003125258235 */ /* 0x010fe400001000ff */
[----:B------:R-:W-:Y:S01]  /*0dd0*/  @!P0 HFMA2.MMA R39, R39, R51, -RZ ;  /* 0x0000003327278235 */ /* 0x000fe200001000ff */
[----:B------:R-:W-:Y:S02]  /*0de0*/  @!P0 HMUL2 R36, R36, R48 ;  /* 0x0000003024248232 */ /* 0x000fe40000000000 */
[----:B------:R-:W-:Y:S01]  /*0df0*/  @!P0 HMUL2 R38, R38, R50 ;  /* 0x0000003226268232 */ /* 0x000fe20000000000 */
[----:B------:R-:W-:Y:S05]  /*0e00*/  @!P2 BRA P3, `(.L_x_3248) ;  /* 0x00000f100000a947 */ /* 0x000fea0001800000 */
[----:B-1----:R-:W-:-:S13]  /*0e10*/  ISETP.GT.OR P0, PT, R52, c[0x0][0x1e0], !P2 ;  /* 0x0000780034007a0c */ /* 0x002fda0005704670 */
[----:B------:R-:W-:Y:S05]  /*0e20*/  @P0 BRA `(.L_x_3249) ;  /* 0x0000152000000947 */ /* 0x000fea0003800000 */
[----:B------:R-:W-:Y:S01]  /*0e30*/  IMAD.MOV.U32 R3, RZ, RZ, c[0x0][0x1e0] ;  /* 0x00007800ff037624 */ /* 0x000fe200078e00ff */
[----:B------:R-:W-:Y:S01]  /*0e40*/  IABS R8, R27 ;  /* 0x0000001b00087213 */ /* 0x000fe20000000000 */
[----:B------:R-:W-:Y:S01]  /*0e50*/  IMAD.MOV.U32 R4, RZ, RZ, RZ ;  /* 0x000000ffff047224 */ /* 0x000fe200078e00ff */
[----:B------:R-:W-:Y:S01]  /*0e60*/  ISETP.LT.AND P1, PT, R27, c[0x0][0x1e0], !P1 ;  /* 0x000078001b007a0c */ /* 0x000fe20004f21270 */
[----:B------:R-:W-:-:S03]  /*0e70*/  IMAD.MOV.U32 R5, RZ, RZ, c[0x0][0x1e0] ;  /* 0x00007800ff057624 */ /* 0x000fc600078e00ff */
[----:B------:R-:W-:Y:S01]  /*0e80*/  P2R R43, PR, RZ, 0x2 ;  /* 0x00000002ff2b7803 */ /* 0x000fe20000000000 */
        /* <DEDUP_REMOVED lines=24> */
[----:B------:R-:W-:-:S03]  /*1010*/  LOP3.LUT P0, RZ, R44, 0x7, RZ, 0xc0, !PT ;  /* 0x000000072cff7812 */ /* 0x000fc6000780c0ff */
[----:B------:R-:W-:-:S04]  /*1020*/  IMAD.MOV.U32 R29, RZ, RZ, R5 ;  /* 0x000000ffff1d7224 */ /* 0x000fc800078e0005 */
        /* <DEDUP_REMOVED lines=23> */
[----:B-1---5:R-:W-:Y:S05]  /*11a0*/  CALL.ABS.NOINC R14 ;  /* 0x000000000e007343 */ /* 0x022fea0003c00000 */
.L_x_3250:
        /* <DEDUP_REMOVED lines=21> */
[----:B------:R-:W-:Y:S02]  /*1300*/  BSSY B1, `(.L_x_3253) ;  /* 0x000007c000017945 */ /* 0x000fe40003800000 */
[--C-:B------:R-:W-:Y:S01]  /*1310*/  IMAD R5, R44, 0x2, R4.reuse ;  /* 0x000000022c057824 */ /* 0x100fe200078e0204 */
[----:B------:R-:W1:Y:S01]  /*1320*/  LDS.64 R14, [R9+0x220] ;  /* 0x00022000090e7984 */ /* 0x000e620000000a00 */
[C---:B------:R-:W-:Y:S01]  /*1330*/  IMAD R6, R7.reuse, 0x2, R4 ;  /* 0x0000000207067824 */ /* 0x040fe200078e0204 */
[----:B------:R-:W-:Y:S01]  /*1340*/  LEA.HI R8, R8, R29, RZ, 0x2 ;  /* 0x0000001d08087211 */ /* 0x000fe200078f10ff */
[----:B------:R-:W-:Y:S01]  /*1350*/  IMAD R7, R7, 0x2, R5 ;  /* 0x0000000207077824 */ /* 0x000fe200078e0205 */
[----:B0-----:R-:W0:Y:S03]  /*1360*/  LDS.64 R34, [R5] ;  /* 0x0000000005227984 */ /* 0x001e260000000a00 */
[----:B------:R-:W-:Y:S01]  /*1370*/  IMAD.SHL.U32 R8, R8, 0x2, RZ ;  /* 0x0000000208087824 */ /* 0x000fe200078e00ff */
[----:B------:R-:W2:Y:S04]  /*1380*/  LDS.64 R20, [R6] ;  /* 0x0000000006147984 */ /* 0x000ea80000000a00 */
[----:B------:R-:W3:Y:S01]  /*1390*/  LDS.64 R44, [R7] ;  /* 0x00000000072c7984 */ /* 0x000ee20000000a00 */
[----:B------:R-:W-:-:S04]  /*13a0*/  LOP3.LUT R13, R8, 0xfffffff8, RZ, 0xc0, !PT ;  /* 0xfffffff8080d7812 */ /* 0x000fc800078ec0ff */
[----:B------:R-:W-:Y:S02]  /*13b0*/  ISETP.GE.AND P0, PT, R13, c[0x0][0x1e0], PT ;  /* 0x000078000d007a0c */ /* 0x000fe40003f06270 */
[--C-:B-1----:R-:W-:Y:S02]  /*13c0*/  SHF.R.U64 R10, R14, 0x10, R15.reuse ;  /* 0x000000100e0a7819 */ /* 0x102fe4000000120f */
[----:B------:R-:W-:Y:S02]  /*13d0*/  SHF.R.U32.HI R12, RZ, 0x10, R15 ;  /* 0x00000010ff0c7819 */ /* 0x000fe4000001160f */
[--C-:B0-----:R-:W-:Y:S02]  /*13e0*/  SHF.R.U64 R33, R34, 0x10, R35.reuse ;  /* 0x0000001022217819 */ /* 0x101fe40000001223 */
[----:B------:R-:W-:Y:S02]  /*13f0*/  PRMT R32, R14, 0x5410, R34 ;  /* 0x000054100e207816 */ /* 0x000fe40000000022 */
[----:B------:R-:W-:-:S02]  /*1400*/  PRMT R34, R15, 0x5410, R35 ;  /* 0x000054100f227816 */ /* 0x000fc40000000023 */
[----:B------:R-:W-:Y:S02]  /*1410*/  PRMT R33, R10, 0x5410, R33 ;  /* 0x000054100a217816 */ /* 0x000fe40000000021 */
[----:B------:R-:W-:Y:S02]  /*1420*/  SHF.R.U32.HI R35, RZ, 0x10, R35 ;  /* 0x00000010ff237819 */ /* 0x000fe40000011623 */
[--C-:B--2---:R-:W-:Y:S02]  /*1430*/  SHF.R.U64 R10, R20, 0x10, R21.reuse ;  /* 0x00000010140a7819 */ /* 0x104fe40000001215 */
[----:B------:R-:W-:Y:S02]  /*1440*/  SHF.R.U32.HI R8, RZ, 0x10, R21 ;  /* 0x00000010ff087819 */ /* 0x000fe40000011615 */
[--C-:B---3--:R-:W-:Y:S02]  /*1450*/  SHF.R.U64 R37, R44, 0x10, R45.reuse ;  /* 0x000000102c257819 */ /* 0x108fe4000000122d */
[----:B------:R-:W-:-:S02]  /*1460*/  SHF.R.U32.HI R39, RZ, 0x10, R45 ;  /* 0x00000010ff277819 */ /* 0x000fc4000001162d */
[----:B------:R-:W-:Y:S02]  /*1470*/  PRMT R35, R12, 0x5410, R35 ;  /* 0x000054100c237816 */ /* 0x000fe40000000023 */
[----:B------:R-:W-:Y:S02]  /*1480*/  PRMT R36, R20, 0x5410, R44 ;  /* 0x0000541014247816 */ /* 0x000fe4000000002c */
        /* <DEDUP_REMOVED lines=10> */
[----:B------:R-:W-:Y:S01]  /*1530*/  HADD2.F32 R47, -RZ, R39.H1_H1 ;  /* 0x30000027ff2f7230 */ /* 0x000fe20000004100 */
[----:B-----5:R-:W-:Y:S01]  /*1540*/  IADD3 R8, -R28, c[0x0][0x1ec], RZ ;  /* 0x00007b001c087a10 */ /* 0x020fe20007ffe1ff */
[----:B------:R-:W-:Y:S01]  /*1550*/  I2F R10, R13 ;  /* 0x0000000d000a7306 */ /* 0x000fe20000201400 */
[----:B------:R-:W-:-:S02]  /*1560*/  HADD2.F32 R45, -RZ, R35.H1_H1 ;  /* 0x30000023ff2d7230 */ /* 0x000fc40000004100 */
[----:B------:R-:W-:Y:S02]  /*1570*/  HADD2.F32 R44, -RZ, R35.H0_H0 ;  /* 0x20000023ff2c7230 */ /* 0x000fe40000004100 */
[--C-:B------:R-:W-:Y:S02]  /*1580*/  HADD2.F32 R35, -RZ, R38.reuse.H1_H1 ;  /* 0x30000026ff237230 */ /* 0x100fe40000004100 */
[----:B------:R-:W-:Y:S01]  /*1590*/  HADD2.F32 R38, -RZ, R38.H0_H0 ;  /* 0x20000026ff267230 */ /* 0x000fe20000004100 */
[----:B0-----:R-:W0:Y:S08]  /*15a0*/  MUFU.RCP R15, R9 ;  /* 0x00000009000f7308 */ /* 0x001e300000001000 */
[----:B------:R-:W1:Y:S08]  /*15b0*/  I2F R11, R11 ;  /* 0x0000000b000b7306 */ /* 0x000e700000201400 */
        /* <DEDUP_REMOVED lines=12> */
[----:B------:R-:W0:Y:S01]  /*1680*/  MUFU.EX2 R11, -R11 ;  /* 0x8000000b000b7308 */ /* 0x000e220000000800 */
[----:B-1----:R-:W-:-:S07]  /*1690*/  FMUL.FTZ R9, R8, R21 ;  /* 0x0000001508097220 */ /* 0x002fce0000410000 */
[----:B------:R-:W1:Y:S01]  /*16a0*/  MUFU.EX2 R13, -R13 ;  /* 0x8000000d000d7308 */ /* 0x000e620000000800 */
[--C-:B------:R-:W-:Y:S01]  /*16b0*/  HADD2.F32 R21, -RZ, R33.reuse.H1_H1 ;  /* 0x30000021ff157230 */ /* 0x100fe20000004100 */
[----:B------:R-:W-:Y:S01]  /*16c0*/  FMUL.RZ R25, R9, 0.15915493667125701904 ;  /* 0x3e22f98309197820 */ /* 0x000fe2000040c000 */
[----:B------:R-:W-:Y:S01]  /*16d0*/  HADD2.F32 R33, -RZ, R33.H0_H0 ;  /* 0x20000021ff217230 */ /* 0x000fe20000004100 */
[----:B0-----:R-:W-:-:S04]  /*16e0*/  FMUL.FTZ R12, R8, R11 ;  /* 0x0000000b080c7220 */ /* 0x001fc80000410000 */
[----:B------:R-:W0:Y:S01]  /*16f0*/  MUFU.EX2 R15, -R15 ;  /* 0x8000000f000f7308 */ /* 0x000e220000000800 */
[--C-:B------:R-:W-:Y:S01]  /*1700*/  HADD2.F32 R11, -RZ, R32.reuse.H1_H1 ;  /* 0x30000020ff0b7230 */ /* 0x100fe20000004100 */
[----:B------:R-:W-:Y:S01]  /*1710*/  FMUL.RZ R46, R12, 0.15915493667125701904 ;  /* 0x3e22f9830c2e7820 */ /* 0x000fe2000040c000 */
[----:B------:R-:W-:-:S05]  /*1720*/  HADD2.F32 R32, -RZ, R32.H0_H0 ;  /* 0x20000020ff207230 */ /* 0x000fca0000004100 */
[----:B------:R-:W2:Y:S01]  /*1730*/  MUFU.SIN R10, R25 ;  /* 0x00000019000a7308 */ /* 0x000ea20000000400 */
[----:B-1----:R-:W-:-:S04]  /*1740*/  FMUL.FTZ R12, R8, R13 ;  /* 0x0000000d080c7220 */ /* 0x002fc80000410000 */
[----:B------:R-:W-:Y:S01]  /*1750*/  FMUL.RZ R13, R12, 0.15915493667125701904 ;  /* 0x3e22f9830c0d7820 */ /* 0x000fe2000040c000 */
[--C-:B------:R-:W-:Y:S02]  /*1760*/  HADD2.F32 R12, -RZ, R36.reuse.H1_H1 ;  /* 0x30000024ff0c7230 */ /* 0x100fe40000004100 */
[----:B------:R1:W3:Y:S01]  /*1770*/  MUFU.COS R9, R25 ;  /* 0x0000001900097308 */ /* 0x0002e20000000000 */
[----:B0-----:R-:W-:Y:S01]  /*1780*/  FMUL.FTZ R8, R8, R15 ;  /* 0x0000000f08087220 */ /* 0x001fe20000410000 */
[----:B------:R-:W-:-:S03]  /*1790*/  HADD2.F32 R36, -RZ, R36.H0_H0 ;  /* 0x20000024ff247230 */ /* 0x000fc60000004100 */
[----:B------:R-:W-:-:S03]  /*17a0*/  FMUL.RZ R48, R8, 0.15915493667125701904 ;  /* 0x3e22f98308307820 */ /* 0x000fc6000040c000 */
[----:B------:R-:W0:Y:S01]  /*17b0*/  MUFU.SIN R20, R46 ;  /* 0x0000002e00147308 */ /* 0x000e220000000400 */
[----:B--2---:R-:W-:Y:S01]  /*17c0*/  FMUL.FTZ R8, R10, R11 ;  /* 0x0000000b0a087220 */ /* 0x004fe20000410000 */
[--C-:B-1----:R-:W-:Y:S02]  /*17d0*/  HADD2.F32 R25, -RZ, R37.reuse.H1_H1 ;  /* 0x30000025ff197230 */ /* 0x102fe40000004100 */
[----:B------:R-:W-:-:S04]  /*17e0*/  HADD2.F32 R37, -RZ, R37.H0_H0 ;  /* 0x20000025ff257230 */ /* 0x000fc80000004100 */
[----:B------:R1:W2:Y:S01]  /*17f0*/  MUFU.COS R14, R46 ;  /* 0x0000002e000e7308 */ /* 0x0002a20000000000 */
[C---:B---3--:R-:W-:Y:S02]  /*1800*/  FMUL.FTZ R11, R9.reuse, R11 ;  /* 0x0000000b090b7220 */ /* 0x048fe40000410000 */
[CC--:B------:R-:W-:Y:S02]  /*1810*/  FFMA.FTZ R8, R9.reuse, R32.reuse, -R8 ;  /* 0x0000002009087223 */ /* 0x0c0fe40000010808 */
[----:B------:R-:W-:Y:S02]  /*1820*/  FFMA.FTZ R11, R10, R32, R11 ;  /* 0x000000200a0b7223 */ /* 0x000fe4000001000b */
[----:B------:R-:W-:Y:S01]  /*1830*/  FMUL.FTZ R15, R9, R12 ;  /* 0x0000000c090f7220 */ /* 0x000fe20000410000 */
[----:B------:R-:W3:Y:S01]  /*1840*/  MUFU.SIN R34, R13 ;  /* 0x0000000d00227308 */ /* 0x000ee20000000400 */
[----:B-1----:R-:W-:-:S07]  /*1850*/  HADD2.F32 R46, -RZ, R39.H0_H0 ;  /* 0x20000027ff2e7230 */ /* 0x002fce0000004100 */
[----:B------:R-:W1:Y:S08]  /*1860*/  MUFU.SIN R32, R48 ;  /* 0x0000003000207308 */ /* 0x000e700000000400 */
[----:B------:R4:W1:Y:S08]  /*1870*/  MUFU.COS R29, R13 ;  /* 0x0000000d001d7308 */ /* 0x0008700000000000 */
[----:B------:R-:W1:Y:S01]  /*1880*/  MUFU.COS R39, R48 ;  /* 0x0000003000277308 */ /* 0x000e620000000000 */
[----:B----4-:R-:W-:-:S02]  /*1890*/  FMUL.FTZ R13, R10, R12 ;  /* 0x0000000c0a0d7220 */ /* 0x010fc40000410000 */
[C---:B0-----:R-:W-:Y:S02]  /*18a0*/  FMUL.FTZ R12, R20.reuse, R25 ;  /* 0x00000019140c7220 */ /* 0x041fe40000410000 */
[-C--:B------:R-:W-:Y:S02]  /*18b0*/  FFMA.FTZ R13, R9, R36.reuse, -R13 ;  /* 0x00000024090d7223 */ /* 0x080fe4000001080d */
[-C--:B------:R-:W-:Y:S02]  /*18c0*/  FMUL.FTZ R9, R20, R21.reuse ;  /* 0x0000001514097220 */ /* 0x080fe40000410000 */
[C---:B--2---:R-:W-:Y:S02]  /*18d0*/  FMUL.FTZ R21, R14.reuse, R21 ;  /* 0x000000150e157220 */ /* 0x044fe40000410000 */
[----:B------:R-:W-:Y:S02]  /*18e0*/  FMUL.FTZ R25, R14, R25 ;  /* 0x000000190e197220 */ /* 0x000fe40000410000 */
[----:B------:R-:W-:-:S02]  /*18f0*/  FFMA.FTZ R36, R10, R36, R15 ;  /* 0x000000240a247223 */ /* 0x000fc4000001000f */
[----:B------:R-:W-:Y:S02]  /*1900*/  FFMA.FTZ R12, R14, R37, -R12 ;  /* 0x000000250e0c7223 */ /* 0x000fe4000001080c */
[----:B------:R-:W-:Y:S01]  /*1910*/  FFMA.FTZ R10, R20, R33, R21 ;  /* 0x00000021140a7223 */ /* 0x000fe20000010015 */
[----:B------:R-:W-:Y:S01]  /*1920*/  F2FP.PACK_AB R36, R36, R13 ;  /* 0x0000000d2424723e */ /* 0x000fe200000000ff */
[----:B------:R-:W-:Y:S02]  /*1930*/  FFMA.FTZ R37, R20, R37, R25 ;  /* 0x0000002514257223 */ /* 0x000fe40000010019 */
[----:B------:R-:W-:Y:S02]  /*1940*/  FFMA.FTZ R9, R14, R33, -R9 ;  /* 0x000000210e097223 */ /* 0x000fe40000010809 */
[----:B---3--:R-:W-:Y:S01]  /*1950*/  FMUL.FTZ R15, R34, R35 ;  /* 0x00000023220f7220 */ /* 0x008fe20000410000 */
[----:B------:R-:W-:Y:S01]  /*1960*/  F2FP.PACK_AB R37, R37, R12 ;  /* 0x0000000c2525723e */ /* 0x000fe200000000ff */
[----:B-1----:R-:W-:Y:S01]  /*1970*/  FMUL.FTZ R20, R32, R45 ;  /* 0x0000002d20147220 */ /* 0x002fe20000410000 */
[----:B------:R-:W-:Y:S01]  /*1980*/  F2FP.PACK_AB R33, R10, R9 ;  /* 0x000000090a21723e */ /* 0x000fe200000000ff */
[----:B------:R-:W-:-:S02]  /*1990*/  FMUL.FTZ R14, R34, R43 ;  /* 0x0000002b220e7220 */ /* 0x000fc40000410000 */
[C---:B------:R-:W-:Y:S02]  /*19a0*/  FMUL.FTZ R35, R29.reuse, R35 ;  /* 0x000000231d237220 */ /* 0x040fe40000410000 */
[----:B------:R-:W-:Y:S02]  /*19b0*/  FMUL.FTZ R21, R32, R47 ;  /* 0x0000002f20157220 */ /* 0x000fe40000410000 */
[----:B------:R-:W-:Y:S02]  /*19c0*/  FMUL.FTZ R43, R29, R43 ;  /* 0x0000002b1d2b7220 */ /* 0x000fe40000410000 */
[C---:B------:R-:W-:Y:S02]  /*19d0*/  FMUL.FTZ R45, R39.reuse, R45 ;  /* 0x0000002d272d7220 */ /* 0x040fe40000410000 */
[----:B------:R-:W-:Y:S02]  /*19e0*/  FMUL.FTZ R47, R39, R47 ;  /* 0x0000002f272f7220 */ /* 0x000fe40000410000 */
[----:B------:R-:W-:-:S02]  /*19f0*/  FFMA.FTZ R15, R29, R38, -R15 ;  /* 0x000000261d0f7223 */ /* 0x000fc4000001080f */
[C---:B------:R-:W-:Y:S02]  /*1a00*/  FFMA.FTZ R20, R39.reuse, R44, -R20 ;  /* 0x0000002c27147223 */ /* 0x040fe40000010814 */
[----:B------:R-:W-:Y:S02]  /*1a10*/  FFMA.FTZ R38, R34, R38, R35 ;  /* 0x0000002622267223 */ /* 0x000fe40000010023 */
[----:B------:R-:W-:Y:S02]  /*1a20*/  FFMA.FTZ R39, R39, R46, -R21 ;  /* 0x0000002e27277223 */ /* 0x000fe40000010815 */
[----:B------:R-:W-:Y:S01]  /*1a30*/  FFMA.FTZ R14, R29, R41, -R14 ;  /* 0x000000291d0e7223 */ /* 0x000fe2000001080e */
[----:B------:R-:W-:Y:S01]  /*1a40*/  F2FP.PACK_AB R38, R38, R15 ;  /* 0x0000000f2626723e */ /* 0x000fe200000000ff */
[----:B------:R-:W-:Y:S02]  /*1a50*/  FFMA.FTZ R43, R34, R41, R43 ;  /* 0x00000029222b7223 */ /* 0x000fe4000001002b */
[----:B------:R-:W-:-:S02]  /*1a60*/  FFMA.FTZ R35, R32, R44, R45 ;  /* 0x0000002c20237223 */ /* 0x000fc4000001002d */
[----:B------:R-:W-:Y:S01]  /*1a70*/  FFMA.FTZ R46, R32, R46, R47 ;  /* 0x0000002e202e7223 */ /* 0x000fe2000001002f */
[----:B------:R-:W-:Y:S02]  /*1a80*/  F2FP.PACK_AB R32, R11, R8 ;  /* 0x000000080b20723e */ /* 0x000fe400000000ff */
[----:B------:R-:W-:Y:S02]  /*1a90*/  F2FP.PACK_AB R34, R43, R14 ;  /* 0x0000000e2b22723e */ /* 0x000fe400000000ff */
[----:B------:R-:W-:Y:S02]  /*1aa0*/  F2FP.PACK_AB R35, R35, R20 ;  /* 0x000000142323723e */ /* 0x000fe400000000ff */
[----:B------:R-:W-:Y:S02]  /*1ab0*/  F2FP.PACK_AB R39, R46, R39 ;  /* 0x000000272e27723e */ /* 0x000fe400000000ff */
.L_x_3254:
[----:B------:R-:W-:Y:S05]  /*1ac0*/  BSYNC B1 ;  /* 0x0000000000017941 */ /* 0x000fea0003800000 */
.L_x_3253:
[----:B------:R-:W-:Y:S02]  /*1ad0*/  LOP3.LUT R8, R37, 0xffff, RZ, 0xc0, !PT ;  /* 0x0000ffff25087812 */ /* 0x000fe400078ec0ff */
[----:B------:R-:W-:Y:S02]  /*1ae0*/  LOP3.LUT R10, R33, 0xffff, RZ, 0xc0, !PT ;  /* 0x0000ffff210a7812 */ /* 0x000fe400078ec0ff */
[----:B------:R-:W-:Y:S01]  /*1af0*/  PRMT R14, R39, 0x7732, RZ ;  /* 0x00007732270e7816 */ /* 0x000fe200000000ff */
[----:B------:R-:W-:Y:S01]  /*1b00*/  IMAD.WIDE.U32 R8, R8, 0x10000, RZ ;  /* 0x0001000008087825 */ /* 0x000fe200078e00ff */
[----:B------:R-:W-:-:S02]  /*1b10*/  PRMT R15, R38, 0x7732, RZ ;  /* 0x00007732260f7816 */ /* 0x000fc400000000ff */
[----:B------:R-:W-:Y:S01]  /*1b20*/  PRMT R21, R34, 0x5410, R35 ;  /* 0x0000541022157816 */ /* 0x000fe20000000023 */
[----:B------:R-:W-:Y:S01]  /*1b30*/  IMAD.WIDE.U32 R10, R10, 0x10000, RZ ;  /* 0x000100000a0a7825 */ /* 0x000fe200078e00ff */
[----:B------:R-:W-:Y:S02]  /*1b40*/  LOP3.LUT R12, R8, 0xffff, R36, 0xf8, !PT ;  /* 0x0000ffff080c7812 */ /* 0x000fe400078ef824 */
[----:B------:R-:W-:Y:S02]  /*1b50*/  PRMT R13, R38, 0x5410, R39 ;  /* 0x00005410260d7816 */ /* 0x000fe40000000027 */
[----:B------:R-:W-:Y:S02]  /*1b60*/  PRMT R41, R15, 0x5410, R14 ;  /* 0x000054100f297816 */ /* 0x000fe4000000000e */
[----:B------:R-:W-:Y:S02]  /*1b70*/  PRMT R8, R37, 0x7732, RZ ;  /* 0x0000773225087816 */ /* 0x000fe400000000ff */
[----:B------:R-:W-:-:S02]  /*1b80*/  LOP3.LUT R15, R21, R11, RZ, 0xfc, !PT ;  /* 0x0000000b150f7212 */ /* 0x000fc400078efcff */
[----:B------:R-:W-:Y:S02]  /*1b90*/  LOP3.LUT R14, R10, 0xffff, R32, 0xf8, !PT ;  /* 0x0000ffff0a0e7812 */ /* 0x000fe400078ef820 */
[----:B------:R-:W-:Y:S02]  /*1ba0*/  PRMT R20, R35, 0x7732, RZ ;  /* 0x0000773223147816 */ /* 0x000fe400000000ff */
[----:B------:R-:W-:Y:S02]  /*1bb0*/  PRMT R10, R33, 0x7732, RZ ;  /* 0x00007732210a7816 */ /* 0x000fe400000000ff */
[----:B------:R-:W-:Y:S02]  /*1bc0*/  PRMT R21, R34, 0x7732, RZ ;  /* 0x0000773222157816 */ /* 0x000fe400000000ff */
[----:B------:R-:W-:Y:S01]  /*1bd0*/  PRMT R43, R32, 0x7732, RZ ;  /* 0x00007732202b7816 */ /* 0x000fe200000000ff */
[----:B------:R-:W-:Y:S01]  /*1be0*/  IMAD.WIDE.U32 R10, R10, 0x10000, RZ ;  /* 0x000100000a0a7825 */ /* 0x000fe200078e00ff */
[----:B------:R-:W-:-:S02]  /*1bf0*/  LOP3.LUT R13, R13, R9, RZ, 0xfc, !PT ;  /* 0x000000090d0d7212 */ /* 0x000fc400078efcff */
[----:B------:R-:W-:Y:S01]  /*1c00*/  PRMT R25, R36, 0x7732, RZ ;  /* 0x0000773224197816 */ /* 0x000fe200000000ff */
[----:B------:R-:W-:Y:S01]  /*1c10*/  IMAD.WIDE.U32 R8, R8, 0x10000, RZ ;  /* 0x0001000008087825 */ /* 0x000fe200078e00ff */
[----:B------:R-:W-:Y:S01]  /*1c20*/  PRMT R29, R21, 0x5410, R20 ;  /* 0x00005410151d7816 */ /* 0x000fe20000000014 */
[----:B------:R0:W-:Y:S02]  /*1c30*/  STS.64 [R6], R12 ;  /* 0x0000000c06007388 */ /* 0x0001e40000000a00 */
[----:B------:R-:W-:Y:S01]  /*1c40*/  IMAD.MOV.U32 R21, RZ, RZ, R43 ;  /* 0x000000ffff157224 */ /* 0x000fe200078e002b */
[----:B------:R-:W-:Y:S02]  /*1c50*/  LOP3.LUT R9, R41, R9, RZ, 0xfc, !PT ;  /* 0x0000000929097212 */ /* 0x000fe400078efcff */
[----:B------:R-:W-:Y:S02]  /*1c60*/  LOP3.LUT R8, R8, R25, RZ, 0xfc, !PT ;  /* 0x0000001908087212 */ /* 0x000fe400078efcff */
[----:B------:R-:W-:-:S02]  /*1c70*/  LOP3.LUT R11, R29, R11, RZ, 0xfc, !PT ;  /* 0x0000000b1d0b7212 */ /* 0x000fc400078efcff */
[----:B------:R-:W-:Y:S01]  /*1c80*/  LOP3.LUT R10, R10, R21, RZ, 0xfc, !PT ;  /* 0x000000150a0a7212 */ /* 0x000fe200078efcff */
[----:B------:R0:W-:Y:S04]  /*1c90*/  STS.64 [R7], R8 ;  /* 0x0000000807007388 */ /* 0x0001e80000000a00 */
[----:B------:R0:W-:Y:S04]  /*1ca0*/  STS.64 [R4], R14 ;  /* 0x0000000e04007388 */ /* 0x0001e80000000a00 */
[----:B------:R0:W-:Y:S02]  /*1cb0*/  STS.64 [R5], R10 ;  /* 0x0000000a05007388 */ /* 0x0001e40000000a00 */
.L_x_3252:
[----:B------:R-:W-:Y:S05]  /*1cc0*/  BSYNC B0 ;  /* 0x0000000000007941 */ /* 0x000fea0003800000 */
.L_x_3251:
[----:B------:R-:W-:Y:S06]  /*1cd0*/  BAR.SYNC.DEFER_BLOCKING 0x0 ;  /* 0x0000000000007b1d */ /* 0x000fec0000010000 */
[----:B0-----:R0:W1:Y:S04]  /*1ce0*/  @P6 LDS.128 R32, [R0] ;  /* 0x0000000000206984 */ /* 0x0010680000000c00 */
[----:B------:R0:W2:Y:S04]  /*1cf0*/  @P6 LDS.128 R36, [R3] ;  /* 0x0000000003246984 */ /* 0x0000a80000000c00 */
[----:B------:R-:W-:Y:S06]  /*1d00*/  BAR.SYNC.DEFER_BLOCKING 0x0 ;  /* 0x0000000000007b1d */ /* 0x000fec0000010000 */
[----:B------:R-:W-:Y:S05]  /*1d10*/  BRA `(.L_x_3249) ;  /* 0x0000063000007947 */ /* 0x000fea0003800000 */
.L_x_3248:
[----:B-1----:R-:W-:Y:S01]  /*1d20*/  ISETP.GE.AND P0, PT, R27, c[0x0][0x1e0], PT ;  /* 0x000078001b007a0c */ /* 0x002fe20003f06270 */
[----:B------:R-:W-:-:S12]  /*1d30*/  BSSY B0, `(.L_x_3249) ;  /* 0x0000061000007945 */ /* 0x000fd80003800000 */
        /* <DEDUP_REMOVED lines=10> */
[----:B------:R-:W-:Y:S02]  /*1de0*/  HADD2.F32 R29, -RZ, R37.H1_H1 ;  /* 0x30000025ff1d7230 */ /* 0x000fe40000004100 */
[----:B------:R-:W-:-:S02]  /*1df0*/  HADD2.F32 R33, -RZ, R33.H0_H0 ;  /* 0x20000021ff217230 */ /* 0x000fc40000004100 */
[--C-:B------:R-:W-:Y:S02]  /*1e00*/  HADD2.F32 R44, -RZ, R35.reuse.H1_H1 ;  /* 0x30000023ff2c7230 */ /* 0x100fe40000004100 */
[----:B------:R-:W-:Y:S01]  /*1e10*/  HADD2.F32 R43, -RZ, R35.H0_H0 ;  /* 0x20000023ff2b7230 */ /* 0x000fe20000004100 */
[----:B0-----:R-:W0:Y:S01]  /*1e20*/  MUFU.RCP R8, R4 ;  /* 0x0000000400087308 */ /* 0x001e220000001000 */
[----:B------:R-:W-:Y:S02]  /*1e30*/  HADD2.F32 R37, -RZ, R37.H0_H0 ;  /* 0x20000025ff257230 */ /* 0x000fe40000004100 */
[----:B------:R-:W-:Y:S02]  /*1e40*/  HADD2.F32 R41, -RZ, R34.H1_H1 ;  /* 0x30000022ff297230 */ /* 0x000fe40000004100 */
[----:B------:R-:W-:Y:S02]  /*1e50*/  HADD2.F32 R35, -RZ, R38.H1_H1 ;  /* 0x30000026ff237230 */ /* 0x000fe40000004100 */
        /* <DEDUP_REMOVED lines=11> */
[----:B------:R2:W-:Y:S08]  /*1f10*/  I2F R11, R6 ;  /* 0x00000006000b7306 */ /* 0x0005f00000201400 */
[----:B------:R-:W1:Y:S01]  /*1f20*/  MUFU.EX2 R0, -R0 ;  /* 0x8000000000007308 */ /* 0x000e620000000800 */
[-C--:B--2---:R-:W-:Y:S02]  /*1f30*/  FMUL.FTZ R6, R5, R8.reuse ;  /* 0x0000000805067220 */ /* 0x084fe40000410000 */
[----:B0-----:R-:W-:-:S02]  /*1f40*/  FMUL.FTZ R3, R7, R8 ;  /* 0x0000000807037220 */ /* 0x001fc40000410000 */
[----:B------:R-:W-:Y:S02]  /*1f50*/  FMUL.FTZ R6, R6, 13.28771209716796875 ;  /* 0x41549a7806067820 */ /* 0x000fe40000410000 */
[----:B------:R-:W-:Y:S01]  /*1f60*/  FMUL.FTZ R7, R3, 13.28771209716796875 ;  /* 0x41549a7803077820 */ /* 0x000fe20000410000 */
        /* <DEDUP_REMOVED lines=14> */
[--C-:B--2---:R-:W-:Y:S01]  /*2050*/  HADD2.F32 R10, -RZ, R36.reuse.H1_H1 ;  /* 0x30000024ff0a7230 */ /* 0x104fe20000004100 */
[----:B0-----:R-:W-:Y:S01]  /*2060*/  FMUL.FTZ R4, R0, R15 ;  /* 0x0000000f00047220 */ /* 0x001fe20000410000 */
[----:B------:R-:W-:-:S05]  /*2070*/  HADD2.F32 R36, -RZ, R36.H0_H0 ;  /* 0x20000024ff247230 */ /* 0x000fca0000004100 */
[----:B------:R0:W2:Y:S01]  /*2080*/  MUFU.COS R8, R5 ;  /* 0x0000000500087308 */ /* 0x0000a20000000000 */
[C---:B---3--:R-:W-:Y:S02]  /*2090*/  FMUL.FTZ R7, R3.reuse, R10 ;  /* 0x0000000a03077220 */ /* 0x048fe40000410000 */
[----:B------:R-:W-:Y:S02]  /*20a0*/  FFMA.FTZ R4, R3, R32, R4 ;  /* 0x0000002003047223 */ /* 0x000fe40000010004 */
[----:B------:R-:W-:-:S03]  /*20b0*/  FFMA.FTZ R7, R0, R36, -R7 ;  /* 0x0000002400077223 */ /* 0x000fc60000010807 */
[----:B------:R-:W3:Y:S01]  /*20c0*/  MUFU.COS R12, R6 ;  /* 0x00000006000c7308 */ /* 0x000ee20000000000 */
[----:B0-----:R-:W-:Y:S02]  /*20d0*/  FMUL.FTZ R5, R3, R15 ;  /* 0x0000000f03057220 */ /* 0x001fe40000410000 */
[----:B-1----:R-:W-:Y:S02]  /*20e0*/  FMUL.FTZ R11, R9, R29 ;  /* 0x0000001d090b7220 */ /* 0x002fe40000410000 */
[----:B------:R-:W-:-:S03]  /*20f0*/  FFMA.FTZ R5, R0, R32, -R5 ;  /* 0x0000002000057223 */ /* 0x000fc60000010805 */
[----:B------:R0:W1:Y:S01]  /*2100*/  MUFU.SIN R13, R6 ;  /* 0x00000006000d7308 */ /* 0x0000620000000400 */
[----:B--2---:R-:W-:-:S07]  /*2110*/  FFMA.FTZ R11, R8, R37, -R11 ;  /* 0x00000025080b7223 */ /* 0x004fce000001080b */
[----:B------:R-:W2:Y:S01]  /*2120*/  MUFU.SIN R21, R14 ;  /* 0x0000000e00157308 */ /* 0x000ea20000000400 */
[----:B0-----:R-:W-:Y:S02]  /*2130*/  FMUL.FTZ R6, R0, R10 ;  /* 0x0000000a00067220 */ /* 0x001fe40000410000 */
[CC--:B------:R-:W-:Y:S02]  /*2140*/  FMUL.FTZ R0, R8.reuse, R25.reuse ;  /* 0x0000001908007220 */ /* 0x0c0fe40000410000 */
[----:B------:R-:W-:Y:S02]  /*2150*/  FFMA.FTZ R6, R3, R36, R6 ;  /* 0x0000002403067223 */ /* 0x000fe40000010006 */
[----:B------:R-:W-:Y:S01]  /*2160*/  FMUL.FTZ R3, R9, R25 ;  /* 0x0000001909037220 */ /* 0x000fe20000410000 */
[----:B------:R0:W4:Y:S01]  /*2170*/  MUFU.COS R20, R14 ;  /* 0x0000000e00147308 */ /* 0x0001220000000000 */
[----:B------:R-:W-:Y:S01]  /*2180*/  FMUL.FTZ R10, R8, R29 ;  /* 0x0000001d080a7220 */ /* 0x000fe20000410000 */
[----:B------:R-:W-:Y:S01]  /*2190*/  F2FP.PACK_AB R36, R6, R7 ;  /* 0x000000070624723e */ /* 0x000fe200000000ff */
[----:B------:R-:W-:-:S02]  /*21a0*/  FFMA.FTZ R3, R8, R33, -R3 ;  /* 0x0000002108037223 */ /* 0x000fc40000010803 */
[C---:B------:R-:W-:Y:S02]  /*21b0*/  FFMA.FTZ R0, R9.reuse, R33, R0 ;  /* 0x0000002109007223 */ /* 0x040fe40000010000 */
[----:B------:R-:W-:Y:S02]  /*21c0*/  FFMA.FTZ R10, R9, R37, R10 ;  /* 0x00000025090a7223 */ /* 0x000fe4000001000a */
[----:B---3--:R-:W-:Y:S01]  /*21d0*/  FMUL.FTZ R8, R12, R41 ;  /* 0x000000290c087220 */ /* 0x008fe20000410000 */
[----:B------:R-:W-:Y:S01]  /*21e0*/  F2FP.PACK_AB R33, R0, R3 ;  /* 0x000000030021723e */ /* 0x000fe200000000ff */
[----:B0-----:R-:W-:Y:S01]  /*21f0*/  FMUL.FTZ R14, R12, R35 ;  /* 0x000000230c0e7220 */ /* 0x001fe20000410000 */
[----:B------:R-:W-:Y:S01]  /*2200*/  F2FP.PACK_AB R37, R10, R11 ;  /* 0x0000000b0a25723e */ /* 0x000fe200000000ff */
[C---:B-1----:R-:W-:Y:S02]  /*2210*/  FMUL.FTZ R9, R13.reuse, R41 ;  /* 0x000000290d097220 */ /* 0x042fe40000410000 */
[----:B------:R-:W-:-:S02]  /*2220*/  FMUL.FTZ R15, R13, R35 ;  /* 0x000000230d0f7220 */ /* 0x000fc40000410000 */
[C---:B------:R-:W-:Y:S02]  /*2230*/  FFMA.FTZ R8, R13.reuse, R34, R8 ;  /* 0x000000220d087223 */ /* 0x040fe40000010008 */
[----:B------:R-:W-:Y:S02]  /*2240*/  FFMA.FTZ R14, R13, R38, R14 ;  /* 0x000000260d0e7223 */ /* 0x000fe4000001000e */
[C---:B------:R-:W-:Y:S02]  /*2250*/  FFMA.FTZ R9, R12.reuse, R34, -R9 ;  /* 0x000000220c097223 */ /* 0x040fe40000010809 */
[----:B------:R-:W-:Y:S02]  /*2260*/  FFMA.FTZ R15, R12, R38, -R15 ;  /* 0x000000260c0f7223 */ /* 0x000fe4000001080f */
[CC--:B--2---:R-:W-:Y:S01]  /*2270*/  FMUL.FTZ R13, R21.reuse, R44.reuse ;  /* 0x0000002c150d7220 */ /* 0x0c4fe20000410000 */
[----:B------:R-:W-:Y:S01]  /*2280*/  F2FP.PACK_AB R34, R8, R9 ;  /* 0x000000090822723e */ /* 0x000fe200000000ff */
[----:B------:R-:W-:Y:S01]  /*2290*/  FMUL.FTZ R25, R21, R45 ;  /* 0x0000002d15197220 */ /* 0x000fe20000410000 */
[----:B------:R-:W-:Y:S01]  /*22a0*/  F2FP.PACK_AB R38, R14, R15 ;  /* 0x0000000f0e26723e */ /* 0x000fe200000000ff */
[----:B----4-:R-:W-:-:S02]  /*22b0*/  FMUL.FTZ R12, R20, R44 ;  /* 0x0000002c140c7220 */ /* 0x010fc40000410000 */
[C---:B------:R-:W-:Y:S02]  /*22c0*/  FMUL.FTZ R32, R20.reuse, R45 ;  /* 0x0000002d14207220 */ /* 0x040fe40000410000 */
[C---:B------:R-:W-:Y:S02]  /*22d0*/  FFMA.FTZ R13, R20.reuse, R43, -R13 ;  /* 0x0000002b140d7223 */ /* 0x040fe4000001080d */
[----:B------:R-:W-:Y:S02]  /*22e0*/  FFMA.FTZ R25, R20, R39, -R25 ;  /* 0x0000002714197223 */ /* 0x000fe40000010819 */
[C---:B------:R-:W-:Y:S02]  /*22f0*/  FFMA.FTZ R12, R21.reuse, R43, R12 ;  /* 0x0000002b150c7223 */ /* 0x040fe4000001000c */
[----:B------:R-:W-:Y:S01]  /*2300*/  FFMA.FTZ R20, R21, R39, R32 ;  /* 0x0000002715147223 */ /* 0x000fe20000010020 */
[----:B------:R-:W-:Y:S02]  /*2310*/  F2FP.PACK_AB R32, R4, R5 ;  /* 0x000000050420723e */ /* 0x000fe400000000ff */
[----:B------:R-:W-:-:S02]  /*2320*/  F2FP.PACK_AB R35, R12, R13 ;  /* 0x0000000d0c23723e */ /* 0x000fc400000000ff */
[----:B------:R-:W-:Y:S02]  /*2330*/  F2FP.PACK_AB R39, R20, R25 ;  /* 0x000000191427723e */ /* 0x000fe400000000ff */
.L_x_3255:
[----:B------:R-:W-:Y:S05]  /*2340*/  BSYNC B0 ;  /* 0x0000000000007941 */ /* 0x000fea0003800000 */
.L_x_3249:
[----:B0-----:R-:W-:Y:S01]  /*2350*/  ISETP.GT.AND P0, PT, R18, 0x1f, PT ;  /* 0x0000001f1200780c */ /* 0x001fe20003f04270 */
[----:B------:R-:W-:Y:S01]  /*2360*/  BSSY B0, `(.L_x_3256) ;  /* 0x000001e000007945 */ /* 0x000fe20003800000 */
[----:B------:R-:W-:-:S11]  /*2370*/  IMAD.MOV.U32 R3, RZ, RZ, RZ ;  /* 0x000000ffff037224 */ /* 0x000fd600078e00ff */
[----:B------:R-:W-:Y:S05]  /*2380*/  @P0 BRA `(.L_x_3257) ;  /* 0x000001b000000947 */ /* 0x000fea0003800000 */
[----:B------:R-:W-:Y:S01]  /*2390*/  ISETP.GT.AND P0, PT, R18, 0x11, PT ;  /* 0x000000111200780c */ /* 0x000fe20003f04270 */
[----:B-12---:R-:W-:Y:S01]  /*23a0*/  HMUL2 R3, R33, R37 ;  /* 0x0000002521037232 */ /* 0x006fe20000000000 */
[----:B------:R-:W-:Y:S01]  /*23b0*/  IMAD.IADD R27, R40, 0x1, R27 ;  /* 0x00000001281b7824 */ /* 0x000fe200078e021b */
[----:B------:R0:W-:Y:S04]  /*23c0*/  STS.128 [R18.X16+0x20], R32 ;  /* 0x0000202012007388 */ /* 0x0001e8000000cc00 */
        /* <DEDUP_REMOVED lines=13> */
.L_x_3307:
[----:B--2---:R-:W-:Y:S01]  /*24a0*/  FADD.FTZ R6, R3, R0 ;  /* 0x0000000003067221 */ /* 0x004fe20000010000 */
[----:B------:R-:W-:Y:S05]  /*24b0*/  BRA.DIV ~URZ, `(.L_x_3259) ;  /* 0x000056927f007947 */ /* 0x000fea000b800000 */
[----:B------:R-:W2:Y:S02]  /*24c0*/  SHFL.BFLY PT, R0, R6, 0x8, 0x1f ;  /* 0x0d001f0006007f89 */ /* 0x000ea400000e0000 */
[----:B--2---:R-:W-:-:S05]  /*24d0*/  FADD.FTZ R0, R6, R0 ;  /* 0x0000000006007221 */ /* 0x004fca0000010000 */
[----:B-1----:R-:W1:Y:S02]  /*24e0*/  SHFL.BFLY PT, R3, R0, 0x4, 0x1f ;  /* 0x0c801f0000037f89 */ /* 0x002e6400000e0000 */
[----:B-1----:R-:W-:-:S05]  /*24f0*/  FADD.FTZ R3, R0, R3 ;  /* 0x0000000300037221 */ /* 0x002fca0000010000 */
[----:B0-----:R-:W0:Y:S02]  /*2500*/  SHFL.BFLY PT, R4, R3, 0x2, 0x1f ;  /* 0x0c401f0003047f89 */ /* 0x001e2400000e0000 */
[----:B0-----:R-:W-:-:S05]  /*2510*/  FADD.FTZ R4, R3, R4 ;  /* 0x0000000403047221 */ /* 0x001fca0000010000 */
[----:B------:R0:W1:Y:S02]  /*2520*/  SHFL.BFLY PT, R5, R4, 0x1, 0x1f ;  /* 0x0c201f0004057f89 */ /* 0x00006400000e0000 */
.L_x_3308:
[----:B-1----:R-:W-:Y:S02]  /*2530*/  FADD.FTZ R3, R5, R4 ;  /* 0x0000000405037221 */ /* 0x002fe40000010000 */
.L_x_3257:
[----:B------:R-:W-:Y:S05]  /*2540*/  BSYNC B0 ;  /* 0x0000000000007941 */ /* 0x000fea0003800000 */
.L_x_3256:
[----:B------:R-:W-:-:S13]  /*2550*/  ISETP.NE.AND P0, PT, R18, RZ, PT ;  /* 0x000000ff1200720c */ /* 0x000fda0003f05270 */
[----:B------:R-:W-:Y:S01]  /*2560*/  @P0 IMAD.MOV.U32 R0, RZ, RZ, -0x800001 ;  /* 0xff7fffffff000424 */ /* 0x000fe200078e00ff */
[----:B------:R-:W-:Y:S05]  /*2570*/  @P0 BRA `(.L_x_3260) ;  /* 0x000000e000000947 */ /* 0x000fea0003800000 */
[----:B------:R-:W-:Y:S01]  /*2580*/  ISETP.NE.U32.AND P0, PT, RZ, c[0x0][0x218], PT ;  /* 0x00008600ff007a0c */ /* 0x000fe20003f05070 */
[----:B------:R-:W-:Y:S02]  /*2590*/  IMAD.IADD R7, R17, 0x1, -R26 ;  /* 0x0000000111077824 */ /* 0x000fe400078e0a1a */
[----:B------:R-:W-:Y:S01]  /*25a0*/  FMUL.FTZ R0, R3, c[0x0][0x1f0] ;  /* 0x00007c0003007a20 */ /* 0x000fe20000410000 */
[----:B------:R-:W-:-:S13]  /*25b0*/  ISETP.NE.AND.EX P0, PT, RZ, c[0x0][0x21c], PT, P0 ;  /* 0x00008700ff007a0c */ /* 0x000fda0003f05300 */
[----:B------:R-:W-:Y:S05]  /*25c0*/  @!P0 BRA `(.L_x_3261) ;  /* 0x0000008000008947 */ /* 0x000fea0003800000 */
[----:B0----5:R-:W-:Y:S02]  /*25d0*/  IMAD.IADD R4, R17, 0x1, -R28 ;  /* 0x0000000111047824 */ /* 0x021fe400078e0a1c */
[----:B------:R-:W-:Y:S02]  /*25e0*/  IMAD.MOV.U32 R5, RZ, RZ, 0x2 ;  /* 0x00000002ff057424 */ /* 0x000fe400078e00ff */
[----:B------:R-:W-:-:S04]  /*25f0*/  IMAD R3, R19, c[0x0][0x220], R4 ;  /* 0x0000880013037a24 */ /* 0x000fc800078e0204 */
[----:B------:R-:W-:-:S04]  /*2600*/  IMAD R4, R3, c[0x0][0x220], R4 ;  /* 0x0000880003047a24 */ /* 0x000fc800078e0204 */
[----:B------:R-:W-:-:S06]  /*2610*/  IMAD.WIDE R4, R4, R5, c[0x0][0x218] ;  /* 0x0000860004047625 */ /* 0x000fcc00078e0205 */
[----:B------:R-:W3:Y:S02]  /*2620*/  LDG.E.U16 R4, [R4.64] ;  /* 0x0000002404047981 */ /* 0x000ee4000c1e1500 */
[----:B---3--:R-:W-:-:S05]  /*2630*/  HADD2.F32 R3, -RZ, R4.H0_H0 ;  /* 0x20000004ff037230 */ /* 0x008fca0000004100 */
[----:B------:R-:W-:-:S05]  /*2640*/  FADD.FTZ R0, R0, R3 ;  /* 0x0000000300007221 */ /* 0x000fca0000010000 */
.L_x_3261:
[----:B------:R3:W-:Y:S02]  /*2650*/  STS [R7.X4+0x220], R0 ;  /* 0x0002200007007388 */ /* 0x0007e40000004800 */
.L_x_3260:
[----:B------:R-:W-:Y:S02]  /*2660*/  WARPSYNC 0xffffffff ;  /* 0xffffffff00007948 */ /* 0x000fe40003800000 */
[----:B------:R-:W-:Y:S01]  /*2670*/  IADD3 R3, R17, 0xf, -R26 ;  /* 0x0000000f11037810 */ /* 0x000fe20007ffe81a */
[----:B------:R-:W-:Y:S01]  /*2680*/  BAR.SYNC.DEFER_BLOCKING 0x0 ;  /* 0x0000000000007b1d */ /* 0x000fe20000010000 */
[----:B------:R-:W-:Y:S02]  /*2690*/  LEA.HI R5, R18, R18, RZ, 0x1 ;  /* 0x0000001212057211 */ /* 0x000fe400078f08ff */
[----:B0-----:R-:W-:Y:S02]  /*26a0*/  SHF.R.S32.HI R4, RZ, 0x1f, R3 ;  /* 0x0000001fff047819 */ /* 0x001fe40000011403 */
[----:B------:R-:W-:Y:S01]  /*26b0*/  LEA.HI.SX32 R6, R5, R26, 0x1f ;  /* 0x0000001a05067211 */ /* 0x000fe200078ffaff */
[----:B------:R-:W-:Y:S01]  /*26c0*/  BSSY B0, `(.L_x_3262) ;  /* 0x000027e000007945 */ /* 0x000fe20003800000 */
[----:B------:R-:W-:-:S04]  /*26d0*/  LEA.HI R4, R4, R3, RZ, 0x4 ;  /* 0x0000000304047211 */ /* 0x000fc800078f20ff */
[----:B------:R-:W-:Y:S01]  /*26e0*/  LOP3.LUT R3, R4, 0xfffffff0, RZ, 0xc0, !PT ;  /* 0xfffffff004037812 */ /* 0x000fe200078ec0ff */
[----:B------:R-:W-:-:S04]  /*26f0*/  IMAD R4, R42, c[0x0][0x1d0], R19 ;  /* 0x000074002a047a24 */ /* 0x000fc800078e0213 */
[----:B------:R-:W-:Y:S02]  /*2700*/  IMAD.IADD R3, R26, 0x1, R3 ;  /* 0x000000011a037824 */ /* 0x000fe400078e0203 */
[----:B------:R-:W-:-:S03]  /*2710*/  IMAD R4, R4, 0x90, RZ ;  /* 0x0000009004047824 */ /* 0x000fc600078e02ff */
[----:B------:R-:W-:-:S13]  /*2720*/  ISETP.GE.AND P0, PT, R6, R3, PT ;  /* 0x000000030600720c */ /* 0x000fda0003f06270 */
[----:B------:R-:W-:Y:S05]  /*2730*/  @P0 BRA `(.L_x_3263) ;  /* 0x0000276000000947 */ /* 0x000fea0003800000 */
[----:B------:R-:W-:Y:S01]  /*2740*/  LOP3.LUT R5, R5, 0x3ffffffe, RZ, 0xc0, !PT ;  /* 0x3ffffffe05057812 */ /* 0x000fe200078ec0ff */
[----:B------:R-:W-:Y:S02]  /*2750*/  IMAD.MOV.U32 R25, RZ, RZ, c[0x0][0x1e8] ;  /* 0x00007a00ff197624 */ /* 0x000fe400078e00ff */
[----:B---3--:R-:W-:Y:S02]  /*2760*/  IMAD.MOV.U32 R7, RZ, RZ, c[0x0][0x1d4] ;  /* 0x00007500ff077624 */ /* 0x008fe400078e00ff */
[----:B------:R-:W-:Y:S01]  /*2770*/  IMAD.IADD R8, R18, 0x1, -R5 ;  /* 0x0000000112087824 */ /* 0x000fe200078e0a05 */
[----:B------:R-:W-:Y:S01]  /*2780*/  IADD3 R25, R25, c[0x0][0x210], RZ ;  /* 0x0000840019197a10 */ /* 0x000fe20007ffe0ff */
[----:B------:R-:W-:Y:S02]  /*2790*/  IMAD R7, R7, 0x90, RZ ;  /* 0x0000009007077824 */ /* 0x000fe400078e02ff */
[----:B------:R-:W-:Y:S01]  /*27a0*/  IMAD.SHL.U32 R5, R8, 0x4, RZ ;  /* 0x0000000408057824 */ /* 0x000fe200078e00ff */
[----:B------:R0:W3:Y:S03]  /*27b0*/  LDS.64 R10, [R8.X8+0x20] ;  /* 0x00002000080a7984 */ /* 0x0000e60000008a00 */
[----:B------:R-:W-:Y:S01]  /*27c0*/  IMAD R5, R4, c[0x0][0x1d4], R5 ;  /* 0x0000750004057a24 */ /* 0x000fe200078e0205 */
[----:B------:R0:W4:Y:S04]  /*27d0*/  LDS.64 R12, [R8.X8+0x30] ;  /* 0x00003000080c7984 */ /* 0x0001280000008a00 */
[----:B------:R0:W2:Y:S01]  /*27e0*/  LDS.64 R14, [R8.X8+0x40] ;  /* 0x00004000080e7984 */ /* 0x0000a20000008a00 */
[----:B------:R-:W-:-:S03]  /*27f0*/  SHF.R.S32.HI R27, RZ, 0x1f, R5 ;  /* 0x0000001fff1b7819 */ /* 0x000fc60000011405 */
[----:B------:R0:W1:Y:S04]  /*2800*/  LDS.64 R20, [R8.X8+0x50] ;  /* 0x0000500008147984 */ /* 0x0000680000008a00 */
[----:B-1----:R0:W1:Y:S04]  /*2810*/  LDS.64 R32, [R8.X8+0x60] ;  /* 0x0000600008207984 */ /* 0x0020680000008a00 */
[----:B------:R0:W0:Y:S04]  /*2820*/  LDS.64 R34, [R8.X8+0x70] ;  /* 0x0000700008227984 */ /* 0x0000280000008a00 */
[----:B--2---:R2:W0:Y:S04]  /*2830*/  LDS.64 R36, [R8.X8+0x80] ;  /* 0x0000800008247984 */ /* 0x0044280000008a00 */
        /* <DEDUP_REMOVED lines=24> */
[----:B-1-34-:R2:W0:Y:S02]  /*29c0*/  LDS.64 R86, [R8.X8+0x210] ;  /* 0x0002100008567984 */ /* 0x01a4240000008a00 */
.L_x_3267:
[----:B------:R-:W-:Y:S01]  /*29d0*/  IABS R153, c[0x0][0x1d4] ;  /* 0x0000750000997a13 */ /* 0x000fe20000000000 */
[----:B------:R-:W-:Y:S01]  /*29e0*/  IMAD R157, R2, c[0x0][0x1d4], RZ ;  /* 0x00007500029d7a24 */ /* 0x000fe200078e02ff */
[----:B------:R-:W-:-:S02]  /*29f0*/  IABS R156, R6 ;  /* 0x00000006009c7213 */ /* 0x000fc40000000000 */
[----:B------:R-:W1:Y:S01]  /*2a00*/  I2F.RP R152, R153 ;  /* 0x0000009900987306 */ /* 0x000e620000209400 */
[----:B------:R-:W-:-:S07]  /*2a10*/  ISETP.GE.AND P1, PT, R6, RZ, PT ;  /* 0x000000ff0600720c */ /* 0x000fce0003f26270 */
[----:B-1----:R-:W1:Y:S02]  /*2a20*/  MUFU.RCP R152, R152 ;  /* 0x0000009800987308 */ /* 0x002e640000001000 */
[----:B-1----:R-:W-:-:S06]  /*2a30*/  IADD3 R146, R152, 0xffffffe, RZ ;  /* 0x0ffffffe98927810 */ /* 0x002fcc0007ffe0ff */
[----:B------:R1:W3:Y:S02]  /*2a40*/  F2I.FTZ.U32.TRUNC.NTZ R147, R146 ;  /* 0x0000009200937305 */ /* 0x0002e4000021f000 */
[----:B-1----:R-:W-:Y:S02]  /*2a50*/  IMAD.MOV.U32 R146, RZ, RZ, RZ ;  /* 0x000000ffff927224 */ /* 0x002fe400078e00ff */
[----:B---3--:R-:W-:-:S04]  /*2a60*/  IMAD.MOV R154, RZ, RZ, -R147 ;  /* 0x000000ffff9a7224 */ /* 0x008fc800078e0a93 */
        /* <DEDUP_REMOVED lines=9> */
[----:B------:R-:W-:-:S03]  /*2b00*/  ISETP.NE.AND P0, PT, RZ, c[0x0][0x1d4], PT ;  /* 0x00007500ff007a0c */ /* 0x000fc60003f05270 */
[----:B------:R-:W-:-:S10]  /*2b10*/  @!P1 IMAD.MOV R156, RZ, RZ, -R156 ;  /* 0x000000ffff9c9224 */ /* 0x000fd400078e0a9c */
[----:B------:R-:W-:Y:S02]  /*2b20*/  @!P0 LOP3.LUT R156, RZ, c[0x0][0x1d4], RZ, 0x33, !PT ;  /* 0x00007500ff9c8a12 */ /* 0x000fe400078e33ff */
[----:B------:R-:W-:Y:S02]  /*2b30*/  ISETP.GE.AND P0, PT, R6, R17, PT ;  /* 0x000000110600720c */ /* 0x000fe40003f06270 */
[C---:B------:R-:W-:Y:S02]  /*2b40*/  IADD3 R153, R156.reuse, c[0x0][0x1d4], RZ ;  /* 0x000075009c997a10 */ /* 0x040fe40007ffe0ff */
[----:B------:R-:W-:Y:S02]  /*2b50*/  SHF.R.S32.HI R146, RZ, 0x1f, R156 ;  /* 0x0000001fff927819 */ /* 0x000fe4000001149c */
[----:B------:R-:W-:Y:S01]  /*2b60*/  IADD3 R29, P1, R156, R157, RZ ;  /* 0x0000009d9c1d7210 */ /* 0x000fe20007f3e0ff */
[----:B------:R-:W-:-:S03]  /*2b70*/  IMAD.SHL.U32 R158, R153, 0x8, RZ ;  /* 0x00000008999e7824 */ /* 0x000fc600078e00ff */
[----:B------:R-:W-:Y:S02]  /*2b80*/  LEA.HI.X.SX32 R152, R157, R146, 0x1, P1 ;  /* 0x000000929d987211 */ /* 0x000fe400008f0eff */
[----:B------:R-:W-:Y:S02]  /*2b90*/  ISETP.GE.OR P3, PT, R158, R7, P0 ;  /* 0x000000079e00720c */ /* 0x000fe40000766670 */
[----:B------:R-:W-:-:S04]  /*2ba0*/  LEA R146, P1, R29, c[0x0][0x1a8], 0x2 ;  /* 0x00006a001d927a11 */ /* 0x000fc800078210ff */
[----:B------:R-:W-:Y:S02]  /*2bb0*/  LEA.HI.X R147, R29, c[0x0][0x1ac], R152, 0x2, P1 ;  /* 0x00006b001d937a11 */ /* 0x000fe400008f1498 */
[----:B------:R-:W-:-:S05]  /*2bc0*/  IADD3 R29, R153, c[0x0][0x1d4], RZ ;  /* 0x00007500991d7a10 */ /* 0x000fca0007ffe0ff */
[----:B------:R-:W3:Y:S01]  /*2bd0*/  @!P3 LDG.E R152, [R146.64] ;  /* 0x000000249298b981 */ /* 0x000ee2000c1e1900 */
[----:B------:R-:W-:-:S05]  /*2be0*/  IMAD.SHL.U32 R154, R29, 0x8, RZ ;  /* 0x000000081d9a7824 */ /* 0x000fca00078e00ff */
[----:B------:R-:W-:-:S13]  /*2bf0*/  ISETP.GE.OR P1, PT, R154, R7, P0 ;  /* 0x000000079a00720c */ /* 0x000fda0000726670 */
[----:B------:R-:W4:Y:S01]  /*2c00*/  @!P1 LDG.E R155, [R146.64] ;  /* 0x00000024929b9981 */ /* 0x000f22000c1e1900 */
[----:B------:R-:W-:Y:S02]  /*2c10*/  ISETP.GE.AND P2, PT, R6, R17, PT ;  /* 0x000000110600720c */ /* 0x000fe40003f46270 */
[----:B------:R-:W-:Y:S02]  /*2c20*/  IADD3 R162, R29, c[0x0][0x1d4], RZ ;  /* 0x000075001da27a10 */ /* 0x000fe40007ffe0ff */
[----:B------:R-:W-:Y:S02]  /*2c30*/  SEL R89, R89, RZ, P2 ;  /* 0x000000ff59597207 */ /* 0x000fe40001000000 */
[----:B------:R-:W-:Y:S01]  /*2c40*/  SEL R88, R88, RZ, P2 ;  /* 0x000000ff58587207 */ /* 0x000fe20001000000 */
[----:B------:R-:W-:Y:S02]  /*2c50*/  IMAD.SHL.U32 R162, R162, 0x8, RZ ;  /* 0x00000008a2a27824 */ /* 0x000fe400078e00ff */
[----:B------:R-:W-:-:S04]  /*2c60*/  IMAD.MOV.U32 R29, RZ, RZ, c[0x0][0x1d4] ;  /* 0x00007500ff1d7624 */ /* 0x000fc800078e00ff */
[----:B------:R-:W-:Y:S01]  /*2c70*/  IMAD R159, R29, 0x4, R156 ;  /* 0x000000041d9f7824 */ /* 0x000fe200078e029c */
[----:B------:R-:W-:Y:S02]  /*2c80*/  SEL R91, R91, RZ, P2 ;  /* 0x000000ff5b5b7207 */ /* 0x000fe40001000000 */
[----:B------:R-:W-:Y:S01]  /*2c90*/  SEL R90, R90, RZ, P2 ;  /* 0x000000ff5a5a7207 */ /* 0x000fe20001000000 */
[----:B---3--:R-:W-:-:S04]  /*2ca0*/  @!P3 IMAD R152, R152, c[0x0][0x1d8], RZ ;  /* 0x000076009898ba24 */ /* 0x008fc800078e02ff */
[----:B------:R-:W-:-:S04]  /*2cb0*/  @!P3 IMAD R153, R152, 0x90, RZ ;  /* 0x000000909899b824 */ /* 0x000fc800078e02ff */
[----:B------:R-:W-:-:S05]  /*2cc0*/  @!P3 IMAD R152, R153, c[0x0][0x1d4], R158 ;  /* 0x000075009998ba24 */ /* 0x000fca00078e029e */
[----:B------:R-:W-:-:S04]  /*2cd0*/  @!P3 IADD3 R153, P4, R5, R152, RZ ;  /* 0x000000980599b210 */ /* 0x000fc80007f9e0ff */
[----:B------:R-:W-:Y:S02]  /*2ce0*/  @!P3 LEA.HI.X.SX32 R158, R152, R27, 0x1, P4 ;  /* 0x0000001b989eb211 */ /* 0x000fe400020f0eff */
[----:B------:R-:W-:Y:S01]  /*2cf0*/  @!P3 LEA R152, P4, R153, c[0x0][0x198], 0x1 ;  /* 0x000066009998ba11 */ /* 0x000fe200078808ff */
[----:B----4-:R-:W-:-:S03]  /*2d00*/  @!P1 IMAD R155, R155, c[0x0][0x1d8], RZ ;  /* 0x000076009b9b9a24 */ /* 0x010fc600078e02ff */
[----:B------:R-:W-:Y:S01]  /*2d10*/  @!P3 LEA.HI.X R153, R153, c[0x0][0x19c], R158, 0x1, P4 ;  /* 0x000067009999ba11 */ /* 0x000fe200020f0c9e */
[----:B------:R-:W-:-:S04]  /*2d20*/  @!P1 IMAD R155, R155, 0x90, RZ ;  /* 0x000000909b9b9824 */ /* 0x000fc800078e02ff */
[----:B------:R1:W3:Y:S01]  /*2d30*/  @!P3 LDG.E.64 R88, [R152.64] ;  /* 0x000000249858b981 */ /* 0x0002e2000c1e1b00 */
[----:B------:R-:W-:Y:S01]  /*2d40*/  ISETP.GE.OR P3, PT, R162, R7, P0 ;  /* 0x00000007a200720c */ /* 0x000fe20000766670 */
[----:B------:R-:W-:Y:S02]  /*2d50*/  @!P1 IMAD R158, R155, c[0x0][0x1d4], R154 ;  /* 0x000075009b9e9a24 */ /* 0x000fe400078e029a */
[----:B------:R-:W-:-:S05]  /*2d60*/  IMAD.SHL.U32 R154, R159, 0x8, RZ ;  /* 0x000000089f9a7824 */ /* 0x000fca00078e00ff */
[----:B------:R-:W-:Y:S02]  /*2d70*/  ISETP.GE.OR P4, PT, R154, R7, P0 ;  /* 0x000000079a00720c */ /* 0x000fe40000786670 */
[----:B-1----:R-:W-:-:S03]  /*2d80*/  @!P1 IADD3 R153, P5, R5, R158, RZ ;  /* 0x0000009e05999210 */ /* 0x002fc60007fbe0ff */
[----:B------:R-:W4:Y:S01]  /*2d90*/  @!P3 LDG.E R155, [R146.64] ;  /* 0x00000024929bb981 */ /* 0x000f22000c1e1900 */
[----:B------:R-:W-:Y:S02]  /*2da0*/  @!P1 LEA.HI.X.SX32 R158, R158, R27, 0x1, P5 ;  /* 0x0000001b9e9e9211 */ /* 0x000fe400028f0eff */
[----:B------:R-:W-:-:S05]  /*2db0*/  @!P1 LEA R152, P5, R153, c[0x0][0x198], 0x1 ;  /* 0x0000660099989a11 */ /* 0x000fca00078a08ff */
[----:B--2---:R-:W2:Y:S01]  /*2dc0*/  @!P4 LDG.E R161, [R146.64] ;  /* 0x0000002492a1c981 */ /* 0x004ea2000c1e1900 */
[----:B------:R-:W-:Y:S02]  /*2dd0*/  IADD3 R159, R159, c[0x0][0x1d4], RZ ;  /* 0x000075009f9f7a10 */ /* 0x000fe40007ffe0ff */
[----:B------:R-:W-:-:S03]  /*2de0*/  @!P1 LEA.HI.X R153, R153, c[0x0][0x19c], R158, 0x1, P5 ;  /* 0x0000670099999a11 */ /* 0x000fc600028f0c9e */
[----:B------:R-:W-:Y:S02]  /*2df0*/  IMAD.SHL.U32 R158, R159, 0x8, RZ ;  /* 0x000000089f9e7824 */ /* 0x000fe400078e00ff */
[----:B------:R1:W3:Y:S03]  /*2e00*/  @!P1 LDG.E.64 R90, [R152.64] ;  /* 0x00000024985a9981 */ /* 0x0002e6000c1e1b00 */
[----:B------:R-:W-:-:S13]  /*2e10*/  ISETP.GE.OR P1, PT, R158, R7, P0 ;  /* 0x000000079e00720c */ /* 0x000fda0000726670 */
[----:B------:R-:W3:Y:S01]  /*2e20*/  @!P1 LDG.E R160, [R146.64] ;  /* 0x0000002492a09981 */ /* 0x000ee2000c1e1900 */
[----:B------:R-:W-:Y:S02]  /*2e30*/  SEL R93, R93, RZ, P2 ;  /* 0x000000ff5d5d7207 */ /* 0x000fe40001000000 */
[----:B------:R-:W-:Y:S02]  /*2e40*/  SEL R92, R92, RZ, P2 ;  /* 0x000000ff5c5c7207 */ /* 0x000fe40001000000 */
[----:B------:R-:W-:Y:S02]  /*2e50*/  SEL R95, R95, RZ, P2 ;  /* 0x000000ff5f5f7207 */ /* 0x000fe40001000000 */
[----:B------:R-:W-:Y:S02]  /*2e60*/  SEL R94, R94, RZ, P2 ;  /* 0x000000ff5e5e7207 */ /* 0x000fe40001000000 */
[----:B------:R-:W-:Y:S02]  /*2e70*/  SEL R97, R97, RZ, P2 ;  /* 0x000000ff61617207 */ /* 0x000fe40001000000 */
[----:B------:R-:W-:Y:S01]  /*2e80*/  SEL R96, R96, RZ, P2 ;  /* 0x000000ff60607207 */ /* 0x000fe20001000000 */
[----:B----4-:R-:W-:-:S04]  /*2e90*/  @!P3 IMAD R155, R155, c[0x0][0x1d8], RZ ;  /* 0x000076009b9bba24 */ /* 0x010fc800078e02ff */
[----:B------:R-:W-:-:S04]  /*2ea0*/  @!P3 IMAD R155, R155, 0x90, RZ ;  /* 0x000000909b9bb824 */ /* 0x000fc800078e02ff */
[----:B------:R-:W-:Y:S02]  /*2eb0*/  @!P3 IMAD R162, R155, c[0x0][0x1d4], R162 ;  /* 0x000075009ba2ba24 */ /* 0x000fe400078e02a2 */
[----:B--2---:R-:W-:-:S03]  /*2ec0*/  @!P4 IMAD R161, R161, c[0x0][0x1d8], RZ ;  /* 0x00007600a1a1ca24 */ /* 0x004fc600078e02ff */
[----:B-1----:R-:W-:Y:S01]  /*2ed0*/  @!P3 IADD3 R152, P5, R5, R162, RZ ;  /* 0x000000a20598b210 */ /* 0x002fe20007fbe0ff */
[----:B------:R-:W-:-:S03]  /*2ee0*/  @!P4 IMAD R161, R161, 0x90, RZ ;  /* 0x00000090a1a1c824 */ /* 0x000fc600078e02ff */
[----:B------:R-:W-:Y:S01]  /*2ef0*/  @!P3 LEA.HI.X.SX32 R153, R162, R27, 0x1, P5 ;  /* 0x0000001ba299b211 */ /* 0x000fe200028f0eff */
[----:B------:R-:W-:Y:S01]  /*2f00*/  @!P4 IMAD R164, R161, c[0x0][0x1d4], R154 ;  /* 0x00007500a1a4ca24 */ /* 0x000fe200078e029a */
[----:B------:R-:W-:-:S04]  /*2f10*/  @!P3 LEA R154, P5, R152, c[0x0][0x198], 0x1 ;  /* 0x00006600989aba11 */ /* 0x000fc800078a08ff */
[----:B------:R-:W-:Y:S02]  /*2f20*/  @!P3 LEA.HI.X R155, R152, c[0x0][0x19c], R153, 0x1, P5 ;  /* 0x00006700989bba11 */ /* 0x000fe400028f0c99 */
[----:B------:R-:W-:-:S03]  /*2f30*/  IADD3 R162, R159, c[0x0][0x1d4], RZ ;  /* 0x000075009fa27a10 */ /* 0x000fc60007ffe0ff */
[----:B------:R1:W2:Y:S01]  /*2f40*/  @!P3 LDG.E.64 R92, [R154.64] ;  /* 0x000000249a5cb981 */ /* 0x0002a2000c1e1b00 */
[----:B------:R-:W-:Y:S01]  /*2f50*/  @!P4 IADD3 R153, P3, R5, R164, RZ ;  /* 0x000000a40599c210 */ /* 0x000fe20007f7e0ff */
[----:B------:R-:W-:-:S03]  /*2f60*/  IMAD.SHL.U32 R162, R162, 0x8, RZ ;  /* 0x00000008a2a27824 */ /* 0x000fc600078e00ff */
[----:B------:R-:W-:Y:S02]  /*2f70*/  @!P4 LEA.HI.X.SX32 R164, R164, R27, 0x1, P3 ;  /* 0x0000001ba4a4c211 */ /* 0x000fe400018f0eff */
[----:B------:R-:W-:Y:S01]  /*2f80*/  @!P4 LEA R152, P3, R153, c[0x0][0x198], 0x1 ;  /* 0x000066009998ca11 */ /* 0x000fe200078608ff */
[----:B---3--:R-:W-:Y:S02]  /*2f90*/  @!P1 IMAD R160, R160, c[0x0][0x1d8], RZ ;  /* 0x00007600a0a09a24 */ /* 0x008fe400078e02ff */
[----:B------:R-:W-:Y:S01]  /*2fa0*/  IMAD R159, R29, 0x7, R156 ;  /* 0x000000071d9f7824 */ /* 0x000fe200078e029c */
[----:B------:R-:W-:Y:S02]  /*2fb0*/  @!P4 LEA.HI.X R153, R153, c[0x0][0x19c], R164, 0x1, P3 ;  /* 0x000067009999ca11 */ /* 0x000fe400018f0ca4 */
[----:B------:R-:W-:Y:S01]  /*2fc0*/  ISETP.GE.OR P3, PT, R162, R7, P0 ;  /* 0x00000007a200720c */ /* 0x000fe20000766670 */
[----:B------:R-:W-:Y:S02]  /*2fd0*/  @!P1 IMAD R161, R160, 0x90, RZ ;  /* 0x00000090a0a19824 */ /* 0x000fe400078e02ff */
[----:B-1----:R-:W-:Y:S01]  /*2fe0*/  IMAD.SHL.U32 R154, R159, 0x8, RZ ;  /* 0x000000089f9a7824 */ /* 0x002fe200078e00ff */
[----:B------:R1:W3:Y:S01]  /*2ff0*/  @!P4 LDG.E.64 R94, [R152.64] ;  /* 0x00000024985ec981 */ /* 0x0002e2000c1e1b00 */
[----:B------:R-:W-:-:S03]  /*3000*/  @!P1 IMAD R158, R161, c[0x0][0x1d4], R158 ;  /* 0x00007500a19e9a24 */ /* 0x000fc600078e029e */
[----:B------:R-:W-:Y:S02]  /*3010*/  ISETP.GE.OR P4, PT, R154, R7, P0 ;  /* 0x000000079a00720c */ /* 0x000fe40000786670 */
[----:B------:R-:W-:-:S03]  /*3020*/  @!P1 IADD3 R155, P5, R5, R158, RZ ;  /* 0x0000009e059b9210 */ /* 0x000fc60007fbe0ff */
[----:B------:R-:W4:Y:S01]  /*3030*/  @!P3 LDG.E R161, [R146.64] ;  /* 0x0000002492a1b981 */ /* 0x000f22000c1e1900 */
[----:B------:R-:W-:Y:S02]  /*3040*/  @!P1 LEA.HI.X.SX32 R158, R158, R27, 0x1, P5 ;  /* 0x0000001b9e9e9211 */ /* 0x000fe400028f0eff */
[----:B-1----:R-:W-:-:S04]  /*3050*/  @!P1 LEA R152, P5, R155, c[0x0][0x198], 0x1 ;  /* 0x000066009b989a11 */ /* 0x002fc800078a08ff */
[----:B------:R-:W-:Y:S02]  /*3060*/  @!P1 LEA.HI.X R153, R155, c[0x0][0x19c], R158, 0x1, P5 ;  /* 0x000067009b999a11 */ /* 0x000fe400028f0c9e */
[----:B------:R-:W2:Y:S01]  /*3070*/  @!P4 LDG.E R155, [R146.64] ;  /* 0x00000024929bc981 */ /* 0x000ea2000c1e1900 */
[----:B------:R-:W-:-:S03]  /*3080*/  IADD3 R159, R159, c[0x0][0x1d4], RZ ;  /* 0x000075009f9f7a10 */ /* 0x000fc60007ffe0ff */
[----:B------:R1:W3:Y:S02]  /*3090*/  @!P1 LDG.E.64 R96, [R152.64] ;  /* 0x0000002498609981 */ /* 0x0002e4000c1e1b00 */
[----:B------:R-:W-:-:S05]  /*30a0*/  IMAD.SHL.U32 R158, R159, 0x8, RZ ;  /* 0x000000089f9e7824 */ /* 0x000fca00078e00ff */
        /* <DEDUP_REMOVED lines=152> */
[----:B------:R-:W-:Y:S01]  /*3a30*/  @!P4 LEA.HI.X R153, R153, c[0x0][0x19c], R164, 0x1, P3 ;  /* 0x000067009999ca11 */ /* 0x000fe200018f0ca4 */
[----:B------:R-:W-:Y:S01]  /*3a40*/  @!P1 IMAD R161, R160, 0x90, RZ ;  /* 0x00000090a0a19824 */ /* 0x000fe200078e02ff */
[-C--:B------:R-:W-:Y:S01]  /*3a50*/  ISETP.GE.OR P3, PT, R162, R7.reuse, P0 ;  /* 0x00000007a200720c */ /* 0x080fe20000766670 */
[----:B-1----:R-:W-:Y:S02]  /*3a60*/  IMAD.SHL.U32 R154, R159, 0x8, RZ ;  /* 0x000000089f9a7824 */ /* 0x002fe400078e00ff */
[----:B------:R-:W-:Y:S01]  /*3a70*/  @!P1 IMAD R158, R161, c[0x0][0x1d4], R158 ;  /* 0x00007500a19e9a24 */ /* 0x000fe200078e029e */
[----:B------:R1:W3:Y:S02]  /*3a80*/  @!P4 LDG.E.64 R118, [R152.64] ;  /* 0x000000249876c981 */ /* 0x0002e4000c1e1b00 */
[----:B------:R-:W-:-:S02]  /*3a90*/  ISETP.GE.OR P4, PT, R154, R7, P0 ;  /* 0x000000079a00720c */ /* 0x000fc40000786670 */
[----:B------:R-:W-:Y:S02]  /*3aa0*/  @!P1 IADD3 R155, P5, R5, R158, RZ ;  /* 0x0000009e059b9210 */ /* 0x000fe40007fbe0ff */
[----:B------:R-:W-:Y:S02]  /*3ab0*/  IADD3 R159, R159, c[0x0][0x1d4], RZ ;  /* 0x000075009f9f7a10 */ /* 0x000fe40007ffe0ff */
[----:B------:R-:W-:Y:S01]  /*3ac0*/  @!P1 LEA.HI.X.SX32 R158, R158, R27, 0x1, P5 ;  /* 0x0000001b9e9e9211 */ /* 0x000fe200028f0eff */
[----:B------:R-:W4:Y:S01]  /*3ad0*/  @!P3 LDG.E R161, [R146.64] ;  /* 0x0000002492a1b981 */ /* 0x000f22000c1e1900 */
[----:B-1----:R-:W-:-:S04]  /*3ae0*/  @!P1 LEA R152, P5, R155, c[0x0][0x198], 0x1 ;  /* 0x000066009b989a11 */ /* 0x002fc800078a08ff */
[----:B------:R-:W-:Y:S01]  /*3af0*/  @!P1 LEA.HI.X R153, R155, c[0x0][0x19c], R158, 0x1, P5 ;  /* 0x000067009b999a11 */ /* 0x000fe200028f0c9e */
[----:B------:R-:W-:Y:S01]  /*3b00*/  IMAD.SHL.U32 R158, R159, 0x8, RZ ;  /* 0x000000089f9e7824 */ /* 0x000fe200078e00ff */
[----:B------:R-:W2:Y:S04]  /*3b10*/  @!P4 LDG.E R155, [R146.64] ;  /* 0x00000024929bc981 */ /* 0x000ea8000c1e1900 */
[----:B------:R1:W3:Y:S01]  /*3b20*/  @!P1 LDG.E.64 R120, [R152.64] ;  /* 0x0000002498789981 */ /* 0x0002e2000c1e1b00 */
        /* <DEDUP_REMOVED lines=9> */
[----:B------:R-:W-:Y:S02]  /*3bc0*/  @!P3 IMAD R161, R161, 0x90, RZ ;  /* 0x00000090a1a1b824 */ /* 0x000fe400078e02ff */
[----:B--2---:R-:W-:Y:S02]  /*3bd0*/  @!P4 IMAD R155, R155, c[0x0][0x1d8], RZ ;  /* 0x000076009b9bca24 */ /* 0x004fe400078e02ff */
[----:B------:R-:W-:Y:S02]  /*3be0*/  @!P3 IMAD R162, R161, c[0x0][0x1d4], R162 ;  /* 0x00007500a1a2ba24 */ /* 0x000fe400078e02a2 */
[----:B------:R-:W-:-:S03]  /*3bf0*/  @!P4 IMAD R155, R155, 0x90, RZ ;  /* 0x000000909b9bc824 */ /* 0x000fc600078e02ff */
[----:B-1----:R-:W-:Y:S01]  /*3c00*/  @!P3 IADD3 R152, P5, R5, R162, RZ ;  /* 0x000000a20598b210 */ /* 0x002fe20007fbe0ff */
[----:B------:R-:W-:-:S03]  /*3c10*/  @!P4 IMAD R164, R155, c[0x0][0x1d4], R154 ;  /* 0x000075009ba4ca24 */ /* 0x000fc600078e029a */
[----:B------:R-:W-:Y:S02]  /*3c20*/  @!P3 LEA.HI.X.SX32 R153, R162, R27, 0x1, P5 ;  /* 0x0000001ba299b211 */ /* 0x000fe400028f0eff */
[----:B------:R-:W-:-:S04]  /*3c30*/  @!P3 LEA R154, P5, R152, c[0x0][0x198], 0x1 ;  /* 0x00006600989aba11 */ /* 0x000fc800078a08ff */
[----:B------:R-:W-:Y:S01]  /*3c40*/  @!P3 LEA.HI.X R155, R152, c[0x0][0x19c], R153, 0x1, P5 ;  /* 0x00006700989bba11 */ /* 0x000fe200028f0c99 */
[----:B---3--:R-:W-:Y:S01]  /*3c50*/  @!P1 IMAD R160, R160, c[0x0][0x1d8], RZ ;  /* 0x00007600a0a09a24 */ /* 0x008fe200078e02ff */
[----:B------:R-:W-:-:S03]  /*3c60*/  IADD3 R162, R159, c[0x0][0x1d4], RZ ;  /* 0x000075009fa27a10 */ /* 0x000fc60007ffe0ff */
[----:B------:R1:W2:Y:S01]  /*3c70*/  @!P3 LDG.E.64 R122, [R154.64] ;  /* 0x000000249a7ab981 */ /* 0x0002a2000c1e1b00 */
[----:B------:R-:W-:Y:S01]  /*3c80*/  @!P4 IADD3 R153, P3, R5, R164, RZ ;  /* 0x000000a40599c210 */ /* 0x000fe20007f7e0ff */
[----:B------:R-:W-:Y:S02]  /*3c90*/  @!P1 IMAD R161, R160, 0x90, RZ ;  /* 0x00000090a0a19824 */ /* 0x000fe400078e02ff */
[----:B------:R-:W-:Y:S01]  /*3ca0*/  IMAD.SHL.U32 R162, R162, 0x8, RZ ;  /* 0x00000008a2a27824 */ /* 0x000fe200078e00ff */
[----:B------:R-:W-:Y:S01]  /*3cb0*/  @!P4 LEA.HI.X.SX32 R164, R164, R27, 0x1, P3 ;  /* 0x0000001ba4a4c211 */ /* 0x000fe200018f0eff */
[----:B------:R-:W-:Y:S01]  /*3cc0*/  @!P1 IMAD R158, R161, c[0x0][0x1d4], R158 ;  /* 0x00007500a19e9a24 */ /* 0x000fe200078e029e */
[----:B------:R-:W-:Y:S01]  /*3cd0*/  @!P4 LEA R152, P3, R153, c[0x0][0x198], 0x1 ;  /* 0x000066009998ca11 */ /* 0x000fe200078608ff */
[----:B------:R-:W-:-:S03]  /*3ce0*/  IMAD R159, R29, 0x16, R156 ;  /* 0x000000161d9f7824 */ /* 0x000fc600078e029c */
[----:B------:R-:W-:Y:S02]  /*3cf0*/  @!P4 LEA.HI.X R153, R153, c[0x0][0x19c], R164, 0x1, P3 ;  /* 0x000067009999ca11 */ /* 0x000fe400018f0ca4 */
[----:B------:R-:W-:Y:S02]  /*3d00*/  ISETP.GE.OR P3, PT, R162, R7, P0 ;  /* 0x00000007a200720c */ /* 0x000fe40000766670 */
[----:B-1----:R-:W-:Y:S01]  /*3d10*/  @!P1 IADD3 R155, P5, R5, R158, RZ ;  /* 0x0000009e059b9210 */ /* 0x002fe20007fbe0ff */
[----:B------:R1:W3:Y:S01]  /*3d20*/  @!P4 LDG.E.64 R124, [R152.64] ;  /* 0x00000024987cc981 */ /* 0x0002e2000c1e1b00 */
[C---:B------:R-:W-:Y:S01]  /*3d30*/  IMAD.SHL.U32 R154, R159.reuse, 0x8, RZ ;  /* 0x000000089f9a7824 */ /* 0x040fe200078e00ff */
[----:B------:R-:W-:Y:S02]  /*3d40*/  IADD3 R159, R159, c[0x0][0x1d4], RZ ;  /* 0x000075009f9f7a10 */ /* 0x000fe40007ffe0ff */
[----:B------:R-:W-:Y:S02]  /*3d50*/  @!P1 LEA.HI.X.SX32 R158, R158, R27, 0x1, P5 ;  /* 0x0000001b9e9e9211 */ /* 0x000fe400028f0eff */
[----:B------:R-:W-:-:S02]  /*3d60*/  ISETP.GE.OR P4, PT, R154, R7, P0 ;  /* 0x000000079a00720c */ /* 0x000fc40000786670 */
[C---:B-1----:R-:W-:Y:S02]  /*3d70*/  @!P1 LEA R152, P5, R155.reuse, c[0x0][0x198], 0x1 ;  /* 0x000066009b989a11 */ /* 0x042fe400078a08ff */
[----:B------:R-:W4:Y:S02]  /*3d80*/  @!P3 LDG.E R161, [R146.64] ;  /* 0x0000002492a1b981 */ /* 0x000f24000c1e1900 */
[----:B------:R-:W-:Y:S01]  /*3d90*/  @!P1 LEA.HI.X R153, R155, c[0x0][0x19c], R158, 0x1, P5 ;  /* 0x000067009b999a11 */ /* 0x000fe200028f0c9e */
[----:B------:R-:W-:-:S04]  /*3da0*/  IMAD.SHL.U32 R158, R159, 0x8, RZ ;  /* 0x000000089f9e7824 */ /* 0x000fc800078e00ff */
[----:B------:R1:W2:Y:S01]  /*3db0*/  @!P1 LDG.E.64 R126, [R152.64] ;  /* 0x00000024987e9981 */ /* 0x0002a2000c1e1b00 */
[----:B------:R-:W-:-:S03]  /*3dc0*/  ISETP.GE.OR P1, PT, R158, R7, P0 ;  /* 0x000000079e00720c */ /* 0x000fc60000726670 */
[----:B------:R-:W2:Y:S10]  /*3dd0*/  @!P4 LDG.E R155, [R146.64] ;  /* 0x00000024929bc981 */ /* 0x000eb4000c1e1900 */
[----:B------:R-:W3:Y:S01]  /*3de0*/  @!P1 LDG.E R160, [R146.64] ;  /* 0x0000002492a09981 */ /* 0x000ee2000c1e1900 */
[----:B------:R-:W-:-:S02]  /*3df0*/  SEL R129, R129, RZ, P2 ;  /* 0x000000ff81817207 */ /* 0x000fc40001000000 */
        /* <DEDUP_REMOVED lines=10> */
[----:B------:R-:W-:Y:S02]  /*3ea0*/  @!P4 IMAD R164, R155, c[0x0][0x1d4], R154 ;  /* 0x000075009ba4ca24 */ /* 0x000fe400078e029a */
[----:B---3--:R-:W-:Y:S01]  /*3eb0*/  @!P1 IMAD R161, R160, c[0x0][0x1d8], RZ ;  /* 0x00007600a0a19a24 */ /* 0x008fe200078e02ff */
[----:B------:R-:W-:Y:S02]  /*3ec0*/  IADD3 R160, R159, c[0x0][0x1d4], RZ ;  /* 0x000075009fa07a10 */ /* 0x000fe40007ffe0ff */
[----:B------:R-:W-:-:S03]  /*3ed0*/  @!P3 LEA R154, P5, R152, c[0x0][0x198], 0x1 ;  /* 0x00006600989aba11 */ /* 0x000fc600078a08ff */
[----:B------:R-:W-:Y:S01]  /*3ee0*/  IMAD.SHL.U32 R160, R160, 0x8, RZ ;  /* 0x00000008a0a07824 */ /* 0x000fe200078e00ff */
[----:B------:R-:W-:-:S04]  /*3ef0*/  @!P3 LEA.HI.X R155, R152, c[0x0][0x19c], R153, 0x1, P5 ;  /* 0x00006700989bba11 */ /* 0x000fc800028f0c99 */
[----:B------:R-:W-:Y:S01]  /*3f00*/  ISETP.GE.OR P5, PT, R160, R7, P0 ;  /* 0x00000007a000720c */ /* 0x000fe200007a6670 */
[----:B------:R1:W2:Y:S01]  /*3f10*/  @!P3 LDG.E.64 R128, [R154.64] ;  /* 0x000000249a80b981 */ /* 0x0002a2000c1e1b00 */
[----:B------:R-:W-:-:S04]  /*3f20*/  @!P4 IADD3 R153, P3, R5, R164, RZ ;  /* 0x000000a40599c210 */ /* 0x000fc80007f7e0ff */
[----:B------:R-:W-:Y:S02]  /*3f30*/  @!P4 LEA.HI.X.SX32 R164, R164, R27, 0x1, P3 ;  /* 0x0000001ba4a4c211 */ /* 0x000fe400018f0eff */
[----:B------:R-:W-:Y:S01]  /*3f40*/  @!P4 LEA R152, P3, R153, c[0x0][0x198], 0x1 ;  /* 0x000066009998ca11 */ /* 0x000fe200078608ff */
[----:B-1----:R-:W-:-:S03]  /*3f50*/  IMAD R155, R29, 0x19, R156 ;  /* 0x000000191d9b7824 */ /* 0x002fc600078e029c */
[----:B------:R-:W-:Y:S01]  /*3f60*/  @!P4 LEA.HI.X R153, R153, c[0x0][0x19c], R164, 0x1, P3 ;  /* 0x000067009999ca11 */ /* 0x000fe200018f0ca4 */
[----:B------:R-:W3:Y:S01]  /*3f70*/  @!P5 LDG.E R159, [R146.64] ;  /* 0x00000024929fd981 */ /* 0x000ee2000c1e1900 */
[----:B------:R-:W-:-:S03]  /*3f80*/  IMAD.SHL.U32 R154, R155, 0x8, RZ ;  /* 0x000000089b9a7824 */ /* 0x000fc600078e00ff */
[----:B------:R1:W4:Y:S02]  /*3f90*/  @!P4 LDG.E.64 R130, [R152.64] ;  /* 0x000000249882c981 */ /* 0x000324000c1e1b00 */
[----:B------:R-:W-:Y:S01]  /*3fa0*/  ISETP.GE.OR P4, PT, R154, R7, P0 ;  /* 0x000000079a00720c */ /* 0x000fe20000786670 */
[----:B------:R-:W-:-:S04]  /*3fb0*/  @!P1 IMAD R161, R161, 0x90, RZ ;  /* 0x00000090a1a19824 */ /* 0x000fc800078e02ff */
[----:B------:R-:W-:-:S08]  /*3fc0*/  @!P1 IMAD R158, R161, c[0x0][0x1d4], R158 ;  /* 0x00007500a19e9a24 */ /* 0x000fd000078e029e */
[----:B------:R-:W2:Y:S01]  /*3fd0*/  @!P4 LDG.E R161, [R146.64] ;  /* 0x0000002492a1c981 */ /* 0x000ea2000c1e1900 */
[----:B-1----:R-:W-:Y:S02]  /*3fe0*/  @!P1 IADD3 R153, P3, R5, R158, RZ ;  /* 0x0000009e05999210 */ /* 0x002fe40007f7e0ff */
[----:B------:R-:W-:Y:S02]  /*3ff0*/  IADD3 R155, R155, c[0x0][0x1d4], RZ ;  /* 0x000075009b9b7a10 */ /* 0x000fe40007ffe0ff */
[----:B------:R-:W-:Y:S02]  /*4000*/  @!P1 LEA.HI.X.SX32 R158, R158, R27, 0x1, P3 ;  /* 0x0000001b9e9e9211 */ /* 0x000fe400018f0eff */
[----:B------:R-:W-:-:S04]  /*4010*/  @!P1 LEA R152, P3, R153, c[0x0][0x198], 0x1 ;  /* 0x0000660099989a11 */ /* 0x000fc800078608ff */
[----:B------:R-:W-:Y:S02]  /*4020*/  @!P1 LEA.HI.X R153, R153, c[0x0][0x19c], R158, 0x1, P3 ;  /* 0x0000670099999a11 */ /* 0x000fe400018f0c9e */
[----:B------:R-:W-:Y:S02]  /*4030*/  IADD3 R162, R155, c[0x0][0x1d4], RZ ;  /* 0x000075009ba27a10 */ /* 0x000fe40007ffe0ff */
[----:B------:R-:W-:Y:S02]  /*4040*/  SEL R9, R9, RZ, P2 ;  /* 0x000000ff09097207 */ /* 0x000fe40001000000 */
[----:B0-----:R-:W-:Y:S01]  /*4050*/  SEL R8, R8, RZ, P2 ;  /* 0x000000ff08087207 */ /* 0x001fe20001000000 */
[----:B------:R-:W-:-:S05]  /*4060*/  IMAD.SHL.U32 R162, R162, 0x8, RZ ;  /* 0x00000008a2a27824 */ /* 0x000fca00078e00ff */
[----:B------:R0:W4:Y:S01]  /*4070*/  @!P1 LDG.E.64 R8, [R152.64] ;  /* 0x0000002498089981 */ /* 0x000122000c1e1b00 */
[----:B------:R-:W-:-:S13]  /*4080*/  ISETP.GE.OR P3, PT, R162, R7, P0 ;  /* 0x00000007a200720c */ /* 0x000fda0000766670 */
[----:B------:R-:W4:Y:S01]  /*4090*/  @!P3 LDG.E R163, [R146.64] ;  /* 0x0000002492a3b981 */ /* 0x000f22000c1e1900 */
[----:B---3--:R-:W-:-:S04]  /*40a0*/  @!P5 IMAD R159, R159, c[0x0][0x1d8], RZ ;  /* 0x000076009f9fda24 */ /* 0x008fc800078e02ff */
[----:B------:R-:W-:-:S04]  /*40b0*/  @!P5 IMAD R159, R159, 0x90, RZ ;  /* 0x000000909f9fd824 */ /* 0x000fc800078e02ff */
[----:B------:R-:W-:Y:S02]  /*40c0*/  @!P5 IMAD R158, R159, c[0x0][0x1d4], R160 ;  /* 0x000075009f9eda24 */ /* 0x000fe400078e02a0 */
[----:B------:R-:W-:-:S05]  /*40d0*/  IMAD.SHL.U32 R160, R155, 0x8, RZ ;  /* 0x000000089ba07824 */ /* 0x000fca00078e00ff */
[----:B------:R-:W-:Y:S01]  /*40e0*/  ISETP.GE.OR P6, PT, R160, R7, P0 ;  /* 0x00000007a000720c */ /* 0x000fe200007c6670 */
[----:B--2---:R-:W-:Y:S01]  /*40f0*/  @!P4 IMAD R161, R161, c[0x0][0x1d8], RZ ;  /* 0x00007600a1a1ca24 */ /* 0x004fe200078e02ff */
[----:B0-----:R-:W-:-:S03]  /*4100*/  @!P5 IADD3 R153, P1, R5, R158, RZ ;  /* 0x0000009e0599d210 */ /* 0x001fc60007f3e0ff */
[----:B------:R-:W-:Y:S01]  /*4110*/  @!P4 IMAD R161, R161, 0x90, RZ ;  /* 0x00000090a1a1c824 */ /* 0x000fe200078e02ff */
[----:B------:R-:W-:-:S03]  /*4120*/  @!P5 LEA.HI.X.SX32 R158, R158, R27, 0x1, P1 ;  /* 0x0000001b9e9ed211 */ /* 0x000fc600008f0eff */
[----:B------:R-:W-:-:S04]  /*4130*/  @!P4 IMAD R154, R161, c[0x0][0x1d4], R154 ;  /* 0x00007500a19aca24 */ /* 0x000fc800078e029a */
[----:B------:R-:W2:Y:S01]  /*4140*/  @!P6 LDG.E R161, [R146.64] ;  /* 0x0000002492a1e981 */ /* 0x000ea2000c1e1900 */
[----:B------:R-:W-:-:S04]  /*4150*/  @!P5 LEA R152, P1, R153, c[0x0][0x198], 0x1 ;  /* 0x000066009998da11 */ /* 0x000fc800078208ff */
[----:B------:R-:W-:Y:S02]  /*4160*/  @!P5 LEA.HI.X R153, R153, c[0x0][0x19c], R158, 0x1, P1 ;  /* 0x000067009999da11 */ /* 0x000fe400008f0c9e */
[----:B------:R-:W-:-:S04]  /*4170*/  @!P4 IADD3 R155, P1, R5, R154, RZ ;  /* 0x0000009a059bc210 */ /* 0x000fc80007f3e0ff */
[----:B------:R-:W-:Y:S02]  /*4180*/  @!P4 LEA.HI.X.SX32 R158, R154, R27, 0x1, P1 ;  /* 0x0000001b9a9ec211 */ /* 0x000fe400008f0eff */
[----:B------:R-:W-:-:S04]  /*4190*/  @!P4 LEA R154, P1, R155, c[0x0][0x198], 0x1 ;  /* 0x000066009b9aca11 */ /* 0x000fc800078208ff */
[----:B------:R-:W-:Y:S01]  /*41a0*/  @!P4 LEA.HI.X R155, R155, c[0x0][0x19c], R158, 0x1, P1 ;  /* 0x000067009b9bca11 */ /* 0x000fe200008f0c9e */
[----:B------:R-:W-:-:S05]  /*41b0*/  IMAD.SHL.U32 R158, R156, 0x8, RZ ;  /* 0x000000089c9e7824 */ /* 0x000fca00078e00ff */
[----:B------:R-:W-:-:S13]  /*41c0*/  ISETP.GE.OR P1, PT, R158, R7, P0 ;  /* 0x000000079e00720c */ /* 0x000fda0000726670 */
[----:B------:R-:W3:Y:S01]  /*41d0*/  @!P1 LDG.E R159, [R146.64] ;  /* 0x00000024929f9981 */ /* 0x000ee2000c1e1900 */
[----:B------:R-:W-:Y:S02]  /*41e0*/  SEL R133, R133, RZ, P2 ;  /* 0x000000ff85857207 */ /* 0x000fe40001000000 */
[----:B------:R-:W-:Y:S02]  /*41f0*/  SEL R132, R132, RZ, P2 ;  /* 0x000000ff84847207 */ /* 0x000fe40001000000 */
[----:B------:R-:W-:Y:S02]  /*4200*/  SEL R135, R135, RZ, P2 ;  /* 0x000000ff87877207 */ /* 0x000fe40001000000 */
[----:B------:R-:W-:Y:S01]  /*4210*/  SEL R134, R134, RZ, P2 ;  /* 0x000000ff86867207 */ /* 0x000fe20001000000 */
[----:B----4-:R-:W-:Y:S01]  /*4220*/  @!P3 IMAD R163, R163, c[0x0][0x1d8], RZ ;  /* 0x00007600a3a3ba24 */ /* 0x010fe200078e02ff */
[----:B------:R0:W4:Y:S04]  /*4230*/  @!P5 LDG.E.64 R132, [R152.64] ;  /* 0x000000249884d981 */ /* 0x000128000c1e1b00 */
[----:B------:R1:W4:Y:S01]  /*4240*/  @!P4 LDG.E.64 R134, [R154.64] ;  /* 0x000000249a86c981 */ /* 0x000322000c1e1b00 */
[----:B------:R-:W-:-:S02]  /*4250*/  @!P3 IMAD R163, R163, 0x90, RZ ;  /* 0x00000090a3a3b824 */ /* 0x000fc400078e02ff */
[----:B------:R-:W-:Y:S02]  /*4260*/  IMAD R164, R29, 0x1c, R156 ;  /* 0x0000001c1da47824 */ /* 0x000fe400078e029c */
[----:B------:R-:W-:Y:S01]  /*4270*/  @!P3 IMAD R162, R163, c[0x0][0x1d4], R162 ;  /* 0x00007500a3a2ba24 */ /* 0x000fe200078e02a2 */
[----:B------:R-:W-:Y:S01]  /*4280*/  SEL R137, R137, RZ, P2 ;  /* 0x000000ff89897207 */ /* 0x000fe20001000000 */
[----:B------:R-:W-:Y:S01]  /*4290*/  IMAD R29, R29, 0x1f, R156 ;  /* 0x0000001f1d1d7824 */ /* 0x000fe200078e029c */
[----:B------:R-:W-:Y:S02]  /*42a0*/  SEL R136, R136, RZ, P2 ;  /* 0x000000ff88887207 */ /* 0x000fe40001000000 */
[----:B------:R-:W-:Y:S02]  /*42b0*/  SEL R151, R151, RZ, P2 ;  /* 0x000000ff97977207 */ /* 0x000fe40001000000 */
[----:B------:R-:W-:Y:S02]  /*42c0*/  SEL R150, R150, RZ, P2 ;  /* 0x000000ff96967207 */ /* 0x000fe40001000000 */
[----:B------:R-:W-:-:S02]  /*42d0*/  SEL R145, R145, RZ, P2 ;  /* 0x000000ff91917207 */ /* 0x000fc40001000000 */
[----:B------:R-:W-:Y:S01]  /*42e0*/  SEL R144, R144, RZ, P2 ;  /* 0x000000ff90907207 */ /* 0x000fe20001000000 */
[----:B--2---:R-:W-:-:S04]  /*42f0*/  @!P6 IMAD R161, R161, c[0x0][0x1d8], RZ ;  /* 0x00007600a1a1ea24 */ /* 0x004fc800078e02ff */
[----:B------:R-:W-:-:S04]  /*4300*/  @!P6 IMAD R161, R161, 0x90, RZ ;  /* 0x00000090a1a1e824 */ /* 0x000fc800078e02ff */
[----:B------:R-:W-:-:S05]  /*4310*/  @!P6 IMAD R160, R161, c[0x0][0x1d4], R160 ;  /* 0x00007500a1a0ea24 */ /* 0x000fca00078e02a0 */
[----:B0-----:R-:W-:-:S04]  /*4320*/  @!P6 IADD3 R153, P4, R5, R160, RZ ;  /* 0x000000a00599e210 */ /* 0x001fc80007f9e0ff */
[----:B------:R-:W-:Y:S02]  /*4330*/  @!P6 LEA.HI.X.SX32 R160, R160, R27, 0x1, P4 ;  /* 0x0000001ba0a0e211 */ /* 0x000fe400020f0eff */
[----:B------:R-:W-:-:S04]  /*4340*/  @!P6 LEA R152, P4, R153, c[0x0][0x198], 0x1 ;  /* 0x000066009998ea11 */ /* 0x000fc800078808ff */
[----:B------:R-:W-:Y:S01]  /*4350*/  @!P6 LEA.HI.X R153, R153, c[0x0][0x19c], R160, 0x1, P4 ;  /* 0x000067009999ea11 */ /* 0x000fe200020f0ca0 */
[C---:B------:R-:W-:Y:S01]  /*4360*/  IMAD.SHL.U32 R160, R164.reuse, 0x8, RZ ;  /* 0x00000008a4a07824 */ /* 0x040fe200078e00ff */
[----:B-1----:R-:W-:Y:S02]  /*4370*/  @!P3 IADD3 R155, P4, R5, R162, RZ ;  /* 0x000000a2059bb210 */ /* 0x002fe40007f9e0ff */
[----:B------:R-:W-:Y:S01]  /*4380*/  IADD3 R164, R164, c[0x0][0x1d4], RZ ;  /* 0x00007500a4a47a10 */ /* 0x000fe20007ffe0ff */
[----:B------:R0:W2:Y:S01]  /*4390*/  @!P6 LDG.E.64 R136, [R152.64] ;  /* 0x000000249888e981 */ /* 0x0000a2000c1e1b00 */
[----:B------:R-:W-:Y:S02]  /*43a0*/  @!P3 LEA.HI.X.SX32 R162, R162, R27, 0x1, P4 ;  /* 0x0000001ba2a2b211 */ /* 0x000fe400020f0eff */
[----:B------:R-:W-:Y:S02]  /*43b0*/  @!P3 LEA R154, P4, R155, c[0x0][0x198], 0x1 ;  /* 0x000066009b9aba11 */ /* 0x000fe400078808ff */
[----:B------:R-:W-:-:S02]  /*43c0*/  ISETP.GE.OR P5, PT, R160, R7, P0 ;  /* 0x00000007a000720c */ /* 0x000fc400007a6670 */
[----:B------:R-:W-:Y:S01]  /*43d0*/  @!P3 LEA.HI.X R155, R155, c[0x0][0x19c], R162, 0x1, P4 ;  /* 0x000067009b9bba11 */ /* 0x000fe200020f0ca2 */
[C---:B------:R-:W-:Y:S02]  /*43e0*/  IMAD.SHL.U32 R162, R164.reuse, 0x8, RZ ;  /* 0x00000008a4a27824 */ /* 0x040fe400078e00ff */
[----:B---3--:R-:W-:Y:S01]  /*43f0*/  @!P1 IMAD R159, R159, c[0x0][0x1d8], RZ ;  /* 0x000076009f9f9a24 */ /* 0x008fe200078e02ff */
[----:B------:R-:W-:Y:S01]  /*4400*/  IADD3 R156, R164, c[0x0][0x1d4], RZ ;  /* 0x00007500a49c7a10 */ /* 0x000fe20007ffe0ff */
[----:B------:R1:W3:Y:S01]  /*4410*/  @!P3 LDG.E.64 R150, [R154.64] ;  /* 0x000000249a96b981 */ /* 0x0002e2000c1e1b00 */
[----:B------:R-:W-:Y:S01]  /*4420*/  ISETP.GE.OR P4, PT, R162, R7, P0 ;  /* 0x00000007a200720c */ /* 0x000fe20000786670 */
[----:B------:R-:W-:Y:S02]  /*4430*/  @!P1 IMAD R159, R159, 0x90, RZ ;  /* 0x000000909f9f9824 */ /* 0x000fe400078e02ff */
[----:B------:R-:W-:Y:S02]  /*4440*/  IMAD.SHL.U32 R156, R156, 0x8, RZ ;  /* 0x000000089c9c7824 */ /* 0x000fe400078e00ff */
[----:B------:R-:W2:Y:S01]  /*4450*/  @!P5 LDG.E R163, [R146.64] ;  /* 0x0000002492a3d981 */ /* 0x000ea2000c1e1900 */
[----:B0-----:R-:W-:-:S02]  /*4460*/  @!P1 IMAD R152, R159, c[0x0][0x1d4], R158 ;  /* 0x000075009f989a24 */ /* 0x001fc400078e029e */
[----:B------:R-:W-:-:S03]  /*4470*/  ISETP.GE.OR P6, PT, R156, R7, P0 ;  /* 0x000000079c00720c */ /* 0x000fc600007c6670 */
[----:B------:R-:W-:Y:S02]  /*4480*/  @!P1 IADD3 R153, P3, R5, R152, RZ ;  /* 0x0000009805999210 */ /* 0x000fe40007f7e0ff */
[----:B------:R-:W3:Y:S01]  /*4490*/  @!P4 LDG.E R161, [R146.64] ;  /* 0x0000002492a1c981 */ /* 0x000ee2000c1e1900 */
[----:B------:R-:W-:Y:S01]  /*44a0*/  IMAD.SHL.U32 R158, R29, 0x8, RZ ;  /* 0x000000081d9e7824 */ /* 0x000fe200078e00ff */
[----:B-1----:R-:W-:Y:S02]  /*44b0*/  @!P1 LEA.HI.X.SX32 R154, R152, R27, 0x1, P3 ;  /* 0x0000001b989a9211 */ /* 0x002fe400018f0eff */
[----:B------:R-:W-:-:S04]  /*44c0*/  @!P1 LEA R152, P3, R153, c[0x0][0x198], 0x1 ;  /* 0x0000660099989a11 */ /* 0x000fc800078608ff */
[----:B------:R-:W-:Y:S01]  /*44d0*/  @!P1 LEA.HI.X R153, R153, c[0x0][0x19c], R154, 0x1, P3 ;  /* 0x0000670099999a11 */ /* 0x000fe200018f0c9a */
[----:B------:R-:W4:Y:S01]  /*44e0*/  @!P6 LDG.E R29, [R146.64] ;  /* 0x00000024921de981 */ /* 0x000f22000c1e1900 */
[----:B------:R-:W-:-:S03]  /*44f0*/  ISETP.GE.OR P3, PT, R158, R7, P0 ;  /* 0x000000079e00720c */ /* 0x000fc60000766670 */
[----:B------:R0:W4:Y:S10]  /*4500*/  @!P1 LDG.E.64 R144, [R152.64] ;  /* 0x0000002498909981 */ /* 0x000134000c1e1b00 */
[----:B------:R1:W4:Y:S01]  /*4510*/  @!P3 LDG.E R159, [R146.64] ;  /* 0x00000024929fb981 */ /* 0x000322000c1e1900 */
[----:B------:R-:W-:-:S02]  /*4520*/  SEL R139, R139, RZ, P2 ;  /* 0x000000ff8b8b7207 */ /* 0x000fc40001000000 */
[----:B------:R-:W-:Y:S02]  /*4530*/  SEL R138, R138, RZ, P2 ;  /* 0x000000ff8a8a7207 */ /* 0x000fe40001000000 */
[----:B------:R-:W-:Y:S02]  /*4540*/  SEL R149, R149, RZ, P2 ;  /* 0x000000ff95957207 */ /* 0x000fe40001000000 */
[----:B------:R-:W-:Y:S02]  /*4550*/  SEL R148, R148, RZ, P2 ;  /* 0x000000ff94947207 */ /* 0x000fe40001000000 */
[----:B------:R-:W-:Y:S02]  /*4560*/  SEL R141, R141, RZ, P2 ;  /* 0x000000ff8d8d7207 */ /* 0x000fe40001000000 */
[----:B------:R-:W-:Y:S02]  /*4570*/  SEL R140, R140, RZ, P2 ;  /* 0x000000ff8c8c7207 */ /* 0x000fe40001000000 */
[----:B------:R-:W-:-:S02]  /*4580*/  SEL R143, R143, RZ, P2 ;  /* 0x000000ff8f8f7207 */ /* 0x000fc40001000000 */
[----:B------:R-:W-:Y:S01]  /*4590*/  SEL R142, R142, RZ, P2 ;  /* 0x000000ff8e8e7207 */ /* 0x000fe20001000000 */
[----:B--2---:R-:W-:-:S04]  /*45a0*/  @!P5 IMAD R163, R163, c[0x0][0x1d8], RZ ;  /* 0x00007600a3a3da24 */ /* 0x004fc800078e02ff */
[----:B------:R-:W-:-:S04]  /*45b0*/  @!P5 IMAD R163, R163, 0x90, RZ ;  /* 0x00000090a3a3d824 */ /* 0x000fc800078e02ff */
[----:B------:R-:W-:Y:S02]  /*45c0*/  @!P5 IMAD R160, R163, c[0x0][0x1d4], R160 ;  /* 0x00007500a3a0da24 */ /* 0x000fe400078e02a0 */
[----:B---3--:R-:W-:-:S03]  /*45d0*/  @!P4 IMAD R161, R161, c[0x0][0x1d8], RZ ;  /* 0x00007600a1a1ca24 */ /* 0x008fc600078e02ff */
[----:B------:R-:W-:Y:S01]  /*45e0*/  @!P5 IADD3 R155, P1, R5, R160, RZ ;  /* 0x000000a0059bd210 */ /* 0x000fe20007f3e0ff */
[----:B------:R-:W-:-:S03]  /*45f0*/  @!P4 IMAD R161, R161, 0x90, RZ ;  /* 0x00000090a1a1c824 */ /* 0x000fc600078e02ff */
[----:B------:R-:W-:Y:S01]  /*4600*/  @!P5 LEA.HI.X.SX32 R160, R160, R27, 0x1, P1 ;  /* 0x0000001ba0a0d211 */ /* 0x000fe200008f0eff */
[----:B------:R-:W-:Y:S01]  /*4610*/  @!P4 IMAD R162, R161, c[0x0][0x1d4], R162 ;  /* 0x00007500a1a2ca24 */ /* 0x000fe200078e02a2 */
[----:B------:R-:W-:Y:S01]  /*4620*/  @!P5 LEA R154, P1, R155, c[0x0][0x198], 0x1 ;  /* 0x000066009b9ada11 */ /* 0x000fe200078208ff */
[----:B----4-:R-:W-:-:S03]  /*4630*/  @!P6 IMAD R29, R29, c[0x0][0x1d8], RZ ;  /* 0x000076001d1dea24 */ /* 0x010fc600078e02ff */
[----:B------:R-:W-:Y:S01]  /*4640*/  @!P5 LEA.HI.X R155, R155, c[0x0][0x19c], R160, 0x1, P1 ;  /* 0x000067009b9bda11 */ /* 0x000fe200008f0ca0 */
[----:B------:R-:W-:Y:S01]  /*4650*/  @!P6 IMAD R29, R29, 0x90, RZ ;  /* 0x000000901d1de824 */ /* 0x000fe200078e02ff */
[----:B-1----:R-:W-:-:S03]  /*4660*/  @!P4 IADD3 R147, P1, R5, R162, RZ ;  /* 0x000000a20593c210 */ /* 0x002fc60007f3e0ff */
[----:B------:R-:W-:Y:S01]  /*4670*/  @!P6 IMAD R156, R29, c[0x0][0x1d4], R156 ;  /* 0x000075001d9cea24 */ /* 0x000fe200078e029c */
[----:B------:R-:W-:Y:S01]  /*4680*/  @!P4 LEA.HI.X.SX32 R162, R162, R27, 0x1, P1 ;  /* 0x0000001ba2a2c211 */ /* 0x000fe200008f0eff */
[----:B------:R1:W2:Y:S01]  /*4690*/  @!P5 LDG.E.64 R138, [R154.64] ;  /* 0x000000249a8ad981 */ /* 0x0002a2000c1e1b00 */
[----:B------:R-:W-:Y:S01]  /*46a0*/  @!P4 LEA R146, P1, R147, c[0x0][0x198], 0x1 ;  /* 0x000066009392ca11 */ /* 0x000fe200078208ff */
[----:B------:R-:W-:-:S03]  /*46b0*/  @!P3 IMAD R159, R159, c[0x0][0x1d8], RZ ;  /* 0x000076009f9fba24 */ /* 0x000fc600078e02ff */
[----:B------:R-:W-:Y:S01]  /*46c0*/  @!P4 LEA.HI.X R147, R147, c[0x0][0x19c], R162, 0x1, P1 ;  /* 0x000067009393ca11 */ /* 0x000fe200008f0ca2 */
[----:B------:R-:W-:Y:S01]  /*46d0*/  @!P3 IMAD R159, R159, 0x90, RZ ;  /* 0x000000909f9fb824 */ /* 0x000fe200078e02ff */
[----:B------:R-:W-:-:S03]  /*46e0*/  @!P6 IADD3 R29, P1, R5, R156, RZ ;  /* 0x0000009c051de210 */ /* 0x000fc60007f3e0ff */
[----:B------:R-:W-:Y:S01]  /*46f0*/  @!P3 IMAD R158, R159, c[0x0][0x1d4], R158 ;  /* 0x000075009f9eba24 */ /* 0x000fe200078e029e */
[----:B------:R-:W-:Y:S01]  /*4700*/  @!P6 LEA.HI.X.SX32 R156, R156, R27, 0x1, P1 ;  /* 0x0000001b9c9ce211 */ /* 0x000fe200008f0eff */
[----:B------:R3:W4:Y:S01]  /*4710*/  @!P4 LDG.E.64 R148, [R146.64] ;  /* 0x000000249294c981 */ /* 0x000722000c1e1b00 */
[----:B0-----:R-:W-:-:S04]  /*4720*/  @!P6 LEA R152, P1, R29, c[0x0][0x198], 0x1 ;  /* 0x000066001d98ea11 */ /* 0x001fc800078208ff */
[----:B------:R-:W-:Y:S02]  /*4730*/  @!P6 LEA.HI.X R153, R29, c[0x0][0x19c], R156, 0x1, P1 ;  /* 0x000067001d99ea11 */ /* 0x000fe400008f0c9c */
[----:B------:R-:W-:Y:S02]  /*4740*/  @!P3 IADD3 R29, P4, R5, R158, RZ ;  /* 0x0000009e051db210 */ /* 0x000fe40007f9e0ff */
[----:B------:R-:W-:Y:S01]  /*4750*/  ISETP.NE.U32.AND P1, PT, RZ, c[0x0][0x200], PT ;  /* 0x00008000ff007a0c */ /* 0x000fe20003f25070 */
[----:B------:R0:W4:Y:S01]  /*4760*/  @!P6 LDG.E.64 R140, [R152.64] ;  /* 0x00000024988ce981 */ /* 0x000122000c1e1b00 */
[----:B------:R-:W-:Y:S02]  /*4770*/  @!P3 LEA.HI.X.SX32 R158, R158, R27, 0x1, P4 ;  /* 0x0000001b9e9eb211 */ /* 0x000fe400020f0eff */
[----:B---3--:R-:W-:-:S04]  /*4780*/  @!P3 LEA R146, P4, R29, c[0x0][0x198], 0x1 ;  /* 0x000066001d92ba11 */ /* 0x008fc800078808ff */
[----:B------:R-:W-:Y:S02]  /*4790*/  @!P3 LEA.HI.X R147, R29, c[0x0][0x19c], R158, 0x1, P4 ;  /* 0x000067001d93ba11 */ /* 0x000fe400020f0c9e */
[----:B------:R-:W-:-:S03]  /*47a0*/  ISETP.NE.AND.EX P1, PT, RZ, c[0x0][0x204], PT, P1 ;  /* 0x00008100ff007a0c */ /* 0x000fc60003f25310 */
[----:B------:R3:W4:Y:S10]  /*47b0*/  @!P3 LDG.E.64 R142, [R146.64] ;  /* 0x00000024928eb981 */ /* 0x000734000c1e1b00 */
[----:B-1----:R-:W-:-:S02]  /*47c0*/  @P1 SHF.R.S32.HI R154, RZ, 0x1f, R157 ;  /* 0x0000001fff9a1819 */ /* 0x002fc4000001149d */
[----:B0-----:R-:W-:Y:S02]  /*47d0*/  @P1 IADD3 R152, P2, P3, R6, c[0x0][0x200], R157 ;  /* 0x0000800006981a10 */ /* 0x001fe40007b5e09d */
[----:B------:R-:W-:-:S04]  /*47e0*/  @P1 SHF.R.S32.HI R29, RZ, 0x1f, R6 ;  /* 0x0000001fff1d1819 */ /* 0x000fc80000011406 */
[----:B------:R-:W-:-:S05]  /*47f0*/  @P1 IADD3.X R153, R29, c[0x0][0x204], R154, P2, P3 ;  /* 0x000081001d991a10 */ /* 0x000fca00017e649a */
[----:B------:R-:W4:Y:S01]  /*4800*/  @P1 LDG.E.U8 R152, [R152.64] ;  /* 0x0000002498981981 */ /* 0x000f22000c1e1100 */
[----:B------:R-:W-:-:S06]  /*4810*/  HMUL2 R29, R10, R144 ;  /* 0x000000900a1d7232 */ /* 0x000fcc0000000000 */
        /* <DEDUP_REMOVED lines=8> */
[----:B------:R-:W-:Y:S02]  /*48a0*/  HFMA2.MMA R29, R42, R104, R29 ;  /* 0x000000682a1d7235 */ /* 0x000fe4000000001d */
[----:B---3--:R-:W-:-:S04]  /*48b0*/  HFMA2.MMA R147, R11, R145, -RZ ;  /* 0x000000910b937235 */ /* 0x008fc800001000ff */
[----:B------:R-:W-:-:S06]  /*48c0*/  HFMA2.MMA R29, R44, R106, R29 ;  /* 0x0000006a2c1d7235 */ /* 0x000fcc000000001d */
        /* <DEDUP_REMOVED lines=41> */
[----:B------:R-:W-:-:S04]  /*4b60*/  HFMA2 R147, R75, R135, R147 ;  /* 0x000000874b937231 */ /* 0x000fc80000000093 */
[----:B------:R-:W-:-:S04]  /*4b70*/  HFMA2 R147, R77, R137, R147 ;  /* 0x000000894d937231 */ /* 0x000fc80000000093 */
[----:B------:R-:W-:Y:S01]  /*4b80*/  HFMA2 R147, R79, R151, R147 ;  /* 0x000000974f937231 */ /* 0x000fe20000000093 */
[----:B------:R-:W-:Y:S01]  /*4b90*/  LOP3.LUT R155, R18, 0x1, RZ, 0xc0, !PT ;  /* 0x00000001129b7812 */ /* 0x000fe200078ec0ff */
[----:B--2---:R-:W-:Y:S02]  /*4ba0*/  HFMA2.MMA R29, R80, R138, R29 ;  /* 0x0000008a501d7235 */ /* 0x004fe4000000001d */
[----:B------:R-:W-:-:S04]  /*4bb0*/  HFMA2 R147, R81, R139, R147 ;  /* 0x0000008b51937231 */ /* 0x000fc80000000093 */
[----:B----4-:R-:W-:Y:S01]  /*4bc0*/  HFMA2.MMA R29, R82, R148, R29 ;  /* 0x00000094521d7235 */ /* 0x010fe2000000001d */
[----:B------:R-:W-:-:S05]  /*4bd0*/  HFMA2 R147, R83, R149, R147 ;  /* 0x0000009553937231 */ /* 0x000fca0000000093 */
[----:B------:R-:W-:Y:S01]  /*4be0*/  HFMA2.MMA R29, R84, R140, R29 ;  /* 0x0000008c541d7235 */ /* 0x000fe2000000001d */
[----:B------:R-:W-:-:S05]  /*4bf0*/  HFMA2 R147, R85, R141, R147 ;  /* 0x0000008d55937231 */ /* 0x000fca0000000093 */
[----:B------:R-:W-:Y:S01]  /*4c00*/  HFMA2.MMA R29, R86, R142, R29 ;  /* 0x0000008e561d7235 */ /* 0x000fe2000000001d */
[----:B------:R-:W-:-:S09]  /*4c10*/  HFMA2 R147, R87, R143, R147 ;  /* 0x0000008f57937231 */ /* 0x000fd20000000093 */
[----:B------:R-:W-:-:S05]  /*4c20*/  HADD2 R29, R29, R147 ;  /* 0x000000931d1d7230 */ /* 0x000fca0000000000 */
[--C-:B------:R-:W-:Y:S02]  /*4c30*/  HADD2.F32 R146, -RZ, R29.reuse.H0_H0 ;  /* 0x2000001dff927230 */ /* 0x100fe40000004100 */
[----:B------:R-:W-:-:S05]  /*4c40*/  HADD2.F32 R29, -RZ, R29.H1_H1 ;  /* 0x3000001dff1d7230 */ /* 0x000fca0000004100 */
[----:B------:R-:W-:Y:S01]  /*4c50*/  FADD.FTZ R156, R146, R29 ;  /* 0x0000001d929c7221 */ /* 0x000fe20000010000 */
[----:B------:R-:W-:Y:S01]  /*4c60*/  ISETP.NE.AND P1, PT, R152, RZ, P1 ;  /* 0x000000ff9800720c */ /* 0x000fe20000f25270 */
[----:B------:R-:W-:Y:S10]  /*4c70*/  BRA.DIV ~URZ, `(.L_x_3264) ;  /* 0x000030a27f007947 */ /* 0x000ff4000b800000 */
[----:B------:R0:W1:Y:S02]  /*4c80*/  SHFL.BFLY PT, R29, R156, 0x1, 0x1f ;  /* 0x0c201f009c1d7f89 */ /* 0x00006400000e0000 */
.L_x_3309:
        /* <DEDUP_REMOVED lines=9> */
[----:B------:R-:W-:Y:S02]  /*4d20*/  @P2 IMAD.MOV.U32 R152, RZ, RZ, 0x2 ;  /* 0x00000002ff982424 */ /* 0x000fe400078e00ff */
[----:B------:R-:W-:Y:S02]  /*4d30*/  @P2 IMAD R147, R147, c[0x0][0x220], R6 ;  /* 0x0000880093932a24 */ /* 0x000fe400078e0206 */
[----:B------:R-:W-:Y:S02]  /*4d40*/  @P0 IMAD.MOV.U32 R146, RZ, RZ, 0x2 ;  /* 0x00000002ff920424 */ /* 0x000fe400078e00ff */
[----:B------:R-:W-:-:S04]  /*4d50*/  @P2 IMAD.WIDE R152, R147, R152, c[0x0][0x218] ;  /* 0x0000860093982625 */ /* 0x000fc800078e0298 */
[----:B------:R-:W-:Y:S02]  /*4d60*/  @P0 IMAD.WIDE R146, R19, R146, c[0x0][0x228] ;  /* 0x00008a0013920625 */ /* 0x000fe400078e0292 */
[----:B------:R-:W2:Y:S04]  /*4d70*/  @P2 LDG.E.U16 R152, [R152.64] ;  /* 0x0000002498982981 */ /* 0x000ea8000c1e1500 */
[----:B------:R-:W3:Y:S01]  /*4d80*/  @P0 LDG.E.U16 R146, [R146.64] ;  /* 0x0000002492920981 */ /* 0x000ee2000c1e1500 */
[----:B------:R-:W-:Y:S01]  /*4d90*/  @P0 ISETP.GE.AND P3, PT, R6, R25, PT ;  /* 0x000000190600020c */ /* 0x000fe20003f66270 */
[----:B------:R-:W-:-:S03]  /*4da0*/  FMUL.FTZ R29, R29, c[0x0][0x1f0] ;  /* 0x00007c001d1d7a20 */ /* 0x000fc60000410000 */
[----:B-----5:R-:W-:-:S04]  /*4db0*/  @P0 SEL R154, R28, RZ, !P3 ;  /* 0x000000ff1c9a0207 */ /* 0x020fc80005800000 */
[----:B------:R-:W-:-:S04]  /*4dc0*/  @P0 IADD3 R155, R154, R6, -R17 ;  /* 0x000000069a9b0210 */ /* 0x000fc80007ffe811 */
[----:B0-----:R-:W0:Y:S01]  /*4dd0*/  @P0 I2F R156, R155 ;  /* 0x0000009b009c0306 */ /* 0x001e220000201400 */
[----:B--2---:R-:W-:Y:S02]  /*4de0*/  @P2 HADD2.F32 R154, -RZ, R152.H0_H0 ;  /* 0x20000098ff9a2230 */ /* 0x004fe40000004100 */
[----:B---3--:R-:W-:-:S03]  /*4df0*/  @P0 HADD2.F32 R152, -RZ, R146.H0_H0 ;  /* 0x20000092ff980230 */ /* 0x008fc60000004100 */
[----:B------:R-:W-:-:S04]  /*4e00*/  @P2 FADD.FTZ R29, R29, R154 ;  /* 0x0000009a1d1d2221 */ /* 0x000fc80000010000 */
[----:B0-----:R-:W-:Y:S02]  /*4e10*/  @P0 FFMA.FTZ R29, R156, R152, R29 ;  /* 0x000000989c1d0223 */ /* 0x001fe4000001001d */
[----:B------:R-:W-:-:S03]  /*4e20*/  IMAD.IADD R152, R6, 0x1, -R26 ;  /* 0x0000000106987824 */ /* 0x000fc600078e0a1a */
[----:B------:R-:W-:Y:S02]  /*4e30*/  @!P1 FMNMX.FTZ R0, R0, R29, !PT ;  /* 0x0000001d00009209 */ /* 0x000fe40007810000 */
[----:B------:R0:W-:Y:S04]  /*4e40*/  STS [R152.X4+0x220], R29 ;  /* 0x0002201d98007388 */ /* 0x0001e80000004800 */
.L_x_3266:
[----:B------:R-:W-:Y:S05]  /*4e50*/  BSYNC B1 ;  /* 0x0000000000017941 */ /* 0x000fea0003800000 */
.L_x_3265:
[----:B------:R-:W-:-:S04]  /*4e60*/  IADD3 R6, R6, 0x40, RZ ;  /* 0x0000004006067810 */ /* 0x000fc80007ffe0ff */
[----:B------:R-:W-:-:S13]  /*4e70*/  ISETP.GE.AND P0, PT, R6, R3, PT ;  /* 0x000000030600720c */ /* 0x000fda0003f06270 */
[----:B0----5:R-:W-:Y:S01]  /*4e80*/  @P0 CALL.REL.NOINC `(.L_x_3263) ;  /* 0x0000001000000944 */ /* 0x021fe20003c00000 */
[----:B------:R-:W-:Y:S05]  /*4e90*/  BRA `(.L_x_3267) ;  /* 0xffffdb3000007947 */ /* 0x000fea000383ffff */
.L_x_3263:
[----:B------:R-:W-:Y:S05]  /*4ea0*/  BSYNC B0 ;  /* 0x0000000000007941 */ /* 0x000fea0003800000 */
.L_x_3262:
[----:B------:R-:W-:Y:S05]  /*4eb0*/  BRA.DIV ~URZ, `(.L_x_3268) ;  /* 0x00002ed27f007947 */ /* 0x000fea000b800000 */
[----:B------:R0:W4:Y:S02]  /*4ec0*/  SHFL.BFLY PT, R3, R0, 0x10, 0x1f ;  /* 0x0e001f0000037f89 */ /* 0x00012400000e0000 */
.L_x_3310:
[----:B----4-:R-:W-:Y:S01]  /*4ed0*/  FMNMX.FTZ R5, R3, R0, !PT ;  /* 0x0000000003057209 */ /* 0x010fe20007810000 */
[----:B------:R-:W-:Y:S05]  /*4ee0*/  BRA.DIV ~URZ, `(.L_x_3269) ;  /* 0x00002f227f007947 */ /* 0x000fea000b800000 */
[----:B0--3--:R-:W0:Y:S02]  /*4ef0*/  SHFL.BFLY PT, R0, R5, 0x8, 0x1f ;  /* 0x0d001f0005007f89 */ /* 0x009e2400000e0000 */
[----:B0-----:R-:W-:-:S05]  /*4f00*/  FMNMX.FTZ R0, R5, R0, !PT ;  /* 0x0000000005007209 */ /* 0x001fca0007810000 */
[----:B------:R-:W0:Y:S02]  /*4f10*/  SHFL.BFLY PT, R3, R0, 0x4, 0x1f ;  /* 0x0c801f0000037f89 */ /* 0x000e2400000e0000 */
[----:B0-----:R-:W-:-:S05]  /*4f20*/  FMNMX.FTZ R3, R0, R3, !PT ;  /* 0x0000000300037209 */ /* 0x001fca0007810000 */
[----:B------:R0:W3:Y:S02]  /*4f30*/  SHFL.BFLY PT, R6, R3, 0x2, 0x1f ;  /* 0x0c401f0003067f89 */ /* 0x0000e400000e0000 */
.L_x_3311:
[----:B------:R-:W-:Y:S01]  /*4f40*/  SHF.R.S32.HI R5, RZ, 0x1f, R18 ;  /* 0x0000001fff057819 */ /* 0x000fe20000011412 */
[----:B------:R-:W-:Y:S03]  /*4f50*/  WARPSYNC 0xffffffff ;  /* 0xffffffff00007948 */ /* 0x000fe60003800000 */
[----:B------:R-:W-:-:S04]  /*4f60*/  LEA.HI R5, R5, R18, RZ, 0x5 ;  /* 0x0000001205057211 */ /* 0x000fc800078f28ff */
[----:B------:R-:W-:-:S05]  /*4f70*/  LOP3.LUT R7, R5, 0xffffffe0, RZ, 0xc0, !PT ;  /* 0xffffffe005077812 */ /* 0x000fca00078ec0ff */
[----:B------:R-:W-:-:S05]  /*4f80*/  IMAD.IADD R21, R18, 0x1, -R7 ;  /* 0x0000000112157824 */ /* 0x000fca00078e0a07 */
[----:B------:R-:W-:-:S13]  /*4f90*/  ISETP.NE.AND P0, PT, R21, RZ, PT ;  /* 0x000000ff1500720c */ /* 0x000fda0003f05270 */
[----:B0--3--:R-:W-:Y:S02]  /*4fa0*/  @!P0 FMNMX.FTZ R3, R6, R3, !PT ;  /* 0x0000000306038209 */ /* 0x009fe40007810000 */
        /* <DEDUP_REMOVED lines=8> */
[----:B------:R-:W-:-:S05]  /*5030*/  ISETP.GT.AND P2, PT, R25, R17, PT ;  /* 0x000000111900720c */ /* 0x000fca0003f44270 */
[----:B------:R-:W0:Y:S04]  /*5040*/  @!P0 LDS R0, [R21.X4] ;  /* 0x0000000015008984 */ /* 0x000e280000004800 */
[----:B0-----:R-:W0:Y:S02]  /*5050*/  SHFL.BFLY PT, R3, R0, 0x2, 0x1f ;  /* 0x0c401f0000037f89 */ /* 0x001e2400000e0000 */
[----:B0-----:R-:W-:-:S05]  /*5060*/  FMNMX.FTZ R3, R3, R0, !PT ;  /* 0x0000000003037209 */ /* 0x001fca0007810000 */
[----:B------:R-:W0:Y:S02]  /*5070*/  SHFL.BFLY PT, R6, R3, 0x1, 0x1f ;  /* 0x0c201f0003067f89 */ /* 0x000e2400000e0000 */
[----:B0-----:R-:W-:-:S05]  /*5080*/  FMNMX.FTZ R6, R3, R6, !PT ;  /* 0x0000000603067209 */ /* 0x001fca0007810000 */
[----:B------:R0:W3:Y:S01]  /*5090*/  SHFL.IDX PT, R10, R6, RZ, 0x1f ;  /* 0x00001fff060a7589 */ /* 0x0000e200000e0000 */
[----:B------:R-:W-:Y:S05]  /*50a0*/  @P2 BRA `(.L_x_3271) ;  /* 0x000001b000002947 */ /* 0x000fea0003800000 */
[----:B------:R-:W-:Y:S01]  /*50b0*/  ISETP.NE.U32.AND P0, PT, RZ, c[0x0][0x200], PT ;  /* 0x00008000ff007a0c */ /* 0x000fe20003f05070 */
[----:B------:R-:W-:Y:S02]  /*50c0*/  IMAD.MOV.U32 R8, RZ, RZ, RZ ;  /* 0x000000ffff087224 */ /* 0x000fe400078e00ff */
[----:B------:R-:W-:Y:S01]  /*50d0*/  IMAD.MOV.U32 R0, RZ, RZ, R25 ;  /* 0x000000ffff007224 */ /* 0x000fe200078e0019 */
[----:B------:R-:W-:-:S07]  /*50e0*/  ISETP.NE.AND.EX P0, PT, RZ, c[0x0][0x204], PT, P0 ;  /* 0x00008100ff007a0c */ /* 0x000fce0003f05300 */
.L_x_3275:
[----:B------:R-:W-:Y:S01]  /*50f0*/  IMAD.IADD R3, R0, 0x1, -R26 ;  /* 0x0000000100037824 */ /* 0x000fe200078e0a1a */
[----:B------:R-:W-:Y:S04]  /*5100*/  BSSY B1, `(.L_x_3272) ;  /* 0x0000010000017945 */ /* 0x000fe80003800000 */
[----:B------:R-:W-:Y:S01]  /*5110*/  LEA R12, R3, 0x220, 0x2 ;  /* 0x00000220030c7811 */ /* 0x000fe200078e10ff */
[----:B------:R-:W-:Y:S05]  /*5120*/  @!P0 BRA `(.L_x_3273) ;  /* 0x0000009000008947 */ /* 0x000fea0003800000 */
[----:B------:R-:W-:Y:S01]  /*5130*/  IMAD R7, R2, c[0x0][0x1d4], RZ ;  /* 0x0000750002077a24 */ /* 0x000fe200078e02ff */
[----:B------:R-:W-:-:S04]  /*5140*/  SHF.R.S32.HI R3, RZ, 0x1f, R0 ;  /* 0x0000001fff037819 */ /* 0x000fc80000011400 */
[--C-:B------:R-:W-:Y:S02]  /*5150*/  SHF.R.S32.HI R14, RZ, 0x1f, R7.reuse ;  /* 0x0000001fff0e7819 */ /* 0x100fe40000011407 */
[----:B0-----:R-:W-:-:S04]  /*5160*/  IADD3 R6, P1, P3, R0, c[0x0][0x200], R7 ;  /* 0x0000800000067a10 */ /* 0x001fc80007b3e007 */
[----:B------:R-:W-:-:S05]  /*5170*/  IADD3.X R7, R3, c[0x0][0x204], R14, P1, P3 ;  /* 0x0000810003077a10 */ /* 0x000fca0000fe640e */
[----:B------:R-:W4:Y:S02]  /*5180*/  LDG.E.U8 R6, [R6.64] ;  /* 0x0000002406067981 */ /* 0x000f24000c1e1100 */
[----:B----4-:R-:W-:-:S13]  /*5190*/  ISETP.NE.AND P1, PT, R6, RZ, PT ;  /* 0x000000ff0600720c */ /* 0x010fda0003f25270 */
[----:B------:R-:W-:Y:S01]  /*51a0*/  @P1 IMAD.MOV.U32 R3, RZ, RZ, RZ ;  /* 0x000000ffff031224 */ /* 0x000fe200078e00ff */
[----:B------:R-:W-:Y:S05]  /*51b0*/  @P1 BRA `(.L_x_3274) ;  /* 0x0000004000001947 */ /* 0x000fea0003800000 */
.L_x_3273:
[----:B------:R-:W4:Y:S02]  /*51c0*/  LDS R3, [R12] ;  /* 0x000000000c037984 */ /* 0x000f240000000800 */
[----:B---34-:R-:W-:-:S04]  /*51d0*/  FADD.FTZ R3, -R10, R3 ;  /* 0x000000030a037221 */ /* 0x018fc80000010100 */
[----:B------:R-:W-:-:S06]  /*51e0*/  FMUL.FTZ R3, R3, 1.4426950216293334961 ;  /* 0x3fb8aa3b03037820 */ /* 0x000fcc0000410000 */
[----:B------:R-:W3:Y:S02]  /*51f0*/  MUFU.EX2 R3, R3 ;  /* 0x0000000300037308 */ /* 0x000ee40000000800 */
.L_x_3274:
[----:B------:R-:W-:Y:S05]  /*5200*/  BSYNC B1 ;  /* 0x0000000000017941 */ /* 0x000fea0003800000 */
.L_x_3272:
[----:B---3--:R3:W-:Y:S01]  /*5210*/  STS [R12], R3 ;  /* 0x000000030c007388 */ /* 0x0087e20000000800 */
[----:B------:R-:W-:Y:S01]  /*5220*/  IADD3 R0, R0, 0x80, RZ ;  /* 0x0000008000007810 */ /* 0x000fe20007ffe0ff */
[----:B------:R-:W-:-:S03]  /*5230*/  FADD.FTZ R8, R3, R8 ;  /* 0x0000000803087221 */ /* 0x000fc60000010000 */
[----:B------:R-:W-:-:S13]  /*5240*/  ISETP.GT.AND P1, PT, R0, R17, PT ;  /* 0x000000110000720c */ /* 0x000fda0003f24270 */
[----:B---3--:R-:W-:Y:S05]  /*5250*/  @!P1 BRA `(.L_x_3275) ;  /* 0xfffffe9000009947 */ /* 0x008fea000383ffff */
.L_x_3271:
[----:B------:R-:W-:Y:S05]  /*5260*/  BSYNC B0 ;  /* 0x0000000000007941 */ /* 0x000fea0003800000 */
.L_x_3270:
[----:B------:R-:W4:Y:S01]  /*5270*/  SHFL.BFLY PT, R3, R8, 0x10, 0x1f ;  /* 0x0e001f0008037f89 */ /* 0x000f2200000e0000 */
[----:B---3--:R-:W-:Y:S01]  /*5280*/  LOP3.LUT P0, R10, R18, 0x1f, RZ, 0xc0, !PT ;  /* 0x0000001f120a7812 */ /* 0x008fe2000780c0ff */
[----:B------:R-:W-:Y:S03]  /*5290*/  BSSY B0, `(.L_x_3276) ;  /* 0x0000044000007945 */ /* 0x000fe60003800000 */
[----:B------:R-:W-:Y:S01]  /*52a0*/  ISETP.GT.U32.AND P1, PT, R10, 0x3, PT ;  /* 0x000000030a00780c */ /* 0x000fe20003f24070 */
[----:B----4-:R-:W-:-:S08]  /*52b0*/  FADD.FTZ R3, R3, R8 ;  /* 0x0000000803037221 */ /* 0x010fd00000010000 */
[----:B------:R-:W-:Y:S01]  /*52c0*/  @!P0 SHF.R.U32.HI R8, RZ, 0x3, R18 ;  /* 0x00000003ff088819 */ /* 0x000fe20000011612 */
[----:B------:R-:W3:Y:S03]  /*52d0*/  SHFL.BFLY PT, R0, R3, 0x8, 0x1f ;  /* 0x0d001f0003007f89 */ /* 0x000ee600000e0000 */
[----:B------:R-:W-:Y:S01]  /*52e0*/  @!P0 LOP3.LUT R8, R8, 0x1ffffffc, RZ, 0xc0, !PT ;  /* 0x1ffffffc08088812 */ /* 0x000fe200078ec0ff */
[----:B---3--:R-:W-:Y:S02]  /*52f0*/  FADD.FTZ R0, R3, R0 ;  /* 0x0000000003007221 */ /* 0x008fe40000010000 */
[----:B------:R-:W3:Y:S03]  /*5300*/  LDC.U8 R3, c[0x0][0x26c] ;  /* 0x00009b00ff037b82 */ /* 0x000ee60000000000 */
[----:B------:R-:W4:Y:S01]  /*5310*/  SHFL.BFLY PT, R7, R0, 0x4, 0x1f ;  /* 0x0c801f0000077f89 */ /* 0x000f2200000e0000 */
[----:B---3--:R-:W-:-:S02]  /*5320*/  ISETP.NE.AND P4, PT, R3, RZ, PT ;  /* 0x000000ff0300720c */ /* 0x008fc40003f85270 */
[----:B------:R-:W-:Y:S01]  /*5330*/  SHF.R.S32.HI R3, RZ, 0x5, R5 ;  /* 0x00000005ff037819 */ /* 0x000fe20000011405 */
[----:B----4-:R-:W-:Y:S02]  /*5340*/  FADD.FTZ R7, R0, R7 ;  /* 0x0000000700077221 */ /* 0x010fe40000010000 */
[----:B------:R-:W-:-:S03]  /*5350*/  IMAD.MOV.U32 R5, RZ, RZ, c[0x0][0x1ec] ;  /* 0x00007b00ff057624 */ /* 0x000fc600078e00ff */
[----:B0-----:R-:W0:Y:S02]  /*5360*/  SHFL.BFLY PT, R6, R7, 0x2, 0x1f ;  /* 0x0c401f0007067f89 */ /* 0x001e2400000e0000 */
[----:B0-----:R-:W-:Y:S01]  /*5370*/  FADD.FTZ R6, R7, R6 ;  /* 0x0000000607067221 */ /* 0x001fe20000010000 */
[----:B------:R-:W-:Y:S02]  /*5380*/  IMNMX R7, R5, c[0x0][0x1d4], PT ;  /* 0x0000750005077a17 */ /* 0x000fe40003800200 */
[----:B------:R-:W-:Y:S02]  /*5390*/  @P4 IMAD R5, R22, c[0x0][0x268], R5 ;  /* 0x00009a0016054a24 */ /* 0x000fe400078e0205 */
[----:B------:R-:W0:Y:S02]  /*53a0*/  SHFL.BFLY PT, R9, R6, 0x1, 0x1f ;  /* 0x0c201f0006097f89 */ /* 0x000e2400000e0000 */
[----:B0-----:R-:W-:Y:S01]  /*53b0*/  FADD.FTZ R9, R6, R9 ;  /* 0x0000000906097221 */ /* 0x001fe20000010000 */
[----:B------:R-:W-:-:S04]  /*53c0*/  SHF.R.S32.HI R6, RZ, 0x1f, R17 ;  /* 0x0000001fff067819 */ /* 0x000fc80000011411 */
[----:B------:R0:W-:Y:S01]  /*53d0*/  @!P0 STS [R8+0x10], R9 ;  /* 0x0000100908008388 */ /* 0x0001e20000000800 */
[----:B------:R-:W-:-:S03]  /*53e0*/  LEA.HI R6, R6, R17, RZ, 0x2 ;  /* 0x0000001106067211 */ /* 0x000fc600078f10ff */
[----:B------:R-:W-:Y:S01]  /*53f0*/  BAR.SYNC.DEFER_BLOCKING 0x0 ;  /* 0x0000000000007b1d */ /* 0x000fe20000010000 */
[----:B------:R-:W-:Y:S02]  /*5400*/  LOP3.LUT R6, R6, 0xfffffffc, RZ, 0xc0, !PT ;  /* 0xfffffffc06067812 */ /* 0x000fe400078ec0ff */
[C---:B------:R-:W-:Y:S01]  /*5410*/  ISETP.GT.AND P0, PT, R21.reuse, 0x11, PT ;  /* 0x000000111500780c */ /* 0x040fe20003f04270 */
[----:B------:R-:W-:Y:S02]  /*5420*/  IMAD.SHL.U32 R21, R21, 0x8, RZ ;  /* 0x0000000815157824 */ /* 0x000fe400078e00ff */
[----:B------:R-:W-:Y:S01]  /*5430*/  IMAD.IADD R6, R17, 0x1, -R6 ;  /* 0x0000000111067824 */ /* 0x000fe200078e0a06 */
[----:B0-----:R-:W-:-:S04]  /*5440*/  IADD3 R8, R7, 0x4, RZ ;  /* 0x0000000407087810 */ /* 0x001fc80007ffe0ff */
[----:B------:R-:W-:Y:S02]  /*5450*/  ISETP.NE.OR P3, PT, R3, R6, P0 ;  /* 0x000000060300720c */ /* 0x000fe40000765670 */
[----:B------:R-:W-:Y:S01]  /*5460*/  CS2R R6, SRZ ;  /* 0x0000000000067805 */ /* 0x000fe2000001ff00 */
[----:B------:R-:W0:Y:S01]  /*5470*/  @!P1 LDS R9, [R10.X4+0x10] ;  /* 0x000010000a099984 */ /* 0x000e220000004800 */
[----:B------:R-:W-:-:S04]  /*5480*/  ISETP.EQ.U32.AND P1, PT, RZ, c[0x0][0x190], PT ;  /* 0x00006400ff007a0c */ /* 0x000fc80003f22070 */
[----:B------:R-:W-:-:S13]  /*5490*/  ISETP.EQ.OR.EX P1, PT, RZ, c[0x0][0x194], P3, P1 ;  /* 0x00006500ff007a0c */ /* 0x000fda0001f22710 */
[----:B------:R-:W-:Y:S02]  /*54a0*/  @!P1 IMAD.MOV.U32 R13, RZ, RZ, 0x2 ;  /* 0x00000002ff0d9424 */ /* 0x000fe400078e00ff */
[----:B------:R-:W-:-:S04]  /*54b0*/  @!P1 IMAD R12, R19, 0x90, R21 ;  /* 0x00000090130c9824 */ /* 0x000fc800078e0215 */
[----:B------:R-:W-:Y:S01]  /*54c0*/  @!P1 IMAD.WIDE R12, R12, R13, c[0x0][0x190] ;  /* 0x000064000c0c9625 */ /* 0x000fe200078e020d */
[----:B0-----:R-:W0:Y:S03]  /*54d0*/  SHFL.BFLY PT, R0, R9, 0x2, 0x1f ;  /* 0x0c401f0009007f89 */ /* 0x001e2600000e0000 */
[----:B0-----:R-:W-:Y:S02]  /*54e0*/  FADD.FTZ R0, R0, R9 ;  /* 0x0000000900007221 */ /* 0x001fe40000010000 */
[----:B------:R-:W-:Y:S01]  /*54f0*/  @P4 IMAD R9, R5, c[0x0][0x1d4], RZ ;  /* 0x0000750005094a24 */ /* 0x000fe200078e02ff */
[----:B------:R-:W-:Y:S02]  /*5500*/  SHF.R.S32.HI R5, RZ, 0x1f, R8 ;  /* 0x0000001fff057819 */ /* 0x000fe40000011408 */
[----:B------:R-:W0:Y:S01]  /*5510*/  SHFL.BFLY PT, R11, R0, 0x1, 0x1f ;  /* 0x0c201f00000b7f89 */ /* 0x000e2200000e0000 */
[----:B------:R-:W-:Y:S01]  /*5520*/  @P4 IMAD.MOV.U32 R6, RZ, RZ, R9 ;  /* 0x000000ffff064224 */ /* 0x000fe200078e0009 */
[----:B------:R-:W-:-:S02]  /*5530*/  LEA.HI R8, R5, R8, RZ, 0x2 ;  /* 0x0000000805087211 */ /* 0x000fc400078f10ff */
[----:B------:R-:W-:Y:S01]  /*5540*/  @P4 SHF.R.S32.HI R7, RZ, 0x1f, R9 ;  /* 0x0000001fff074819 */ /* 0x000fe20000011409 */
[----:B0-----:R-:W-:Y:S02]  /*5550*/  FADD.FTZ R5, R0, R11 ;  /* 0x0000000b00057221 */ /* 0x001fe40000010000 */
[----:B------:R-:W-:Y:S01]  /*5560*/  IMAD.SHL.U32 R0, R8, 0x4, RZ ;  /* 0x0000000408007824 */ /* 0x000fe200078e00ff */
[----:B------:R-:W-:Y:S01]  /*5570*/  CS2R R10, SRZ ;  /* 0x00000000000a7805 */ /* 0x000fe2000001ff00 */
[----:B------:R-:W-:Y:S02]  /*5580*/  CS2R R8, SRZ ;  /* 0x0000000000087805 */ /* 0x000fe4000001ff00 */
[----:B------:R-:W0:Y:S01]  /*5590*/  SHFL.IDX PT, R5, R5, RZ, 0x1f ;  /* 0x00001fff05057589 */ /* 0x000e2200000e0000 */
[----:B------:R-:W-:-:S04]  /*55a0*/  LOP3.LUT R0, R0, 0xfffffff0, RZ, 0xc0, !PT ;  /* 0xfffffff000007812 */ /* 0x000fc800078ec0ff */
[----:B------:R-:W-:Y:S01]  /*55b0*/  IADD3 R40, R0, 0x220, RZ ;  /* 0x0000022000287810 */ /* 0x000fe20007ffe0ff */
[----:B------:R-:W-:Y:S05]  /*55c0*/  @P2 BRA `(.L_x_3277) ;  /* 0x0000010000002947 */ /* 0x000fea0003800000 */
[----:B0-----:R-:W-:-:S04]  /*55d0*/  FADD.FTZ R5, R5, 9.9999999747524270788e-07 ;  /* 0x358637bd05057421 */ /* 0x001fc80000010000 */
[----:B-1----:R0:W1:Y:S03]  /*55e0*/  MUFU.RCP R32, R5 ;  /* 0x0000000500207308 */ /* 0x0020660000001000 */
.L_x_3278:
[C---:B------:R-:W-:Y:S01]  /*55f0*/  IMAD.IADD R27, R25.reuse, 0x1, -R26 ;  /* 0x00000001191b7824 */ /* 0x040fe200078e0a1a */
[----:B0-----:R-:W-:-:S04]  /*5600*/  @P4 IADD3 R15, P2, R25, R6, RZ ;  /* 0x00000006190f4210 */ /* 0x001fc80007f5e0ff */
[----:B0-----:R-:W0:Y:S01]  /*5610*/  LDS R5, [R27.X4+0x220] ;  /* 0x000220001b057984 */ /* 0x001e220000004800 */
[----:B-----5:R-:W-:Y:S02]  /*5620*/  @P4 LEA.HI.X.SX32 R28, R25, R7, 0x1, P2 ;  /* 0x00000007191c4211 */ /* 0x020fe400010f0eff */
[----:B------:R-:W-:Y:S02]  /*5630*/  @P4 LEA R14, P2, R15, c[0x0][0x260], 0x2 ;  /* 0x000098000f0e4a11 */ /* 0x000fe400078410ff */
[----:B------:R-:W-:Y:S02]  /*5640*/  IADD3 R25, R25, 0x80, RZ ;  /* 0x0000008019197810 */ /* 0x000fe40007ffe0ff */
[----:B------:R-:W-:Y:S02]  /*5650*/  @P4 LEA.HI.X R15, R15, c[0x0][0x264], R28, 0x2, P2 ;  /* 0x000099000f0f4a11 */ /* 0x000fe400010f141c */
[----:B------:R-:W-:Y:S01]  /*5660*/  ISETP.GT.AND P2, PT, R25, R17, PT ;  /* 0x000000111900720c */ /* 0x000fe20003f44270 */
[----:B01----:R-:W-:-:S02]  /*5670*/  FMUL.FTZ R29, R5, R32 ;  /* 0x00000020051d7220 */ /* 0x003fc40000410000 */
[----:B------:R-:W-:-:S03]  /*5680*/  IMAD R5, R27, 0x2, R40 ;  /* 0x000000021b057824 */ /* 0x000fc600078e0228 */
[----:B------:R-:W-:Y:S01]  /*5690*/  F2FP.PACK_AB R20, RZ, R29 ;  /* 0x0000001dff14723e */ /* 0x000fe200000000ff */
[----:B------:R0:W-:Y:S04]  /*56a0*/  @P4 STG.E [R14.64], R29 ;  /* 0x0000001d0e004986 */ /* 0x0001e8000c101924 */
[----:B------:R0:W-:Y:S02]  /*56b0*/  STS.U16 [R5], R20 ;  /* 0x0000001405007388 */ /* 0x0001e40000000400 */
[----:B------:R-:W-:Y:S05]  /*56c0*/  @!P2 BRA `(.L_x_3278) ;  /* 0xffffff200000a947 */ /* 0x000fea000383ffff */
.L_x_3277:
[----:B------:R-:W-:Y:S05]  /*56d0*/  BSYNC B0 ;  /* 0x0000000000007941 */ /* 0x000fea0003800000 */
.L_x_3276:
[----:B------:R3:W5:Y:S01]  /*56e0*/  @!P1 LDG.E.128 R8, [R12.64] ;  /* 0x000000240c089981 */ /* 0x000762000c1e1d00 */
[----:B------:R-:W-:Y:S01]  /*56f0*/  BSSY B0, `(.L_x_3279) ;  /* 0x0000159000007945 */ /* 0x000fe20003800000 */
[----:B0-----:R-:W-:Y:S01]  /*5700*/  IMAD R20, R22, c[0x0][0x1d4], RZ ;  /* 0x0000750016147a24 */ /* 0x001fe200078e02ff */
[----:B--2---:R-:W-:Y:S01]  /*5710*/  CS2R R36, SRZ ;  /* 0x0000000000247805 */ /* 0x004fe2000001ff00 */
[----:B------:R-:W-:Y:S01]  /*5720*/  IMAD.MOV.U32 R38, RZ, RZ, RZ ;  /* 0x000000ffff267224 */ /* 0x000fe200078e00ff */
[----:B-1----:R-:W-:Y:S01]  /*5730*/  CS2R R34, SRZ ;  /* 0x0000000000227805 */ /* 0x002fe2000001ff00 */
[----:B------:R-:W-:Y:S01]  /*5740*/  CS2R R32, SRZ ;  /* 0x0000000000207805 */ /* 0x000fe2000001ff00 */
[----:B------:R-:W-:Y:S01]  /*5750*/  IMAD.MOV.U32 R29, RZ, RZ, RZ ;  /* 0x000000ffff1d7224 */ /* 0x000fe200078e00ff */
[----:B------:R-:W-:Y:S06]  /*5760*/  BAR.SYNC.DEFER_BLOCKING 0x0 ;  /* 0x0000000000007b1d */ /* 0x000fec0000010000 */
[----:B------:R-:W-:Y:S05]  /*5770*/  @P0 BRA `(.L_x_3280) ;  /* 0x0000150000000947 */ /* 0x000fea0003800000 */
[----:B---3-5:R-:W-:Y:S01]  /*5780*/  IMAD.IADD R28, R26, 0x1, R3 ;  /* 0x000000011a1c7824 */ /* 0x028fe200078e0203 */
[----:B------:R-:W-:Y:S01]  /*5790*/  IMNMX R52, R17, c[0x0][0x1d4], PT ;  /* 0x0000750011347a17 */ /* 0x000fe20003800200 */
[----:B------:R-:W-:Y:S01]  /*57a0*/  IMAD R25, R4, c[0x0][0x1d4], R21 ;  /* 0x0000750004197a24 */ /* 0x000fe200078e0215 */
[----:B------:R-:W-:Y:S01]  /*57b0*/  BSSY B1, `(.L_x_3281) ;  /* 0x0000084000017945 */ /* 0x000fe20003800000 */
[----:B------:R-:W-:Y:S01]  /*57c0*/  IMAD R39, R3, 0x2, R40 ;  /* 0x0000000203277824 */ /* 0x000fe200078e0228 */
[----:B------:R-:W-:Y:S01]  /*57d0*/  ISETP.GE.AND P1, PT, R28, R52, PT ;  /* 0x000000341c00720c */ /* 0x000fe20003f26270 */
[----:B------:R-:W-:Y:S01]  /*57e0*/  IMAD.MOV.U32 R38, RZ, RZ, RZ ;  /* 0x000000ffff267224 */ /* 0x000fe200078e00ff */
[----:B------:R-:W-:-:S11]  /*57f0*/  SHF.R.S32.HI R27, RZ, 0x1f, R25 ;  /* 0x0000001fff1b7819 */ /* 0x000fd60000011419 */
[----:B------:R-:W-:Y:S05]  /*5800*/  @P1 BRA `(.L_x_3282) ;  /* 0x000007e000001947 */ /* 0x000fea0003800000 */
[----:B------:R-:W-:Y:S01]  /*5810*/  IADD3 R4, -R26, -0x2, -R3 ;  /* 0xfffffffe1a047810 */ /* 0x000fe20007ffe903 */
[----:B------:R-:W-:Y:S01]  /*5820*/  BSSY B2, `(.L_x_3283) ;  /* 0x000002e000027945 */ /* 0x000fe20003800000 */
[----:B------:R-:W-:Y:S01]  /*5830*/  LOP3.LUT R5, RZ, R52, RZ, 0x33, !PT ;  /* 0x00000034ff057212 */ /* 0x000fe200078e33ff */
[----:B------:R-:W-:Y:S01]  /*5840*/  IMAD.MOV.U32 R29, RZ, RZ, RZ ;  /* 0x000000ffff1d7224 */ /* 0x000fe200078e00ff */
[----:B------:R-:W-:Y:S01]  /*5850*/  CS2R R34, SRZ ;  /* 0x0000000000227805 */ /* 0x000fe2000001ff00 */
[----:B------:R-:W-:Y:S01]  /*5860*/  IMAD.MOV.U32 R43, RZ, RZ, R28 ;  /* 0x000000ffff2b7224 */ /* 0x000fe200078e001c */
[----:B------:R-:W-:Y:S01]  /*5870*/  CS2R R32, SRZ ;  /* 0x0000000000207805 */ /* 0x000fe2000001ff00 */
[----:B------:R-:W-:Y:S01]  /*5880*/  IMAD.IADD R4, R4, 0x1, -R5 ;  /* 0x0000000104047824 */ /* 0x000fe200078e0a05 */
[----:B------:R-:W-:Y:S01]  /*5890*/  CS2R R36, SRZ ;  /* 0x0000000000247805 */ /* 0x000fe2000001ff00 */
[----:B------:R-:W-:-:S03]  /*58a0*/  IMAD.MOV.U32 R38, RZ, RZ, RZ ;  /* 0x000000ffff267224 */ /* 0x000fc600078e00ff */
[C---:B------:R-:W-:Y:S02]  /*58b0*/  LOP3.LUT P2, RZ, R4.reuse, 0x4, RZ, 0xc0, !PT ;  /* 0x0000000404ff7812 */ /* 0x040fe4000784c0ff */
[----:B------:R-:W-:-:S11]  /*58c0*/  LOP3.LUT P1, RZ, R4, 0xfffffffc, RZ, 0xc0, !PT ;  /* 0xfffffffc04ff7812 */ /* 0x000fd6000782c0ff */
[----:B------:R-:W-:Y:S05]  /*58d0*/  @P2 BRA `(.L_x_3284) ;  /* 0x0000022000002947 */ /* 0x000fea0003800000 */
[----:B------:R-:W-:Y:S01]  /*58e0*/  IMAD R7, R2, c[0x0][0x1d4], RZ ;  /* 0x0000750002077a24 */ /* 0x000fe200078e02ff */
[----:B------:R-:W-:Y:S01]  /*58f0*/  SHF.R.S32.HI R4, RZ, 0x1f, R28 ;  /* 0x0000001fff047819 */ /* 0x000fe2000001141c */
[----:B------:R-:W0:Y:S03]  /*5900*/  LDS.U16 R29, [R39] ;  /* 0x00000000271d7984 */ /* 0x000e260000000400 */
        /* <DEDUP_REMOVED lines=12> */
[----:B------:R-:W2:Y:S01]  /*59d0*/  LDG.E.128 R12, [R6.64] ;  /* 0x00000024060c7981 */ /* 0x000ea2000c1e1d00 */
[----:B0-----:R-:W-:Y:S01]  /*59e0*/  HADD2.F32 R38, -RZ, R29.H0_H0 ;  /* 0x2000001dff267230 */ /* 0x001fe20000004100 */
[----:B------:R-:W-:Y:S01]  /*59f0*/  IADD3 R43, R28, 0x4, RZ ;  /* 0x000000041c2b7810 */ /* 0x000fe20007ffe0ff */
[--C-:B--2---:R-:W-:Y:S02]  /*5a00*/  HADD2.F32 R33, -RZ, R13.reuse.H0_H0 ;  /* 0x2000000dff217230 */ /* 0x104fe40000004100 */
[----:B------:R-:W-:Y:S02]  /*5a10*/  HADD2.F32 R37, -RZ, R14.H1_H1 ;  /* 0x3000000eff257230 */ /* 0x000fe40000004100 */
[--C-:B------:R-:W-:Y:S01]  /*5a20*/  HADD2.F32 R29, -RZ, R12.reuse.H0_H0 ;  /* 0x2000000cff1d7230 */ /* 0x100fe20000004100 */
[C---:B------:R-:W-:Y:S01]  /*5a30*/  FFMA.FTZ R32, R38.reuse, R33, RZ ;  /* 0x0000002126207223 */ /* 0x040fe200000100ff */
[----:B------:R-:W-:Y:S01]  /*5a40*/  HADD2.F32 R5, -RZ, R12.H1_H1 ;  /* 0x3000000cff057230 */ /* 0x000fe20000004100 */
[C---:B------:R-:W-:Y:S01]  /*5a50*/  FFMA.FTZ R36, R38.reuse, R37, RZ ;  /* 0x0000002526247223 */ /* 0x040fe200000100ff */
[----:B------:R-:W-:Y:S01]  /*5a60*/  HADD2.F32 R13, -RZ, R13.H1_H1 ;  /* 0x3000000dff0d7230 */ /* 0x000fe20000004100 */
[C---:B------:R-:W-:Y:S01]  /*5a70*/  FFMA.FTZ R29, R38.reuse, R29, RZ ;  /* 0x0000001d261d7223 */ /* 0x040fe200000100ff */
[----:B------:R-:W-:Y:S01]  /*5a80*/  HADD2.F32 R35, -RZ, R14.H0_H0 ;  /* 0x2000000eff237230 */ /* 0x000fe20000004100 */
[C---:B------:R-:W-:Y:S01]  /*5a90*/  FFMA.FTZ R34, R38.reuse, R5, RZ ;  /* 0x0000000526227223 */ /* 0x040fe200000100ff */
[--C-:B------:R-:W-:Y:S01]  /*5aa0*/  HADD2.F32 R41, -RZ, R15.reuse.H0_H0 ;  /* 0x2000000fff297230 */ /* 0x100fe20000004100 */
[C---:B------:R-:W-:Y:S01]  /*5ab0*/  FFMA.FTZ R33, R38.reuse, R13, RZ ;  /* 0x0000000d26217223 */ /* 0x040fe200000100ff */
[----:B------:R-:W-:Y:S01]  /*5ac0*/  HADD2.F32 R15, -RZ, R15.H1_H1 ;  /* 0x3000000fff0f7230 */ /* 0x000fe20000004100 */
[----:B------:R-:W-:-:S02]  /*5ad0*/  FFMA.FTZ R35, R38, R35, RZ ;  /* 0x0000002326237223 */ /* 0x000fc400000100ff */
[C---:B------:R-:W-:Y:S02]  /*5ae0*/  FFMA.FTZ R37, R38.reuse, R41, RZ ;  /* 0x0000002926257223 */ /* 0x040fe400000100ff */
[----:B------:R-:W-:Y:S02]  /*5af0*/  FFMA.FTZ R38, R38, R15, RZ ;  /* 0x0000000f26267223 */ /* 0x000fe400000100ff */
.L_x_3284:
[----:B------:R-:W-:Y:S05]  /*5b00*/  BSYNC B2 ;  /* 0x0000000000027941 */ /* 0x000fea0003800000 */
.L_x_3283:
[----:B------:R-:W-:Y:S05]  /*5b10*/  @!P1 BRA `(.L_x_3282) ;  /* 0x000004d000009947 */ /* 0x000fea0003800000 */
[C---:B------:R-:W-:Y:S01]  /*5b20*/  IMAD R4, R43.reuse, 0x2, R0 ;  /* 0x000000022b047824 */ /* 0x040fe200078e0200 */
[----:B------:R-:W-:Y:S01]  /*5b30*/  SHF.R.S32.HI R6, RZ, 0x1f, R43 ;  /* 0x0000001fff067819 */ /* 0x000fe2000001142b */
[----:B------:R-:W-:Y:S02]  /*5b40*/  IMAD R12, R2, c[0x0][0x1d4], RZ ;  /* 0x00007500020c7a24 */ /* 0x000fe400078e02ff */
[----:B------:R-:W-:Y:S01]  /*5b50*/  IMAD.MOV.U32 R7, RZ, RZ, c[0x0][0x1d8] ;  /* 0x00007600ff077624 */ /* 0x000fe200078e00ff */
[----:B------:R-:W-:Y:S01]  /*5b60*/  IADD3 R5, R4, 0x8, RZ ;  /* 0x0000000804057810 */ /* 0x000fe20007ffe0ff */
[----:B------:R-:W-:Y:S01]  /*5b70*/  IMAD R53, R43, 0x90, RZ ;  /* 0x000000902b357824 */ /* 0x000fe200078e02ff */
[----:B------:R-:W-:Y:S01]  /*5b80*/  IADD3 R51, P1, R12, R43, RZ ;  /* 0x0000002b0c337210 */ /* 0x000fe20007f3e0ff */
[----:B------:R-:W-:-:S02]  /*5b90*/  IMAD R4, R7, c[0x0][0x1d4], RZ ;  /* 0x0000750007047a24 */ /* 0x000fc400078e02ff */
[----:B------:R-:W-:Y:S01]  /*5ba0*/  IMAD R5, R26, -0x2, R5 ;  /* 0xfffffffe1a057824 */ /* 0x000fe200078e0205 */
[----:B------:R-:W-:Y:S01]  /*5bb0*/  LEA.HI.X.SX32 R6, R12, R6, 0x1, P1 ;  /* 0x000000060c067211 */ /* 0x000fe200008f0eff */
[----:B------:R-:W-:Y:S01]  /*5bc0*/  IMAD.MOV.U32 R44, RZ, RZ, RZ ;  /* 0x000000ffff2c7224 */ /* 0x000fe200078e00ff */
[----:B------:R-:W-:Y:S01]  /*5bd0*/  LEA R50, P1, R51, c[0x0][0x1a8], 0x2 ;  /* 0x00006a0033327a11 */ /* 0x000fe200078210ff */
[----:B------:R-:W-:Y:S01]  /*5be0*/  IMAD R42, R4, 0x90, RZ ;  /* 0x00000090042a7824 */ /* 0x000fe200078e02ff */
[----:B------:R-:W-:Y:S02]  /*5bf0*/  IADD3 R54, R53, 0x240, RZ ;  /* 0x0000024035367810 */ /* 0x000fe40007ffe0ff */
[----:B------:R-:W-:Y:S02]  /*5c00*/  LEA.HI.X R51, R51, c[0x0][0x1ac], R6, 0x2, P1 ;  /* 0x00006b0033337a11 */ /* 0x000fe400008f1406 */
[----:B------:R-:W-:-:S04]  /*5c10*/  IADD3 R45, R5, 0x220, RZ ;  /* 0x00000220052d7810 */ /* 0x000fc80007ffe0ff */
.L_x_3285:
[----:B------:R-:W-:Y:S01]  /*5c20*/  IMAD.MOV.U32 R40, RZ, RZ, R50 ;  /* 0x000000ffff287224 */ /* 0x000fe200078e0032 */
[----:B------:R-:W0:Y:S01]  /*5c30*/  LDS.U16 R46, [R45+-0x8] ;  /* 0xfffff8002d2e7984 */ /* 0x000e220000000400 */
[----:B------:R-:W-:-:S03]  /*5c40*/  IMAD.MOV.U32 R41, RZ, RZ, R51 ;  /* 0x000000ffff297224 */ /* 0x000fc600078e0033 */
[----:B------:R1:W2:Y:S04]  /*5c50*/  LDS.U16 R48, [R45] ;  /* 0x000000002d307984 */ /* 0x0002a80000000400 */
[----:B------:R-:W3:Y:S04]  /*5c60*/  LDG.E R5, [R40.64] ;  /* 0x0000002428057981 */ /* 0x000ee8000c1e1900 */
[----:B------:R-:W4:Y:S01]  /*5c70*/  LDG.E R7, [R40.64+0x10] ;  /* 0x0000102428077981 */ /* 0x000f22000c1e1900 */
[----:B---3--:R-:W-:-:S04]  /*5c80*/  IMAD R5, R42, R5, R53 ;  /* 0x000000052a057224 */ /* 0x008fc800078e0235 */
[----:B------:R-:W-:Y:S02]  /*5c90*/  IMAD.IADD R4, R5, 0x1, R44 ;  /* 0x0000000105047824 */ /* 0x000fe400078e022c */
[----:B----4-:R-:W-:-:S03]  /*5ca0*/  IMAD R7, R42, R7, R54 ;  /* 0x000000072a077224 */ /* 0x010fc600078e0236 */
[----:B------:R-:W-:-:S04]  /*5cb0*/  IADD3 R5, P1, R25, R4, RZ ;  /* 0x0000000419057210 */ /* 0x000fc80007f3e0ff */
[----:B------:R-:W-:Y:S02]  /*5cc0*/  LEA.HI.X.SX32 R4, R4, R27, 0x1, P1 ;  /* 0x0000001b04047211 */ /* 0x000fe400008f0eff */
[----:B------:R-:W-:-:S04]  /*5cd0*/  LEA R12, P1, R5, c[0x0][0x1a0], 0x1 ;  /* 0x00006800050c7a11 */ /* 0x000fc800078208ff */
[----:B------:R-:W-:Y:S01]  /*5ce0*/  LEA.HI.X R13, R5, c[0x0][0x1a4], R4, 0x1, P1 ;  /* 0x00006900050d7a11 */ /* 0x000fe200008f0c04 */
[----:B------:R-:W-:-:S05]  /*5cf0*/  IMAD.IADD R4, R7, 0x1, R44 ;  /* 0x0000000107047824 */ /* 0x000fca00078e022c */
[----:B------:R-:W-:Y:S01]  /*5d00*/  IADD3 R5, P1, R25, R4, RZ ;  /* 0x0000000419057210 */ /* 0x000fe20007f3e0ff */
[----:B------:R-:W3:Y:S03]  /*5d10*/  LDG.E.128 R12, [R12.64] ;  /* 0x000000240c0c7981 */ /* 0x000ee6000c1e1d00 */
[----:B------:R-:W-:Y:S02]  /*5d20*/  LEA.HI.X.SX32 R6, R4, R27, 0x1, P1 ;  /* 0x0000001b04067211 */ /* 0x000fe400008f0eff */
[----:B------:R-:W-:-:S04]  /*5d30*/  LEA R4, P1, R5, c[0x0][0x1a0], 0x1 ;  /* 0x0000680005047a11 */ /* 0x000fc800078208ff */
[----:B------:R-:W-:-:S06]  /*5d40*/  LEA.HI.X R5, R5, c[0x0][0x1a4], R6, 0x1, P1 ;  /* 0x0000690005057a11 */ /* 0x000fcc00008f0c06 */
[----:B------:R-:W4:Y:S01]  /*5d50*/  LDG.E.128 R4, [R4.64] ;  /* 0x0000002404047981 */ /* 0x000f22000c1e1d00 */
[----:B------:R-:W-:Y:S01]  /*5d60*/  IADD3 R50, P1, R40, 0x20, RZ ;  /* 0x0000002028327810 */ /* 0x000fe20007f3e0ff */
[----:B0-----:R-:W-:Y:S01]  /*5d70*/  HADD2.F32 R46, -RZ, R46.H0_H0 ;  /* 0x2000002eff2e7230 */ /* 0x001fe20000004100 */
[----:B------:R-:W-:Y:S02]  /*5d80*/  IADD3 R43, R43, 0x8, RZ ;  /* 0x000000082b2b7810 */ /* 0x000fe40007ffe0ff */
[----:B-1----:R-:W-:Y:S01]  /*5d90*/  IADD3 R45, R45, 0x10, RZ ;  /* 0x000000102d2d7810 */ /* 0x002fe20007ffe0ff */
[----:B------:R-:W-:Y:S01]  /*5da0*/  IMAD.X R51, RZ, RZ, R41, P1 ;  /* 0x000000ffff337224 */ /* 0x000fe200008e0629 */
[----:B------:R-:W-:Y:S02]  /*5db0*/  ISETP.GE.AND P1, PT, R43, R52, PT ;  /* 0x000000342b00720c */ /* 0x000fe40003f26270 */
[----:B------:R-:W-:Y:S01]  /*5dc0*/  IADD3 R44, R44, 0x480, RZ ;  /* 0x000004802c2c7810 */ /* 0x000fe20007ffe0ff */
[----:B---3--:R-:W-:-:S02]  /*5dd0*/  HADD2.F32 R40, -RZ, R12.H0_H0 ;  /* 0x2000000cff287230 */ /* 0x008fc40000004100 */
        /* <DEDUP_REMOVED lines=13> */
[----:B--2---:R-:W-:Y:S01]  /*5eb0*/  HADD2.F32 R41, -RZ, R48.H0_H0 ;  /* 0x20000030ff297230 */ /* 0x004fe20000004100 */
[C---:B------:R-:W-:Y:S01]  /*5ec0*/  FFMA.FTZ R13, R46.reuse, R13, R33 ;  /* 0x0000000d2e0d7223 */ /* 0x040fe20000010021 */
[----:B----4-:R-:W-:Y:S01]  /*5ed0*/  HADD2.F32 R33, -RZ, R5.H0_H0 ;  /* 0x20000005ff217230 */ /* 0x010fe20000004100 */
[----:B------:R-:W-:Y:S01]  /*5ee0*/  FFMA.FTZ R15, R46, R15, R38 ;  /* 0x0000000f2e0f7223 */ /* 0x000fe20000010026 */
        /* <DEDUP_REMOVED lines=14> */
[----:B------:R-:W-:Y:S01]  /*5fd0*/  FFMA.FTZ R38, R41, R46, R15 ;  /* 0x0000002e29267223 */ /* 0x000fe2000001000f */
[----:B------:R-:W-:Y:S05]  /*5fe0*/  @!P1 BRA `(.L_x_3285) ;  /* 0xfffffc3000009947 */ /* 0x000fea000383ffff */
.L_x_3282:
[----:B------:R-:W-:Y:S05]  /*5ff0*/  BSYNC B1 ;  /* 0x0000000000017941 */ /* 0x000fea0003800000 */
.L_x_3281:
[----:B------:R-:W-:-:S13]  /*6000*/  ISETP.GE.AND P1, PT, R28, R17, PT ;  /* 0x000000111c00720c */ /* 0x000fda0003f26270 */
[----:B------:R-:W-:Y:S05]  /*6010*/  @P1 BRA `(.L_x_3280) ;  /* 0x00000c6000001947 */ /* 0x000fea0003800000 */
[----:B------:R-:W-:Y:S01]  /*6020*/  LOP3.LUT R4, RZ, R3, RZ, 0x33, !PT ;  /* 0x00000003ff047212 */ /* 0x000fe200078e33ff */
[----:B------:R-:W-:Y:S03]  /*6030*/  BSSY B1, `(.L_x_3286) ;  /* 0x0000041000017945 */ /* 0x000fe60003800000 */
[----:B------:R-:W-:-:S04]  /*6040*/  IADD3 R42, -R26, R17, R4 ;  /* 0x000000111a2a7210 */ /* 0x000fc80007ffe104 */
[----:B------:R-:W-:-:S13]  /*6050*/  LOP3.LUT P1, RZ, R42, 0x4, RZ, 0xc0, !PT ;  /* 0x000000042aff7812 */ /* 0x000fda000782c0ff */
[----:B------:R-:W-:Y:S05]  /*6060*/  @P1 BRA `(.L_x_3287) ;  /* 0x000003d000001947 */ /* 0x000fea0003800000 */
[----:B------:R-:W-:Y:S01]  /*6070*/  ISETP.GE.AND P1, PT, R28, c[0x0][0x1d4], PT ;  /* 0x000075001c007a0c */ /* 0x000fe20003f26270 */
[----:B------:R-:W-:-:S12]  /*6080*/  BSSY B2, `(.L_x_3288) ;  /* 0x000003a000027945 */ /* 0x000fd80003800000 */
[----:B------:R-:W-:Y:S05]  /*6090*/  @!P1 BRA `(.L_x_3289) ;  /* 0x0000038000009947 */ /* 0x000fea0003800000 */
[----:B------:R-:W-:Y:S01]  /*60a0*/  IABS R7, c[0x0][0x1d4] ;  /* 0x0000750000077a13 */ /* 0x000fe20000000000 */
[----:B------:R-:W0:Y:S01]  /*60b0*/  LDS.U16 R39, [R39] ;  /* 0x0000000027277984 */ /* 0x000e220000000400 */
        /* <DEDUP_REMOVED lines=37> */
[----:B0-----:R-:W-:Y:S02]  /*6310*/  HADD2.F32 R40, -RZ, R39.H0_H0 ;  /* 0x20000027ff287230 */ /* 0x001fe40000004100 */
[--C-:B--2---:R-:W-:Y:S02]  /*6320*/  HADD2.F32 R4, -RZ, R12.reuse.H0_H0 ;  /* 0x2000000cff047230 */ /* 0x104fe40000004100 */
        /* <DEDUP_REMOVED lines=15> */
.L_x_3289:
[----:B------:R-:W-:Y:S05]  /*6420*/  BSYNC B2 ;  /* 0x0000000000027941 */ /* 0x000fea0003800000 */
.L_x_3288:
[----:B------:R-:W-:Y:S02]  /*6430*/  IADD3 R28, R28, 0x4, RZ ;  /* 0x000000041c1c7810 */ /* 0x000fe40007ffe0ff */
.L_x_3287:
[----:B------:R-:W-:Y:S05]  /*6440*/  BSYNC B1 ;  /* 0x0000000000017941 */ /* 0x000fea0003800000 */
.L_x_3286:
[----:B------:R-:W-:-:S13]  /*6450*/  LOP3.LUT P1, RZ, R42, 0xfffffffc, RZ, 0xc0, !PT ;  /* 0xfffffffc2aff7812 */ /* 0x000fda000782c0ff */
[----:B------:R-:W-:Y:S05]  /*6460*/  @!P1 BRA `(.L_x_3280) ;  /* 0x0000081000009947 */ /* 0x000fea0003800000 */
[----:B------:R-:W-:Y:S02]  /*6470*/  IMAD R5, R28, 0x2, R0 ;  /* 0x000000021c057824 */ /* 0x000fe400078e0200 */
[----:B------:R-:W-:Y:S02]  /*6480*/  IMAD.MOV.U32 R12, RZ, RZ, RZ ;  /* 0x000000ffff0c7224 */ /* 0x000fe400078e00ff */
[----:B------:R-:W-:Y:S02]  /*6490*/  IMAD R15, R26, -0x2, R5 ;  /* 0xfffffffe1a0f7824 */ /* 0x000fe400078e0205 */
.L_x_3294:
[C---:B------:R-:W-:Y:S01]  /*64a0*/  ISETP.GE.AND P2, PT, R28.reuse, c[0x0][0x1d4], PT ;  /* 0x000075001c007a0c */ /* 0x040fe20003f46270 */
[----:B------:R-:W-:Y:S01]  /*64b0*/  BSSY B1, `(.L_x_3290) ;  /* 0x000003d000017945 */ /* 0x000fe20003800000 */
[----:B------:R-:W-:Y:S01]  /*64c0*/  IADD3 R45, R28, 0x4, RZ ;  /* 0x000000041c2d7810 */ /* 0x000fe20007ffe0ff */
[----:B------:R-:W-:-:S03]  /*64d0*/  IMAD.IADD R39, R15, 0x1, R12 ;  /* 0x000000010f277824 */ /* 0x000fc600078e020c */
[----:B------:R-:W-:-:S07]  /*64e0*/  ISETP.GE.AND P1, PT, R45, c[0x0][0x1d4], PT ;  /* 0x000075002d007a0c */ /* 0x000fce0003f26270 */
[----:B------:R-:W-:Y:S05]  /*64f0*/  @!P2 BRA `(.L_x_3291) ;  /* 0x000003800000a947 */ /* 0x000fea0003800000 */
[----:B------:R-:W-:Y:S02]  /*6500*/  IABS R7, c[0x0][0x1d4] ;  /* 0x0000750000077a13 */ /* 0x000fe40000000000 */
[----:B------:R-:W-:Y:S02]  /*6510*/  IABS R14, R28 ;  /* 0x0000001c000e7213 */ /* 0x000fe40000000000 */
[----:B------:R-:W0:Y:S01]  /*6520*/  I2F.RP R6, R7 ;  /* 0x0000000700067306 */ /* 0x000e220000209400 */
[----:B------:R-:W-:Y:S02]  /*6530*/  ISETP.GE.AND P4, PT, R28, RZ, PT ;  /* 0x000000ff1c00720c */ /* 0x000fe40003f86270 */
[----:B------:R-:W-:-:S05]  /*6540*/  ISETP.NE.AND P5, PT, RZ, c[0x0][0x1d4], PT ;  /* 0x00007500ff007a0c */ /* 0x000fca0003fa5270 */
[----:B0-----:R-:W0:Y:S02]  /*6550*/  MUFU.RCP R6, R6 ;  /* 0x0000000600067308 */ /* 0x001e240000001000 */
[----:B0-----:R-:W-:-:S06]  /*6560*/  IADD3 R13, R6, 0xffffffe, RZ ;  /* 0x0ffffffe060d7810 */ /* 0x001fcc0007ffe0ff */
[----:B------:R0:W1:Y:S02]  /*6570*/  F2I.FTZ.U32.TRUNC.NTZ R5, R13 ;  /* 0x0000000d00057305 */ /* 0x000064000021f000 */
[----:B0-----:R-:W0:Y:S01]  /*6580*/  LDS.U16 R13, [R39+0x220] ;  /* 0x00022000270d7984 */ /* 0x001e220000000400 */
        /* <DEDUP_REMOVED lines=31> */
[----:B--2---:R-:W-:Y:S02]  /*6780*/  HADD2.F32 R4, -RZ, R40.H0_H0 ;  /* 0x20000028ff047230 */ /* 0x004fe40000004100 */
        /* <DEDUP_REMOVED lines=15> */
.L_x_3291:
[----:B------:R-:W-:Y:S05]  /*6880*/  BSYNC B1 ;  /* 0x0000000000017941 */ /* 0x000fea0003800000 */
.L_x_3290:
[----:B------:R-:W-:Y:S01]  /*6890*/  BSSY B1, `(.L_x_3292) ;  /* 0x000003a000017945 */ /* 0x000fe20003800000 */
        /* <DEDUP_REMOVED lines=57> */
.L_x_3293:
[----:B------:R-:W-:Y:S05]  /*6c30*/  BSYNC B1 ;  /* 0x0000000000017941 */ /* 0x000fea0003800000 */
.L_x_3292:
[----:B------:R-:W-:Y:S02]  /*6c40*/  IADD3 R28, R28, 0x8, RZ ;  /* 0x000000081c1c7810 */ /* 0x000fe40007ffe0ff */
[----:B------:R-:W-:Y:S02]  /*6c50*/  IADD3 R12, R12, 0x10, RZ ;  /* 0x000000100c0c7810 */ /* 0x000fe40007ffe0ff */
[----:B------:R-:W-:-:S13]  /*6c60*/  ISETP.GE.AND P1, PT, R28, R17, PT ;  /* 0x000000111c00720c */ /* 0x000fda0003f26270 */
[----:B------:R-:W-:Y:S05]  /*6c70*/  @!P1 BRA `(.L_x_3294) ;  /* 0xfffff82000009947 */ /* 0x000fea000383ffff */
.L_x_3280:
[----:B---3--:R-:W-:Y:S05]  /*6c80*/  BSYNC B0 ;  /* 0x0000000000007941 */ /* 0x008fea0003800000 */
.L_x_3279:
[----:B------:R-:W-:Y:S01]  /*6c90*/  BSSY B0, `(.L_x_3295) ;  /* 0x0000053000007945 */ /* 0x000fe20003800000 */
[----:B------:R-:W-:Y:S05]  /*6ca0*/  @P3 BRA `(.L_x_3296) ;  /* 0x0000051000003947 */ /* 0x000fea0003800000 */
[----:B------:R-:W-:Y:S01]  /*6cb0*/  ISETP.NE.U32.AND P1, PT, RZ, c[0x0][0x240], PT ;  /* 0x00009000ff007a0c */ /* 0x000fe20003f25070 */
[----:B------:R-:W-:-:S03]  /*6cc0*/  IMAD.MOV.U32 R13, RZ, RZ, 0x2 ;  /* 0x00000002ff0d7424 */ /* 0x000fc600078e00ff */
[----:B------:R-:W-:Y:S02]  /*6cd0*/  ISETP.NE.AND.EX P1, PT, RZ, c[0x0][0x244], PT, P1 ;  /* 0x00009100ff007a0c */ /* 0x000fe40003f25310 */
[----:B------:R-:W-:Y:S01]  /*6ce0*/  ISETP.NE.AND P3, PT, R13, c[0x0][0x258], PT ;  /* 0x000096000d007a0c */ /* 0x000fe20003f65270 */
[----:B------:R-:W-:-:S10]  /*6cf0*/  IMAD.IADD R24, R24, 0x1, R21 ;  /* 0x0000000118187824 */ /* 0x000fd400078e0215 */
[----:B------:R-:W-:-:S04]  /*6d00*/  @P1 IMAD R4, R16, c[0x0][0x1d8], R19 ;  /* 0x0000760010041a24 */ /* 0x000fc800078e0213 */
[----:B------:R-:W-:-:S04]  /*6d10*/  @P1 IMAD R4, R4, 0x90, R21 ;  /* 0x0000009004041824 */ /* 0x000fc800078e0215 */
[----:B------:R-:W-:-:S04]  /*6d20*/  @P1 IMAD.WIDE R4, R4, R13, c[0x0][0x238] ;  /* 0x00008e0004041625 */ /* 0x000fc800078e020d */
[----:B------:R-:W-:Y:S02]  /*6d30*/  @P3 IMAD.WIDE R12, R24, R13, c[0x0][0x188] ;  /* 0x00006200180c3625 */ /* 0x000fe400078e020d */
[----:B------:R-:W5:Y:S04]  /*6d40*/  @P1 LDG.E.128 R4, [R4.64] ;  /* 0x0000002404041981 */ /* 0x000f68000c1e1d00 */
[----:B------:R0:W5:Y:S01]  /*6d50*/  @P3 LDG.E.128 R40, [R12.64] ;  /* 0x000000240c283981 */ /* 0x000162000c1e1d00 */
[----:B------:R-:W-:Y:S02]  /*6d60*/  IMAD.IADD R25, R17, 0x1, -R26 ;  /* 0x0000000111197824 */ /* 0x000fe400078e0a1a */
[----:B------:R-:W-:Y:S02]  /*6d70*/  IMAD R20, R20, 0x90, R21 ;  /* 0x0000009014147824 */ /* 0x000fe400078e0215 */
[----:B------:R-:W-:-:S02]  /*6d80*/  IMAD R25, R25, 0x2, R0 ;  /* 0x0000000219197824 */ /* 0x000fc400078e0200 */
[----:B------:R-:W-:Y:S01]  /*6d90*/  IMAD R23, R23, 0x90, RZ ;  /* 0x0000009017177824 */ /* 0x000fe200078e02ff */
[----:B------:R-:W-:-:S03]  /*6da0*/  SHF.R.S32.HI R0, RZ, 0x1f, R20 ;  /* 0x0000001fff007819 */ /* 0x000fc60000011414 */
[----:B------:R-:W1:Y:S01]  /*6db0*/  LDS.U16 R25, [R25+0x220] ;  /* 0x0002200019197984 */ /* 0x000e620000000400 */
[----:B------:R-:W-:-:S04]  /*6dc0*/  IADD3 R20, P2, R23, R20, RZ ;  /* 0x0000001417147210 */ /* 0x000fc80007f5e0ff */
[----:B------:R-:W-:Y:S02]  /*6dd0*/  LEA.HI.X.SX32 R23, R23, R0, 0x1, P2 ;  /* 0x0000000017177211 */ /* 0x000fe400010f0eff */
[----:B------:R-:W-:-:S04]  /*6de0*/  LEA R14, P2, R20, c[0x0][0x1a0], 0x1 ;  /* 0x00006800140e7a11 */ /* 0x000fc800078408ff */
[----:B------:R-:W-:Y:S01]  /*6df0*/  LEA.HI.X R15, R20, c[0x0][0x1a4], R23, 0x1, P2 ;  /* 0x00006900140f7a11 */ /* 0x000fe200010f0c17 */
[----:B------:R-:W-:Y:S05]  /*6e00*/  @P3 BRA `(.L_x_3297) ;  /* 0x0000021000003947 */ /* 0x000fea0003800000 */
[C---:B0-----:R-:W-:Y:S01]  /*6e10*/  IADD3 R12, P2, R24.reuse, c[0x0][0x188], RZ ;  /* 0x00006200180c7a10 */ /* 0x041fe20007f5e0ff */
[----:B------:R-:W2:Y:S03]  /*6e20*/  LDG.E R31, [R30.64+0x4] ;  /* 0x000004241e1f7981 */ /* 0x000ea6000c1e1900 */
[----:B------:R-:W-:-:S05]  /*6e30*/  LEA.HI.X.SX32 R13, R24, c[0x0][0x18c], 0x1, P2 ;  /* 0x00006300180d7a11 */ /* 0x000fca00010f0eff */
[----:B------:R-:W3:Y:S02]  /*6e40*/  LDG.E.64 R26, [R12.64] ;  /* 0x000000240c1a7981 */ /* 0x000ee4000c1e1b00 */
[C-C-:B---3--:R-:W-:Y:S02]  /*6e50*/  SHF.R.U64 R23, R26.reuse, 0x10, R27.reuse ;  /* 0x000000101a177819 */ /* 0x148fe4000000121b */
[----:B------:R-:W-:Y:S02]  /*6e60*/  PRMT R0, R26, 0x9910, RZ ;  /* 0x000099101a007816 */ /* 0x000fe400000000ff */
[----:B------:R-:W-:Y:S02]  /*6e70*/  PRMT R16, R27, 0x9910, RZ ;  /* 0x000099101b107816 */ /* 0x000fe400000000ff */
[----:B------:R-:W-:Y:S02]  /*6e80*/  PRMT R12, R23, 0x9910, RZ ;  /* 0x00009910170c7816 */ /* 0x000fe400000000ff */
[----:B------:R-:W-:-:S02]  /*6e90*/  SHF.R.S32.HI R20, RZ, 0x18, R27 ;  /* 0x00000018ff147819 */ /* 0x000fc4000001141b */
[----:B------:R-:W-:Y:S02]  /*6ea0*/  SHF.R.S32.HI R0, RZ, 0x8, R0 ;  /* 0x00000008ff007819 */ /* 0x000fe40000011400 */
[----:B------:R-:W-:Y:S02]  /*6eb0*/  SHF.R.U32.HI R19, RZ, 0x10, R27 ;  /* 0x00000010ff137819 */ /* 0x000fe4000001161b */
[----:B------:R-:W-:Y:S02]  /*6ec0*/  SHF.R.S32.HI R16, RZ, 0x8, R16 ;  /* 0x00000008ff107819 */ /* 0x000fe40000011410 */
[----:B------:R-:W-:Y:S01]  /*6ed0*/  SHF.R.S32.HI R12, RZ, 0x8, R12 ;  /* 0x00000008ff0c7819 */ /* 0x000fe2000001140c */
[----:B------:R-:W2:Y:S08]  /*6ee0*/  I2F.S8 R17, R27 ;  /* 0x0000001b00117306 */ /* 0x000eb00000001400 */
[----:B------:R2:W0:Y:S08]  /*6ef0*/  I2F.S8 R13, R23 ;  /* 0x00000017000d7306 */ /* 0x0004300000001400 */
[----:B------:R-:W3:Y:S08]  /*6f00*/  I2F.S16 R20, R20 ;  /* 0x0000001400147306 */ /* 0x000ef00000101400 */
[----:B------:R-:W4:Y:S08]  /*6f10*/  I2F.S16 R0, R0 ;  /* 0x0000000000007306 */ /* 0x000f300000101400 */
[----:B------:R-:W1:Y:S08]  /*6f20*/  I2F.S8 R2, R26 ;  /* 0x0000001a00027306 */ /* 0x000e700000001400 */
[----:B------:R-:W0:Y:S08]  /*6f30*/  I2F.S8 R19, R19 ;  /* 0x0000001300137306 */ /* 0x000e300000001400 */
[----:B------:R-:W1:Y:S08]  /*6f40*/  I2F.S16 R16, R16 ;  /* 0x0000001000107306 */ /* 0x000e700000101400 */
[----:B------:R-:W1:Y:S01]  /*6f50*/  I2F.S16 R12, R12 ;  /* 0x0000000c000c7306 */ /* 0x000e620000101400 */
[----:B--2---:R-:W-:-:S02]  /*6f60*/  FMUL.FTZ R23, R17, R31 ;  /* 0x0000001f11177220 */ /* 0x004fc40000410000 */
[-C--:B0-----:R-:W-:Y:S02]  /*6f70*/  FMUL.FTZ R17, R13, R31.reuse ;  /* 0x0000001f0d117220 */ /* 0x081fe40000410000 */
[-C--:B---3--:R-:W-:Y:S02]  /*6f80*/  FMUL.FTZ R24, R20, R31.reuse ;  /* 0x0000001f14187220 */ /* 0x088fe40000410000 */
[-C--:B----4-:R-:W-:Y:S02]  /*6f90*/  FMUL.FTZ R13, R0, R31.reuse ;  /* 0x0000001f000d7220 */ /* 0x090fe40000410000 */
[-C--:B-1----:R-:W-:Y:S02]  /*6fa0*/  FMUL.FTZ R2, R2, R31.reuse ;  /* 0x0000001f02027220 */ /* 0x082fe40000410000 */
[-C--:B------:R-:W-:Y:S02]  /*6fb0*/  FMUL.FTZ R19, R19, R31.reuse ;  /* 0x0000001f13137220 */ /* 0x080fe40000410000 */
[----:B------:R-:W-:-:S02]  /*6fc0*/  FMUL.FTZ R20, R16, R31 ;  /* 0x0000001f10147220 */ /* 0x000fc40000410000 */
[----:B------:R-:W-:Y:S01]  /*6fd0*/  FMUL.FTZ R0, R12, R31 ;  /* 0x0000001f0c007220 */ /* 0x000fe20000410000 */
[----:B-----5:R-:W-:Y:S02]  /*6fe0*/  F2FP.PACK_AB R43, R24, R19 ;  /* 0x00000013182b723e */ /* 0x020fe400000000ff */
[----:B------:R-:W-:Y:S02]  /*6ff0*/  F2FP.PACK_AB R40, R13, R2 ;  /* 0x000000020d28723e */ /* 0x000fe400000000ff */
[----:B------:R-:W-:Y:S02]  /*7000*/  F2FP.PACK_AB R42, R20, R23 ;  /* 0x00000017142a723e */ /* 0x000fe400000000ff */
[----:B------:R-:W-:-:S04]  /*7010*/  F2FP.PACK_AB R41, R0, R17 ;  /* 0x000000110029723e */ /* 0x000fc800000000ff */
.L_x_3297:
[----:B0----5:R-:W-:Y:S01]  /*7020*/  HFMA2.MMA R8, R40, 1, 1, R8 ;  /* 0x3c003c0028087835 */ /* 0x021fe20000000008 */
[----:B------:R-:W-:Y:S01]  /*7030*/  HADD2 R9, R41, R9 ;  /* 0x0000000929097230 */ /* 0x000fe20000000000 */
[----:B------:R-:W-:Y:S01]  /*7040*/  HFMA2.MMA R10, R42, 1, 1, R10 ;  /* 0x3c003c002a0a7835 */ /* 0x000fe2000000000a */
[----:B------:R-:W-:-:S02]  /*7050*/  HADD2 R11, R43, R11 ;  /* 0x0000000b2b0b7230 */ /* 0x000fc40000000000 */
[----:B-1----:R-:W-:Y:S02]  /*7060*/  HADD2.F32 R25, -RZ, R25.H0_H0 ;  /* 0x20000019ff197230 */ /* 0x002fe40000004100 */
[----:B------:R-:W-:Y:S02]  /*7070*/  @P1 HFMA2.MMA R9, R9, R5, -RZ ;  /* 0x0000000509091235 */ /* 0x000fe400001000ff */
[----:B------:R-:W-:Y:S01]  /*7080*/  @P1 HFMA2.MMA R11, R11, R7, -RZ ;  /* 0x000000070b0b1235 */ /* 0x000fe200001000ff */
[----:B------:R-:W-:Y:S02]  /*7090*/  @P1 HMUL2 R8, R8, R4 ;  /* 0x0000000408081232 */ /* 0x000fe40000000000 */
        /* <DEDUP_REMOVED lines=18> */
.L_x_3296:
[----:B0-----:R-:W-:Y:S05]  /*71c0*/  BSYNC B0 ;  /* 0x0000000000007941 */ /* 0x001fea0003800000 */
.L_x_3295:
[----:B------:R-:W-:Y:S06]  /*71d0*/  BAR.SYNC.DEFER_BLOCKING 0x0 ;  /* 0x0000000000007b1d */ /* 0x000fec0000010000 */
[----:B------:R-:W-:Y:S05]  /*71e0*/  @P0 BRA `(.L_x_3298) ;  /* 0x0000043000000947 */ /* 0x000fea0003800000 */
[C---:B------:R-:W-:Y:S01]  /*71f0*/  LOP3.LUT R0, R18.reuse, 0xffffffc0, RZ, 0xc0, !PT ;  /* 0xffffffc012007812 */ /* 0x040fe200078ec0ff */
        /* <DEDUP_REMOVED lines=13> */
.L_x_3299:
[----:B------:R-:W-:Y:S01]  /*72d0*/  WARPSYNC 0xffffffff ;  /* 0xffffffff00007948 */ /* 0x000fe20003800000 */
[----:B------:R-:W-:Y:S06]  /*72e0*/  BAR.SYNC.DEFER_BLOCKING 0x0 ;  /* 0x0000000000007b1d */ /* 0x000fec0000010000 */
[----:B------:R-:W-:Y:S01]  /*72f0*/  BSSY B0, `(.L_x_3300) ;  /* 0x0000013000007945 */ /* 0x000fe20003800000 */
[----:B------:R-:W-:Y:S05]  /*7300*/  @P2 BRA `(.L_x_3301) ;  /* 0x0000011000002947 */ /* 0x000fea0003800000 */
[----:B0-----:R-:W0:Y:S02]  /*7310*/  LDS.128 R4, [R3] ;  /* 0x0000000003047984 */ /* 0x001e240000000c00 */
[----:B0-----:R-:W-:-:S02]  /*7320*/  HADD2.F32 R0, -RZ, R4.H0_H0 ;  /* 0x20000004ff007230 */ /* 0x001fc40000004100 */
[----:B-----5:R-:W-:Y:S02]  /*7330*/  HADD2.F32 R9, -RZ, R4.H1_H1 ;  /* 0x30000004ff097230 */ /* 0x020fe40000004100 */
        /* <DEDUP_REMOVED lines=14> */
.L_x_3301:
[----:B------:R-:W-:Y:S05]  /*7420*/  BSYNC B0 ;  /* 0x0000000000007941 */ /* 0x000fea0003800000 */
.L_x_3300:
        /* <DEDUP_REMOVED lines=8> */
.L_x_3303:
[----:B------:R-:W-:Y:S05]  /*74b0*/  BSYNC B0 ;  /* 0x0000000000007941 */ /* 0x000fea0003800000 */
.L_x_3302:
[----:B------:R-:W-:Y:S06]  /*74c0*/  BAR.SYNC.DEFER_BLOCKING 0x0 ;  /* 0x0000000000007b1d */ /* 0x000fec0000010000 */
[----:B------:R-:W-:Y:S01]  /*74d0*/  BSSY B0, `(.L_x_3304) ;  /* 0x0000013000007945 */ /* 0x000fe20003800000 */
[----:B------:R-:W-:Y:S05]  /*74e0*/  @P4 BRA `(.L_x_3305) ;  /* 0x0000011000004947 */ /* 0x000fea0003800000 */
[----:B0-----:R-:W0:Y:S02]  /*74f0*/  LDS.128 R4, [R3] ;  /* 0x0000000003047984 */ /* 0x001e240000000c00 */
[--C-:B0-----:R-:W-:Y:S02]  /*7500*/  HADD2.F32 R0, -RZ, R4.reuse.H0_H0 ;  /* 0x20000004ff007230 */ /* 0x101fe40000004100 */
[----:B-----5:R-:W-:-:S02]  /*7510*/  HADD2.F32 R9, -RZ, R4.H1_H1 ;  /* 0x30000004ff097230 */ /* 0x020fc40000004100 */
        /* <DEDUP_REMOVED lines=14> */
.L_x_3305:
[----:B------:R-:W-:Y:S05]  /*7600*/  BSYNC B0 ;  /* 0x0000000000007941 */ /* 0x000fea0003800000 */
.L_x_3304:
[----:B------:R-:W-:Y:S06]  /*7610*/  BAR.SYNC.DEFER_BLOCKING 0x0 ;  /* 0x0000000000007b1d */ /* 0x000fec0000010000 */
.L_x_3298:
        /* <DEDUP_REMOVED lines=17> */
.L_x_3306:
        /* <DEDUP_REMOVED lines=19> */
[----:B-----5:R-:W-:Y:S02]  /*7860*/  LOP3.LUT R9, R0, 0xff, RZ, 0xc0, !PT ;  /* 0x000000ff00097812 */ /* 0x020fe400078ec0ff */
        /* <DEDUP_REMOVED lines=38> */
.L_x_3258:
[----:B------:R-:W-:Y:S01]  /*7ad0*/  IMAD.MOV.U32 R29, RZ, RZ, R3 ;  /* 0x000000ffff1d7224 */ /* 0x000fe200078e0003 */
[----:B------:R-:W-:Y:S01]  /*7ae0*/  MOV R146, 0x7b30 ;  /* 0x00007b3000927802 */ /* 0x000fe20000000f00 */
[----:B------:R-:W-:Y:S02]  /*7af0*/  IMAD.MOV.U32 R152, RZ, RZ, 0x10 ;  /* 0x00000010ff987424 */ /* 0x000fe400078e00ff */
[----:B------:R-:W-:Y:S02]  /*7b00*/  IMAD.MOV.U32 R153, RZ, RZ, 0x1f ;  /* 0x0000001fff997424 */ /* 0x000fe400078e00ff */
[----:B------:R-:W-:Y:S02]  /*7b10*/  IMAD.MOV.U32 R154, RZ, RZ, -0x1 ;  /* 0xffffffffff9a7424 */ /* 0x000fe400078e00ff */
[----:B0----5:R-:W-:Y:S05]  /*7b20*/  CALL.REL.NOINC `($__internal_11_$__cuda_sm70_shflsync_bfly_p) ;  /* 0x0000044000007944 */ /* 0x021fea0003c00000 */
[----:B-1----:R-:W-:Y:S01]  /*7b30*/  IMAD.MOV.U32 R0, RZ, RZ, R29 ;  /* 0x000000ffff007224 */ /* 0x002fe200078e001d */
[----:B0-----:R-:W-:Y:S05]  /*7b40*/  BRA `(.L_x_3307) ;  /* 0xffffa95000007947 */ /* 0x001fea000383ffff */
.L_x_3259:
[----:B------:R-:W-:Y:S01]  /*7b50*/  IMAD.MOV.U32 R29, RZ, RZ, R6 ;  /* 0x000000ffff1d7224 */ /* 0x000fe200078e0006 */
[----:B------:R-:W-:Y:S01]  /*7b60*/  MOV R146, 0x7bb0 ;  /* 0x00007bb000927802 */ /* 0x000fe20000000f00 */
[----:B------:R-:W-:-:S02]  /*7b70*/  IMAD.MOV.U32 R152, RZ, RZ, 0x8 ;  /* 0x00000008ff987424 */ /* 0x000fc400078e00ff */
[----:B------:R-:W-:Y:S02]  /*7b80*/  IMAD.MOV.U32 R153, RZ, RZ, 0x1f ;  /* 0x0000001fff997424 */ /* 0x000fe400078e00ff */
[----:B------:R-:W-:Y:S02]  /*7b90*/  IMAD.MOV.U32 R154, RZ, RZ, -0x1 ;  /* 0xffffffffff9a7424 */ /* 0x000fe400078e00ff */
[----:B01---5:R-:W-:Y:S05]  /*7ba0*/  CALL.REL.NOINC `($__internal_11_$__cuda_sm70_shflsync_bfly_p) ;  /* 0x000003c000007944 */ /* 0x023fea0003c00000 */
[----:B-1----:R-:W-:Y:S01]  /*7bb0*/  FADD.FTZ R6, R6, R29 ;  /* 0x0000001d06067221 */ /* 0x002fe20000010000 */
[----:B------:R-:W-:Y:S01]  /*7bc0*/  MOV R146, 0x7c20 ;  /* 0x00007c2000927802 */ /* 0x000fe20000000f00 */
[----:B0-----:R-:W-:Y:S02]  /*7bd0*/  IMAD.MOV.U32 R152, RZ, RZ, 0x4 ;  /* 0x00000004ff987424 */ /* 0x001fe400078e00ff */
[----:B------:R-:W-:Y:S02]  /*7be0*/  IMAD.MOV.U32 R153, RZ, RZ, 0x1f ;  /* 0x0000001fff997424 */ /* 0x000fe400078e00ff */
[----:B------:R-:W-:Y:S02]  /*7bf0*/  IMAD.MOV.U32 R154, RZ, RZ, -0x1 ;  /* 0xffffffffff9a7424 */ /* 0x000fe400078e00ff */
[----:B------:R-:W-:-:S02]  /*7c00*/  IMAD.MOV.U32 R29, RZ, RZ, R6 ;  /* 0x000000ffff1d7224 */ /* 0x000fc400078e0006 */
[----:B------:R-:W-:Y:S05]  /*7c10*/  CALL.REL.NOINC `($__internal_11_$__cuda_sm70_shflsync_bfly_p) ;  /* 0x0000035000007944 */ /* 0x000fea0003c00000 */
[----:B-1----:R-:W-:Y:S01]  /*7c20*/  FADD.FTZ R4, R6, R29 ;  /* 0x0000001d06047221 */ /* 0x002fe20000010000 */
[----:B------:R-:W-:Y:S01]  /*7c30*/  MOV R146, 0x7c90 ;  /* 0x00007c9000927802 */ /* 0x000fe20000000f00 */
[----:B0-----:R-:W-:-:S02]  /*7c40*/  IMAD.MOV.U32 R152, RZ, RZ, 0x2 ;  /* 0x00000002ff987424 */ /* 0x001fc400078e00ff */
[----:B------:R-:W-:Y:S02]  /*7c50*/  IMAD.MOV.U32 R153, RZ, RZ, 0x1f ;  /* 0x0000001fff997424 */ /* 0x000fe400078e00ff */
[----:B------:R-:W-:Y:S02]  /*7c60*/  IMAD.MOV.U32 R154, RZ, RZ, -0x1 ;  /* 0xffffffffff9a7424 */ /* 0x000fe400078e00ff */
[----:B------:R-:W-:Y:S02]  /*7c70*/  IMAD.MOV.U32 R29, RZ, RZ, R4 ;  /* 0x000000ffff1d7224 */ /* 0x000fe400078e0004 */
[----:B------:R-:W-:Y:S05]  /*7c80*/  CALL.REL.NOINC `($__internal_11_$__cuda_sm70_shflsync_bfly_p) ;  /* 0x000002e000007944 */ /* 0x000fea0003c00000 */
[----:B-1----:R-:W-:Y:S01]  /*7c90*/  FADD.FTZ R4, R4, R29 ;  /* 0x0000001d04047221 */ /* 0x002fe20000010000 */
[----:B------:R-:W-:Y:S01]  /*7ca0*/  MOV R146, 0x7d00 ;  /* 0x00007d0000927802 */ /* 0x000fe20000000f00 */
[----:B0-----:R-:W-:Y:S02]  /*7cb0*/  IMAD.MOV.U32 R152, RZ, RZ, 0x1 ;  /* 0x00000001ff987424 */ /* 0x001fe400078e00ff */
[----:B------:R-:W-:Y:S02]  /*7cc0*/  IMAD.MOV.U32 R153, RZ, RZ, 0x1f ;  /* 0x0000001fff997424 */ /* 0x000fe400078e00ff */
[----:B------:R-:W-:-:S02]  /*7cd0*/  IMAD.MOV.U32 R154, RZ, RZ, -0x1 ;  /* 0xffffffffff9a7424 */ /* 0x000fc400078e00ff */
[----:B------:R-:W-:Y:S02]  /*7ce0*/  IMAD.MOV.U32 R29, RZ, RZ, R4 ;  /* 0x000000ffff1d7224 */ /* 0x000fe400078e0004 */
[----:B------:R-:W-:Y:S05]  /*7cf0*/  CALL.REL.NOINC `($__internal_11_$__cuda_sm70_shflsync_bfly_p) ;  /* 0x0000027000007944 */ /* 0x000fea0003c00000 */
[----:B-1----:R-:W-:Y:S01]  /*7d00*/  IMAD.MOV.U32 R5, RZ, RZ, R29 ;  /* 0x000000ffff057224 */ /* 0x002fe200078e001d */
[----:B0-----:R-:W-:Y:S05]  /*7d10*/  BRA `(.L_x_3308) ;  /* 0xffffa81000007947 */ /* 0x001fea000383ffff */
.L_x_3264:
[----:B------:R-:W-:Y:S01]  /*7d20*/  IMAD.MOV.U32 R29, RZ, RZ, R156 ;  /* 0x000000ffff1d7224 */ /* 0x000fe200078e009c */
[----:B------:R-:W-:Y:S01]  /*7d30*/  MOV R146, 0x7d80 ;  /* 0x00007d8000927802 */ /* 0x000fe20000000f00 */
[----:B------:R-:W-:Y:S02]  /*7d40*/  IMAD.MOV.U32 R152, RZ, RZ, 0x1 ;  /* 0x00000001ff987424 */ /* 0x000fe400078e00ff */
[----:B------:R-:W-:Y:S02]  /*7d50*/  IMAD.MOV.U32 R153, RZ, RZ, 0x1f ;  /* 0x0000001fff997424 */ /* 0x000fe400078e00ff */
[----:B------:R-:W-:Y:S02]  /*7d60*/  IMAD.MOV.U32 R154, RZ, RZ, -0x1 ;  /* 0xffffffffff9a7424 */ /* 0x000fe400078e00ff */
[----:B-----5:R-:W-:Y:S05]  /*7d70*/  CALL.REL.NOINC `($__internal_11_$__cuda_sm70_shflsync_bfly_p) ;  /* 0x000001f000007944 */ /* 0x020fea0003c00000 */
[----:B01----:R-:W-:Y:S05]  /*7d80*/  BRA `(.L_x_3309) ;  /* 0xffffcf0000007947 */ /* 0x003fea000383ffff */
.L_x_3268:
[----:B------:R-:W-:Y:S01]  /*7d90*/  IMAD.MOV.U32 R29, RZ, RZ, R0 ;  /* 0x000000ffff1d7224 */ /* 0x000fe200078e0000 */
[----:B------:R-:W-:Y:S01]  /*7da0*/  MOV R146, 0x7df0 ;  /* 0x00007df000927802 */ /* 0x000fe20000000f00 */
[----:B------:R-:W-:Y:S02]  /*7db0*/  IMAD.MOV.U32 R152, RZ, RZ, 0x10 ;  /* 0x00000010ff987424 */ /* 0x000fe400078e00ff */
[----:B------:R-:W-:-:S02]  /*7dc0*/  IMAD.MOV.U32 R153, RZ, RZ, 0x1f ;  /* 0x0000001fff997424 */ /* 0x000fc400078e00ff */
[----:B------:R-:W-:Y:S02]  /*7dd0*/  IMAD.MOV.U32 R154, RZ, RZ, -0x1 ;  /* 0xffffffffff9a7424 */ /* 0x000fe400078e00ff */
[----:B-123-5:R-:W-:Y:S05]  /*7de0*/  CALL.REL.NOINC `($__internal_11_$__cuda_sm70_shflsync_bfly_p) ;  /* 0x0000018000007944 */ /* 0x02efea0003c00000 */
[----:B-1----:R-:W-:Y:S01]  /*7df0*/  IMAD.MOV.U32 R3, RZ, RZ, R29 ;  /* 0x000000ffff037224 */ /* 0x002fe200078e001d */
[----:B0-----:R-:W-:Y:S05]  /*7e00*/  BRA `(.L_x_3310) ;  /* 0xffffd0c000007947 */ /* 0x001fea000383ffff */
.L_x_3269:
[----:B------:R-:W-:Y:S01]  /*7e10*/  IMAD.MOV.U32 R29, RZ, RZ, R5 ;  /* 0x000000ffff1d7224 */ /* 0x000fe200078e0005 */
[----:B------:R-:W-:Y:S01]  /*7e20*/  MOV R146, 0x7e70 ;  /* 0x00007e7000927802 */ /* 0x000fe20000000f00 */
[----:B------:R-:W-:Y:S02]  /*7e30*/  IMAD.MOV.U32 R152, RZ, RZ, 0x8 ;  /* 0x00000008ff987424 */ /* 0x000fe400078e00ff */
[----:B------:R-:W-:Y:S02]  /*7e40*/  IMAD.MOV.U32 R153, RZ, RZ, 0x1f ;  /* 0x0000001fff997424 */ /* 0x000fe400078e00ff */
[----:B------:R-:W-:Y:S02]  /*7e50*/  IMAD.MOV.U32 R154, RZ, RZ, -0x1 ;  /* 0xffffffffff9a7424 */ /* 0x000fe400078e00ff */
[----:B0123-5:R-:W-:Y:S05]  /*7e60*/  CALL.REL.NOINC `($__internal_11_$__cuda_sm70_shflsync_bfly_p) ;  /* 0x0000010000007944 */ /* 0x02ffea0003c00000 */
[----:B-1----:R-:W-:Y:S01]  /*7e70*/  FMNMX.FTZ R0, R5, R29, !PT ;  /* 0x0000001d05007209 */ /* 0x002fe20007810000 */
[----:B0-----:R-:W-:Y:S01]  /*7e80*/  IMAD.MOV.U32 R152, RZ, RZ, 0x4 ;  /* 0x00000004ff987424 */ /* 0x001fe200078e00ff */
[----:B------:R-:W-:Y:S01]  /*7e90*/  MOV R146, 0x7ee0 ;  /* 0x00007ee000927802 */ /* 0x000fe20000000f00 */
[----:B------:R-:W-:-:S02]  /*7ea0*/  IMAD.MOV.U32 R153, RZ, RZ, 0x1f ;  /* 0x0000001fff997424 */ /* 0x000fc400078e00ff */
[----:B------:R-:W-:Y:S02]  /*7eb0*/  IMAD.MOV.U32 R154, RZ, RZ, -0x1 ;  /* 0xffffffffff9a7424 */ /* 0x000fe400078e00ff */
[----:B------:R-:W-:Y:S02]  /*7ec0*/  IMAD.MOV.U32 R29, RZ, RZ, R0 ;  /* 0x000000ffff1d7224 */ /* 0x000fe400078e0000 */
[----:B------:R-:W-:Y:S05]  /*7ed0*/  CALL.REL.NOINC `($__internal_11_$__cuda_sm70_shflsync_bfly_p) ;  /* 0x0000009000007944 */ /* 0x000fea0003c00000 */
[----:B-1----:R-:W-:Y:S01]  /*7ee0*/  FMNMX.FTZ R3, R0, R29, !PT ;  /* 0x0000001d00037209 */ /* 0x002fe20007810000 */
[----:B0-----:R-:W-:Y:S01]  /*7ef0*/  IMAD.MOV.U32 R152, RZ, RZ, 0x2 ;  /* 0x00000002ff987424 */ /* 0x001fe200078e00ff */
[----:B------:R-:W-:Y:S01]  /*7f00*/  MOV R146, 0x7f50 ;  /* 0x00007f5000927802 */ /* 0x000fe20000000f00 */
[----:B------:R-:W-:Y:S02]  /*7f10*/  IMAD.MOV.U32 R153, RZ, RZ, 0x1f ;  /* 0x0000001fff997424 */ /* 0x000fe400078e00ff */
[----:B------:R-:W-:Y:S02]  /*7f20*/  IMAD.MOV.U32 R154, RZ, RZ, -0x1 ;  /* 0xffffffffff9a7424 */ /* 0x000fe400078e00ff */
[----:B------:R-:W-:Y:S02]  /*7f30*/  IMAD.MOV.U32 R29, RZ, RZ, R3 ;  /* 0x000000ffff1d7224 */ /* 0x000fe400078e0003 */
[----:B------:R-:W-:Y:S05]  /*7f40*/  CALL.REL.NOINC `($__internal_11_$__cuda_sm70_shflsync_bfly_p) ;  /* 0x0000002000007944 */ /* 0x000fea0003c00000 */
[----:B-1----:R-:W-:Y:S01]  /*7f50*/  IMAD.MOV.U32 R6, RZ, RZ, R29 ;  /* 0x000000ffff067224 */ /* 0x002fe200078e001d */
[----:B0-----:R-:W-:Y:S05]  /*7f60*/  BRA `(.L_x_3311) ;  /* 0xffffcfd000007947 */ /* 0x001fea000383ffff */
        .weak           $__internal_11_$__cuda_sm70_shflsync_bfly_p
        .type           $__internal_11_$__cuda_sm70_shflsync_bfly_p,@function
        .size           $__internal_11_$__cuda_sm70_shflsync_bfly_p,(.L_x_4317 - $__internal_11_$__cuda_sm70_shflsync_bfly_p)
$__internal_11_$__cuda_sm70_shflsync_bfly_p:
[----:B------:R-:W-:Y:S01]  /*7f70*/  IMAD.MOV.U32 R147, RZ, RZ, 0x0 ;  /* 0x00000000ff937424 */ /* 0x000fe200078e00ff */
[----:B------:R-:W-:Y:S04]  /*7f80*/  WARPSYNC R154 ;  /* 0x0000009a00007348 */ /* 0x000fe80003800000 */
[----:B------:R0:W1:Y:S01]  /*7f90*/  SHFL.BFLY PT, R29, R29, R152, R153 ;  /* 0x0c0000981d1d7389 */ /* 0x00006200000e0099 */
[----:B------:R-:W-:Y:S05]  /*7fa0*/  RET.REL.NODEC R146 `(_ZN4mmha33masked_multihead_attention_kernelItLi144ELi256ELi2ELi32ELi128ELb0ELb1EEEv26Multihead_attention_paramsIT_XT5_EE) ;  /* 0xffff805092007950 */ /* 0x000fea0003c3ffff */
.L_x_3312:
        /* <DEDUP_REMOVED lines=13> */
.L_x_4317:


//--------------------- .text._ZN4mmha33masked_multihead_attention_kernelItLi144ELi256ELi4ELi32ELi64ELb0ELb1EEEv26Multihead_attention_paramsIT_XT5_EE --------------------------
	.section	.text._ZN4mmha33masked_multihead_attention_kernelItLi144ELi256ELi4ELi32ELi64ELb0ELb1EEEv26Multihead_attention_paramsIT_XT5_EE,"ax",@progbits
	.sectioninfo	@"SHI_REGISTERS=107"
	.align	128
        .global         _ZN4mmha33masked_multihead_attention_kernelItLi144ELi256ELi4ELi32ELi64ELb0ELb1EEEv26Multihead_attention_paramsIT_XT5_EE
        .type           _ZN4mmha33masked_multihead_attention_kernelItLi144ELi256ELi4ELi32ELi64ELb0ELb1EEEv26Multihead_attention_paramsIT_XT5_EE,@function
        .size           _ZN4mmha33masked_multihead_attention_kernelItLi144ELi256ELi4ELi32ELi64ELb0ELb1EEEv26Multihead_attention_paramsIT_XT5_EE,(.L_x_4318 - _ZN4mmha33masked_multihead_attention_kernelItLi144ELi256ELi4ELi32ELi64ELb0ELb1EEEv26Multihead_attention_paramsIT_XT5_EE)
        .other          _ZN4mmha33masked_multihead_attention_kernelItLi144ELi256ELi4ELi32ELi64ELb0ELb1EEEv26Multihead_attention_paramsIT_XT5_EE,@"STO_CUDA_ENTRY STV_DEFAULT"
_ZN4mmha33masked_multihead_attention_kernelItLi144ELi256ELi4ELi32ELi64ELb0ELb1EEEv26Multihead_attention_paramsIT_XT5_EE:
.text._ZN4mmha33masked_multihead_attention_kernelItLi144ELi256ELi4ELi32ELi64ELb0ELb1EEEv26Multihead_attention_paramsIT_XT5_EE:
        /* <DEDUP_REMOVED lines=11> */
.L_x_3313:
        /* <DEDUP_REMOVED lines=20> */
[----:B------:R-:W-:Y:S02]  /*01f0*/  ISETP.GE.U32.AND P2, PT, R0, R7, PT ;  /* 0x000000070000720c */ /* 0x000fe40003f46070 */
[----:B------:R-:W-:Y:S02]  /*0200*/  LOP3.LUT R0, R29, c[0x0][0x1d0], RZ, 0x3c, !PT ;  /* 0x000074001d007a12 */ /* 0x000fe400078e3cff */
[----:B------:R-:W-:Y:S02]  /*0210*/  IABS R7, c[0x0][0x1d4] ;  /* 0x0000750000077a13 */ /* 0x000fe40000000000 */
[----:B------:R-:W-:Y:S02]  /*0220*/  ISETP.GE.AND P4, PT, R0, RZ, PT ;  /* 0x000000ff0000720c */ /* 0x000fe40003f86270 */
[----:B------:R-:W0:Y:S01]  /*0230*/  I2F.RP R0, R7 ;  /* 0x0000000700007306 */ /* 0x000e220000209400 */
[----:B------:R-:W-:Y:S02]  /*0240*/  @!P3 IADD3 R5, R5, 0x1, RZ ;  /* 0x000000010505b810 */ /* 0x000fe40007ffe0ff */
[----:B------:R-:W-:-:S05]  /*0250*/  ISETP.NE.U32.AND P1, PT, RZ, c[0x0][0x240], PT ;  /* 0x00009000ff007a0c */ /* 0x000fca0003f25070 */
[----:B0-----:R-:W0:Y:S01]  /*0260*/  MUFU.RCP R0, R0 ;  /* 0x0000000000007308 */ /* 0x001e220000001000 */
[----:B------:R-:W-:Y:S02]  /*0270*/  @P2 IADD3 R5, R5, 0x1, RZ ;  /* 0x0000000105052810 */ /* 0x000fe40007ffe0ff */
[----:B------:R-:W-:Y:S02]  /*0280*/  ISETP.NE.AND P3, PT, RZ, c[0x0][0x1d0], PT ;  /* 0x00007400ff007a0c */ /* 0x000fe40003f65270 */
[----:B------:R-:W-:Y:S01]  /*0290*/  ISETP.NE.AND.EX P1, PT, RZ, c[0x0][0x244], PT, P1 ;  /* 0x00009100ff007a0c */ /* 0x000fe20003f25310 */
[----:B------:R-:W-:Y:S01]  /*02a0*/  IMAD.MOV.U32 R43, RZ, RZ, R5 ;  /* 0x000000ffff2b7224 */ /* 0x000fe200078e0005 */
[----:B0-----:R-:W-:-:S04]  /*02b0*/  IADD3 R4, R0, 0xffffffe, RZ ;  /* 0x0ffffffe00047810 */ /* 0x001fc80007ffe0ff */
[----:B------:R0:W3:Y:S01]  /*02c0*/  F2I.FTZ.U32.TRUNC.NTZ R5, R4 ;  /* 0x0000000400057305 */ /* 0x0000e2000021f000 */
[----:B------:R-:W-:-:S04]  /*02d0*/  @!P4 IMAD.MOV R43, RZ, RZ, -R43 ;  /* 0x000000ffff2bc224 */ /* 0x000fc800078e0a2b */
[----:B------:R-:W-:Y:S02]  /*02e0*/  @!P3 LOP3.LUT R43, RZ, c[0x0][0x1d0], RZ, 0x33, !PT ;  /* 0x00007400ff2bba12 */ /* 0x000fe400078e33ff */
[----:B-1----:R-:W-:Y:S02]  /*02f0*/  @P1 IMAD.MOV.U32 R2, RZ, RZ, 0x4 ;  /* 0x00000004ff021424 */ /* 0x002fe400078e00ff */
[----:B------:R-:W-:Y:S02]  /*0300*/  IMAD.MOV.U32 R27, RZ, RZ, RZ ;  /* 0x000000ffff1b7224 */ /* 0x000fe400078e00ff */
[----:B------:R-:W-:-:S04]  /*0310*/  @P1 IMAD.WIDE R2, R43, R2, c[0x0][0x240] ;  /* 0x000090002b021625 */ /* 0x000fc800078e0202 */
[----:B0-----:R-:W-:Y:S01]  /*0320*/  IMAD.MOV.U32 R4, RZ, RZ, RZ ;  /* 0x000000ffff047224 */ /* 0x001fe200078e00ff */
[----:B------:R0:W5:Y:S01]  /*0330*/  @P1 LDG.E R27, [R2.64] ;  /* 0x00000024021b1981 */ /* 0x000162000c1e1900 */
[----:B---3--:R-:W-:-:S04]  /*0340*/  IMAD.MOV R6, RZ, RZ, -R5 ;  /* 0x000000ffff067224 */ /* 0x008fc800078e0a05 */
[----:B0-----:R-:W-:-:S04]  /*0350*/  IMAD R3, R6, R7, RZ ;  /* 0x0000000706037224 */ /* 0x001fc800078e02ff */
[----:B------:R-:W-:Y:S01]  /*0360*/  IMAD.HI.U32 R5, R5, R3, R4 ;  /* 0x0000000305057227 */ /* 0x000fe200078e0004 */
[----:B------:R-:W0:Y:S04]  /*0370*/  S2R R23, SR_TID.X ;  /* 0x0000000000177919 */ /* 0x000e280000002100 */
[----:B------:R-:W1:Y:S01]  /*0380*/  S2R R22, SR_CTAID.X ;  /* 0x0000000000167919 */ /* 0x000e620000002500 */
[----:B------:R-:W-:Y:S01]  /*0390*/  ISETP.NE.AND P2, PT, RZ, c[0x0][0x1c8], PT ;  /* 0x00007200ff007a0c */ /* 0x000fe20003f45270 */
[----:B------:R-:W-:Y:S02]  /*03a0*/  IMAD.MOV.U32 R4, RZ, RZ, 0x1 ;  /* 0x00000001ff047424 */ /* 0x000fe400078e00ff */
[----:B------:R-:W-:Y:S02]  /*03b0*/  IMAD.MOV.U32 R9, RZ, RZ, c[0x0][0x248] ;  /* 0x00009200ff097624 */ /* 0x000fe400078e00ff */
[----:B------:R-:W-:Y:S01]  /*03c0*/  IMAD.MOV.U32 R0, RZ, RZ, 0x2 ;  /* 0x00000002ff007424 */ /* 0x000fe200078e00ff */
[----:B------:R-:W-:Y:S01]  /*03d0*/  BSSY B0, `(.L_x_3314) ;  /* 0x0000048000007945 */ /* 0x000fe20003800000 */
[----:B------:R-:W-:Y:S01]  /*03e0*/  IMAD.WIDE.U32 R8, R4, R9, c[0x2][0x0] ;  /* 0x0080000004087625 */ /* 0x000fe200078e0009 */
[----:B0-----:R-:W-:-:S03]  /*03f0*/  ISETP.GE.AND P3, PT, R23, 0x12, PT ;  /* 0x000000121700780c */ /* 0x001fc60003f66270 */
[----:B-1----:R-:W-:Y:S02]  /*0400*/  IMAD R2, R22, 0x90, RZ ;  /* 0x0000009016027824 */ /* 0x002fe400078e02ff */
[C---:B------:R-:W-:Y:S02]  /*0410*/  IMAD R19, R29.reuse, c[0x0][0x1d8], R22 ;  /* 0x000076001d137a24 */ /* 0x040fe400078e0216 */
[----:B------:R-:W-:Y:S02]  /*0420*/  IMAD R6, R29, c[0x0][0x1c8], R2 ;  /* 0x000072001d067a24 */ /* 0x000fe400078e0202 */
[----:B------:R-:W-:Y:S02]  /*0430*/  IMAD R41, R19, 0x90, RZ ;  /* 0x0000009013297824 */ /* 0x000fe400078e02ff */
[----:B------:R-:W-:Y:S02]  /*0440*/  IMAD.SHL.U32 R26, R23, 0x8, RZ ;  /* 0x00000008171a7824 */ /* 0x000fe400078e00ff */
[----:B------:R-:W-:Y:S01]  /*0450*/  IMAD R31, R4, c[0x0][0x24c], RZ ;  /* 0x00009300041f7a24 */ /* 0x000fe200078e02ff */
[----:B------:R-:W-:Y:S01]  /*0460*/  SEL R17, R41, R6, !P2 ;  /* 0x0000000629117207 */ /* 0x000fe20005000000 */
[----:B------:R-:W-:Y:S01]  /*0470*/  IMAD.IADD R13, R2, 0x1, R26 ;  /* 0x00000001020d7824 */ /* 0x000fe200078e021a */
[----:B------:R-:W-:Y:S01]  /*0480*/  ISETP.NE.AND P4, PT, R0, c[0x0][0x258], PT ;  /* 0x0000960000007a0c */ /* 0x000fe20003f85270 */
[----:B------:R-:W-:Y:S01]  /*0490*/  IMAD.IADD R31, R9, 0x1, R31 ;  /* 0x00000001091f7824 */ /* 0x000fe200078e021f */
[----:B------:R-:W-:Y:S01]  /*04a0*/  @P3 CS2R R34, SRZ ;  /* 0x0000000000223805 */ /* 0x000fe2000001ff00 */
[----:B------:R-:W-:Y:S01]  /*04b0*/  @P3 CS2R R32, SRZ ;  /* 0x0000000000203805 */ /* 0x000fe2000001ff00 */
        /* <DEDUP_REMOVED lines=9> */
[----:B------:R-:W-:Y:S01]  /*0550*/  ISETP.GT.U32.AND P0, PT, R7, R18, PT ;  /* 0x000000120700720c */ /* 0x000fe20003f04070 */
[----:B------:R-:W-:Y:S01]  /*0560*/  IMAD.IADD R5, R26, 0x1, R17 ;  /* 0x000000011a057824 */ /* 0x000fe200078e0211 */
[----:B------:R-:W-:-:S11]  /*0570*/  IADD3 R16, R25, -c[0x0][0x1d4], R4 ;  /* 0x8000750019107a10 */ /* 0x000fd60007ffe004 */
[----:B------:R-:W-:Y:S01]  /*0580*/  @!P0 IMAD.IADD R18, R18, 0x1, -R7 ;  /* 0x0000000112128824 */ /* 0x000fe200078e0a07 */
[----:B------:R-:W-:-:S03]  /*0590*/  ISETP.NE.AND P0, PT, RZ, c[0x0][0x1d4], PT ;  /* 0x00007500ff007a0c */ /* 0x000fc60003f05270 */
[----:B------:R-:W-:Y:S01]  /*05a0*/  @!P1 IMAD.MOV R18, RZ, RZ, -R18 ;  /* 0x000000ffff129224 */ /* 0x000fe200078e0a12 */
[----:B------:R-:W-:Y:S05]  /*05b0*/  @P3 BRA `(.L_x_3315) ;  /* 0x0000029000003947 */ /* 0x000fea0003800000 */
[----:B------:R-:W-:-:S05]  /*05c0*/  IMAD.MOV.U32 R32, RZ, RZ, 0x2 ;  /* 0x00000002ff207424 */ /* 0x000fca00078e00ff */
[----:B------:R-:W-:-:S13]  /*05d0*/  ISETP.NE.AND P1, PT, R32, c[0x0][0x258], PT ;  /* 0x0000960020007a0c */ /* 0x000fda0003f25270 */
[----:B------:R-:W-:-:S06]  /*05e0*/  @P1 IMAD.WIDE R32, R5, R32, c[0x0][0x168] ;  /* 0x00005a0005201625 */ /* 0x000fcc00078e0220 */
[----:B------:R-:W5:Y:S01]  /*05f0*/  @P1 LDG.E.128 R32, [R32.64] ;  /* 0x0000002420201981 */ /* 0x000f62000c1e1d00 */
[----:B------:R-:W-:Y:S05]  /*0600*/  @P1 BRA `(.L_x_3315) ;  /* 0x0000024000001947 */ /* 0x000fea0003800000 */
[----:B------:R-:W-:-:S04]  /*0610*/  IADD3 R6, P1, R5, c[0x0][0x168], RZ ;  /* 0x00005a0005067a10 */ /* 0x000fc80007f3e0ff */
[----:B------:R-:W-:-:S05]  /*0620*/  LEA.HI.X.SX32 R7, R5, c[0x0][0x16c], 0x1, P1 ;  /* 0x00005b0005077a11 */ /* 0x000fca00008f0eff */
[----:B-----5:R-:W2:Y:S01]  /*0630*/  LDG.E.64 R32, [R6.64] ;  /* 0x0000002406207981 */ /* 0x020ea2000c1e1b00 */
[----:B------:R-:W-:Y:S02]  /*0640*/  IMAD.MOV.U32 R2, RZ, RZ, c[0x0][0x248] ;  /* 0x00009200ff027624 */ /* 0x000fe400078e00ff */
        /* <DEDUP_REMOVED lines=32> */
.L_x_3315:
[----:B------:R-:W-:Y:S05]  /*0850*/  BSYNC B0 ;  /* 0x0000000000007941 */ /* 0x000fea0003800000 */
.L_x_3314:
        /* <DEDUP_REMOVED lines=10> */
[----:B------:R-:W-:-:S06]  /*0900*/  IMAD.WIDE R36, R5, R0, c[0x0][0x178] ;  /* 0x00005e0005247625 */ /* 0x000fcc00078e0200 */
[----:B------:R-:W5:Y:S01]  /*0910*/  LDG.E.128 R36, [R36.64] ;  /* 0x0000002424247981 */ /* 0x000f62000c1e1d00 */
[----:B------:R-:W-:Y:S05]  /*0920*/  BRA `(.L_x_3318) ;  /* 0x0000022000007947 */ /* 0x000fea0003800000 */
.L_x_3317:
[C---:B------:R-:W-:Y:S01]  /*0930*/  IADD3 R2, P0, R5.reuse, c[0x0][0x178], RZ ;  /* 0x00005e0005027a10 */ /* 0x040fe20007f1e0ff */
[----:B------:R-:W2:Y:S03]  /*0940*/  LDG.E R11, [R30.64] ;  /* 0x000000241e0b7981 */ /* 0x000ea6000c1e1900 */
[----:B------:R-:W-:-:S06]  /*0950*/  LEA.HI.X.SX32 R3, R5, c[0x0][0x17c], 0x1, P0 ;  /* 0x00005f0005037a11 */ /* 0x000fcc00000f0eff */
[----:B------:R-:W3:Y:S02]  /*0960*/  LDG.E.64 R2, [R2.64] ;  /* 0x0000002402027981 */ /* 0x000ee4000c1e1b00 */
[C---:B---3--:R-:W-:Y:S02]  /*0970*/  PRMT R7, R2.reuse, 0x9910, RZ ;  /* 0x0000991002077816 */ /* 0x048fe400000000ff */
[----:B------:R-:W-:Y:S01]  /*0980*/  PRMT R14, R3, 0x9910, RZ ;  /* 0x00009910030e7816 */ /* 0x000fe200000000ff */
[----:B------:R0:W-:Y:S01]  /*0990*/  I2F.S8 R5, R2 ;  /* 0x0000000200057306 */ /* 0x0001e20000001400 */
[--C-:B------:R-:W-:Y:S02]  /*09a0*/  SHF.R.U64 R12, R2, 0x10, R3.reuse ;  /* 0x00000010020c7819 */ /* 0x100fe40000001203 */
[--C-:B------:R-:W-:Y:S02]  /*09b0*/  SHF.R.U32.HI R9, RZ, 0x10, R3.reuse ;  /* 0x00000010ff097819 */ /* 0x100fe40000011603 */
[----:B------:R-:W-:-:S03]  /*09c0*/  SHF.R.S32.HI R10, RZ, 0x18, R3 ;  /* 0x00000018ff0a7819 */ /* 0x000fc60000011403 */
[----:B------:R1:W-:Y:S01]  /*09d0*/  I2F.S8 R8, R3 ;  /* 0x0000000300087306 */ /* 0x0003e20000001400 */
[----:B0-----:R-:W-:Y:S01]  /*09e0*/  SHF.R.S32.HI R2, RZ, 0x8, R7 ;  /* 0x00000008ff027819 */ /* 0x001fe20000011407 */
[----:B------:R-:W-:Y:S01]  /*09f0*/  IMAD.MOV.U32 R7, RZ, RZ, R14 ;  /* 0x000000ffff077224 */ /* 0x000fe200078e000e */
[----:B-1----:R-:W-:-:S04]  /*0a00*/  PRMT R3, R12, 0x9910, RZ ;  /* 0x000099100c037816 */ /* 0x002fc800000000ff */
[----:B------:R-:W-:Y:S02]  /*0a10*/  SHF.R.S32.HI R7, RZ, 0x8, R7 ;  /* 0x00000008ff077819 */ /* 0x000fe40000011407 */
[----:B------:R-:W-:Y:S01]  /*0a20*/  SHF.R.S32.HI R3, RZ, 0x8, R3 ;  /* 0x00000008ff037819 */ /* 0x000fe20000011403 */
[----:B------:R-:W2:Y:S08]  /*0a30*/  I2F.S8 R9, R9 ;  /* 0x0000000900097306 */ /* 0x000eb00000001400 */
[----:B------:R-:W-:Y:S08]  /*0a40*/  I2F.S16 R10, R10 ;  /* 0x0000000a000a7306 */ /* 0x000ff00000101400 */
[----:B------:R-:W0:Y:S08]  /*0a50*/  I2F.S8 R6, R12 ;  /* 0x0000000c00067306 */ /* 0x000e300000001400 */
[----:B------:R-:W1:Y:S08]  /*0a60*/  I2F.S16 R2, R2 ;  /* 0x0000000200027306 */ /* 0x000e700000101400 */
[----:B------:R-:W3:Y:S08]  /*0a70*/  I2F.S16 R7, R7 ;  /* 0x0000000700077306 */ /* 0x000ef00000101400 */
[----:B------:R-:W4:Y:S01]  /*0a80*/  I2F.S16 R3, R3 ;  /* 0x0000000300037306 */ /* 0x000f220000101400 */
[----:B--2---:R-:W-:-:S02]  /*0a90*/  FMUL.FTZ R39, R9, R11 ;  /* 0x0000000b09277220 */ /* 0x004fc40000410000 */
[-C--:B------:R-:W-:Y:S02]  /*0aa0*/  FMUL.FTZ R5, R5, R11.reuse ;  /* 0x0000000b05057220 */ /* 0x080fe40000410000 */
[-C--:B------:R-:W-:Y:S02]  /*0ab0*/  FMUL.FTZ R8, R8, R11.reuse ;  /* 0x0000000b08087220 */ /* 0x080fe40000410000 */
[-C--:B0-----:R-:W-:Y:S02]  /*0ac0*/  FMUL.FTZ R6, R6, R11.reuse ;  /* 0x0000000b06067220 */ /* 0x081fe40000410000 */
[-C--:B------:R-:W-:Y:S02]  /*0ad0*/  FMUL.FTZ R10, R10, R11.reuse ;  /* 0x0000000b0a0a7220 */ /* 0x080fe40000410000 */
[-C--:B-1----:R-:W-:Y:S02]  /*0ae0*/  FMUL.FTZ R2, R2, R11.reuse ;  /* 0x0000000b02027220 */ /* 0x082fe40000410000 */
[----:B---3--:R-:W-:-:S02]  /*0af0*/  FMUL.FTZ R9, R7, R11 ;  /* 0x0000000b07097220 */ /* 0x008fc40000410000 */
[----:B----4-:R-:W-:Y:S01]  /*0b00*/  FMUL.FTZ R37, R3, R11 ;  /* 0x0000000b03257220 */ /* 0x010fe20000410000 */
[----:B------:R-:W-:Y:S02]  /*0b10*/  F2FP.PACK_AB R39, R10, R39 ;  /* 0x000000270a27723e */ /* 0x000fe400000000ff */
[----:B------:R-:W-:Y:S02]  /*0b20*/  F2FP.PACK_AB R36, R2, R5 ;  /* 0x000000050224723e */ /* 0x000fe400000000ff */
[----:B------:R-:W-:Y:S02]  /*0b30*/  F2FP.PACK_AB R38, R9, R8 ;  /* 0x000000080926723e */ /* 0x000fe400000000ff */
[----:B------:R-:W-:Y:S02]  /*0b40*/  F2FP.PACK_AB R37, R37, R6 ;  /* 0x000000062525723e */ /* 0x000fe400000000ff */
.L_x_3318:
[----:B------:R-:W-:Y:S05]  /*0b50*/  BSYNC B0 ;  /* 0x0000000000007941 */ /* 0x000fea0003800000 */
.L_x_3316:
[C---:B------:R-:W-:Y:S02]  /*0b60*/  ISETP.GT.AND P3, PT, R23.reuse, 0x11, PT ;  /* 0x000000111700780c */ /* 0x040fe40003f64270 */
[----:B------:R-:W-:Y:S02]  /*0b70*/  ISETP.EQ.U32.AND P2, PT, RZ, c[0x0][0x180], PT ;  /* 0x00006000ff007a0c */ /* 0x000fe40003f42070 */
[----:B------:R-:W-:Y:S01]  /*0b80*/  ISETP.GT.AND P4, PT, R23, 0x1f, PT ;  /* 0x0000001f1700780c */ /* 0x000fe20003f84270 */
[----:B------:R-:W-:Y:S01]  /*0b90*/  CS2R R8, SRZ ;  /* 0x0000000000087805 */ /* 0x000fe2000001ff00 */
[----:B------:R-:W-:Y:S01]  /*0ba0*/  ISETP.EQ.U32.AND P0, PT, RZ, c[0x0][0x240], PT ;  /* 0x00009000ff007a0c */ /* 0x000fe20003f02070 */
[----:B------:R-:W-:Y:S01]  /*0bb0*/  CS2R R10, SRZ ;  /* 0x00000000000a7805 */ /* 0x000fe2000001ff00 */
[----:B------:R-:W-:-:S02]  /*0bc0*/  ISETP.EQ.OR.EX P2, PT, RZ, c[0x0][0x184], P3, P2 ;  /* 0x00006100ff007a0c */ /* 0x000fc40001f42720 */
[----:B------:R-:W-:Y:S02]  /*0bd0*/  ISETP.EQ.OR.EX P0, PT, RZ, c[0x0][0x244], P4, P0 ;  /* 0x00009100ff007a0c */ /* 0x000fe40002702700 */
[----:B------:R-:W-:Y:S01]  /*0be0*/  ISETP.EQ.U32.AND P1, PT, RZ, c[0x0][0x170], PT ;  /* 0x00005c00ff007a0c */ /* 0x000fe20003f22070 */
[----:B------:R-:W-:Y:S01]  /*0bf0*/  CS2R R44, SRZ ;  /* 0x00000000002c7805 */ /* 0x000fe2000001ff00 */
[----:B------:R-:W-:Y:S01]  /*0c00*/  CS2R R46, SRZ ;  /* 0x00000000002e7805 */ /* 0x000fe2000001ff00 */
[----:B------:R-:W-:Y:S02]  /*0c10*/  P2R R2, PR, RZ, 0x8 ;  /* 0x00000008ff027803 */ /* 0x000fe40000000000 */
[----:B------:R-:W-:Y:S02]  /*0c20*/  ISETP.EQ.OR.EX P1, PT, RZ, c[0x0][0x174], P3, P1 ;  /* 0x00005d00ff007a0c */ /* 0x000fe40001f22710 */
[----:B------:R-:W-:Y:S02]  /*0c30*/  P2R R2, PR, RZ, 0x10 ;  /* 0x00000010ff027803 */ /* 0x000fe40000000000 */
[----:B------:R-:W-:-:S04]  /*0c40*/  @!P2 IMAD.WIDE R6, R13, R0, c[0x0][0x180] ;  /* 0x000060000d06a625 */ /* 0x000fc800078e0200 */
[----:B-----5:R-:W-:Y:S01]  /*0c50*/  @!P0 IMAD R5, R27, c[0x0][0x1d8], R22 ;  /* 0x000076001b058a24 */ /* 0x020fe200078e0216 */
[----:B------:R-:W2:Y:S03]  /*0c60*/  @!P2 LDG.E.128 R44, [R6.64] ;  /* 0x00000024062ca981 */ /* 0x000ea6000c1e1d00 */
[----:B------:R-:W-:Y:S02]  /*0c70*/  @!P0 IMAD R5, R5, 0x90, R26 ;  /* 0x0000009005058824 */ /* 0x000fe400078e021a */
[----:B------:R-:W-:-:S04]  /*0c80*/  @!P1 IMAD.WIDE R2, R13, R0, c[0x0][0x170] ;  /* 0x00005c000d029625 */ /* 0x000fc800078e0200 */
[----:B------:R-:W-:Y:S01]  /*0c90*/  @!P0 IMAD.WIDE R12, R5, R0, c[0x0][0x230] ;  /* 0x00008c00050c8625 */ /* 0x000fe200078e0200 */
[----:B------:R0:W3:Y:S01]  /*0ca0*/  @!P1 LDG.E.128 R8, [R2.64] ;  /* 0x0000002402089981 */ /* 0x0000e2000c1e1d00 */
[----:B------:R-:W-:-:S03]  /*0cb0*/  ISETP.NE.U32.AND P1, PT, RZ, c[0x0][0x1f8], PT ;  /* 0x00007e00ff007a0c */ /* 0x000fc60003f25070 */
[----:B------:R-:W4:Y:S01]  /*0cc0*/  @!P0 LDG.E.128 R48, [R12.64] ;  /* 0x000000240c308981 */ /* 0x000f22000c1e1d00 */
[----:B------:R-:W-:Y:S01]  /*0cd0*/  ISETP.NE.AND.EX P1, PT, RZ, c[0x0][0x1fc], PT, P1 ;  /* 0x00007f00ff007a0c */ /* 0x000fe20003f25310 */
[----:B0-----:R-:W0:Y:S01]  /*0ce0*/  LDC.U8 R3, c[0x0][0x1e4] ;  /* 0x00007900ff037b82 */ /* 0x001e220000000000 */
[----:B------:R-:W-:Y:S01]  /*0cf0*/  ISETP.LT.AND P3, PT, RZ, c[0x0][0x1e0], PT ;  /* 0x00007800ff007a0c */ /* 0x000fe20003f61270 */
[----:B------:R-:W-:-:S10]  /*0d00*/  IMAD.MOV.U32 R2, RZ, RZ, RZ ;  /* 0x000000ffff027224 */ /* 0x000fd400078e00ff */
[----:B------:R-:W-:-:S04]  /*0d10*/  @P1 IMAD.MOV.U32 R14, RZ, RZ, 0x4 ;  /* 0x00000004ff0e1424 */ /* 0x000fc800078e00ff */
        /* <DEDUP_REMOVED lines=9> */
[----:B------:R-:W-:Y:S02]  /*0db0*/  HFMA2.MMA R34, R34, 1, 1, R10 ;  /* 0x3c003c0022227835 */ /* 0x000fe4000000000a */
[----:B----4-:R-:W-:Y:S02]  /*0dc0*/  @!P0 HFMA2.MMA R37, R37, R49, -RZ ;  /* 0x0000003125258235 */ /* 0x010fe400001000ff */
[----:B------:R-:W-:Y:S01]  /*0dd0*/  @!P0 HFMA2.MMA R39, R39, R51, -RZ ;  /* 0x0000003327278235 */ /* 0x000fe200001000ff */
[----:B------:R-:W-:Y:S02]  /*0de0*/  HADD2 R33, R33, R9 ;  /* 0x0000000921217230 */ /* 0x000fe40000000000 */
[----:B------:R-:W-:Y:S02]  /*0df0*/  HADD2 R35, R35, R11 ;  /* 0x0000000b23237230 */ /* 0x000fe40000000000 */
        /* <DEDUP_REMOVED lines=61> */
.L_x_3321:
        /* <DEDUP_REMOVED lines=57> */
[----:B-----5:R-:W-:Y:S01]  /*1560*/  IADD3 R8, -R2, c[0x0][0x1ec], RZ ;  /* 0x00007b0002087a10 */ /* 0x020fe20007ffe1ff */
[----:B------:R-:W-:Y:S01]  /*1570*/  I2F R10, R13 ;  /* 0x0000000d000a7306 */ /* 0x000fe20000201400 */
[----:B------:R-:W-:-:S02]  /*1580*/  HADD2.F32 R53, -RZ, R35.H0_H0 ;  /* 0x20000023ff357230 */ /* 0x000fc40000004100 */
[--C-:B------:R-:W-:Y:S02]  /*1590*/  HADD2.F32 R35, -RZ, R37.reuse.H1_H1 ;  /* 0x30000025ff237230 */ /* 0x100fe40000004100 */
[----:B------:R-:W-:Y:S02]  /*15a0*/  HADD2.F32 R37, -RZ, R37.H0_H0 ;  /* 0x20000025ff257230 */ /* 0x000fe40000004100 */
[--C-:B------:R-:W-:Y:S01]  /*15b0*/  HADD2.F32 R51, -RZ, R38.reuse.H1_H1 ;  /* 0x30000026ff337230 */ /* 0x100fe20000004100 */
[----:B0-----:R-:W0:Y:S01]  /*15c0*/  MUFU.RCP R15, R9 ;  /* 0x00000009000f7308 */ /* 0x001e220000001000 */
[--C-:B------:R-:W-:Y:S02]  /*15d0*/  HADD2.F32 R57, -RZ, R39.reuse.H1_H1 ;  /* 0x30000027ff397230 */ /* 0x100fe40000004100 */
[----:B------:R-:W-:Y:S02]  /*15e0*/  HADD2.F32 R49, -RZ, R38.H0_H0 ;  /* 0x20000026ff317230 */ /* 0x000fe40000004100 */
[----:B------:R-:W-:-:S03]  /*15f0*/  HADD2.F32 R39, -RZ, R39.H0_H0 ;  /* 0x20000027ff277230 */ /* 0x000fc60000004100 */
        /* <DEDUP_REMOVED lines=24> */
[----:B------:R-:W-:Y:S01]  /*1780*/  MUFU.SIN R10, R28 ;  /* 0x0000001c000a7308 */ /* 0x000fe20000000400 */
[----:B-1----:R-:W-:-:S04]  /*1790*/  FMUL.FTZ R12, R8, R13 ;  /* 0x0000000d080c7220 */ /* 0x002fc80000410000 */
[----:B------:R-:W-:Y:S01]  /*17a0*/  FMUL.RZ R13, R12, 0.15915493667125701904 ;  /* 0x3e22f9830c0d7820 */ /* 0x000fe2000040c000 */
[--C-:B------:R-:W-:Y:S02]  /*17b0*/  HADD2.F32 R12, -RZ, R36.reuse.H1_H1 ;  /* 0x30000024ff0c7230 */ /* 0x100fe40000004100 */
[----:B------:R-:W1:Y:S01]  /*17c0*/  MUFU.COS R9, R28 ;  /* 0x0000001c00097308 */ /* 0x000e620000000000 */
[----:B0-----:R-:W-:Y:S01]  /*17d0*/  FMUL.FTZ R8, R8, R15 ;  /* 0x0000000f08087220 */ /* 0x001fe20000410000 */
[----:B------:R-:W-:-:S06]  /*17e0*/  HADD2.F32 R36, -RZ, R36.H0_H0 ;  /* 0x20000024ff247230 */ /* 0x000fcc0000004100 */
[----:B------:R-:W-:Y:S08]  /*17f0*/  MUFU.COS R14, R40 ;  /* 0x00000028000e7308 */ /* 0x000ff00000000000 */
[----:B------:R0:W2:Y:S01]  /*1800*/  MUFU.SIN R20, R40 ;  /* 0x0000002800147308 */ /* 0x0000a20000000400 */
[----:B-1----:R-:W-:-:S07]  /*1810*/  FMUL.FTZ R15, R9, R12 ;  /* 0x0000000c090f7220 */ /* 0x002fce0000410000 */
[----:B------:R-:W1:Y:S01]  /*1820*/  MUFU.SIN R28, R13 ;  /* 0x0000000d001c7308 */ /* 0x000e620000000400 */
[----:B0-----:R-:W-:Y:S02]  /*1830*/  FMUL.RZ R40, R8, 0.15915493667125701904 ;  /* 0x3e22f98308287820 */ /* 0x001fe4000040c000 */
[CC--:B------:R-:W-:Y:S02]  /*1840*/  FMUL.FTZ R8, R10.reuse, R11.reuse ;  /* 0x0000000b0a087220 */ /* 0x0c0fe40000410000 */
[C---:B------:R-:W-:Y:S02]  /*1850*/  FMUL.FTZ R11, R9.reuse, R11 ;  /* 0x0000000b090b7220 */ /* 0x040fe40000410000 */
[-C--:B------:R-:W-:Y:S01]  /*1860*/  FFMA.FTZ R8, R9, R32.reuse, -R8 ;  /* 0x0000002009087223 */ /* 0x080fe20000010808 */
[----:B------:R0:W-:Y:S01]  /*1870*/  MUFU.COS R24, R13 ;  /* 0x0000000d00187308 */ /* 0x0001e20000000000 */
[----:B------:R-:W-:-:S07]  /*1880*/  FFMA.FTZ R11, R10, R32, R11 ;  /* 0x000000200a0b7223 */ /* 0x000fce000001000b */
[----:B------:R-:W3:Y:S01]  /*1890*/  MUFU.SIN R32, R40 ;  /* 0x0000002800207308 */ /* 0x000ee20000000400 */
[----:B0-----:R-:W-:Y:S02]  /*18a0*/  FMUL.FTZ R13, R10, R12 ;  /* 0x0000000c0a0d7220 */ /* 0x001fe40000410000 */
[C---:B--2---:R-:W-:Y:S02]  /*18b0*/  FMUL.FTZ R12, R20.reuse, R35 ;  /* 0x00000023140c7220 */ /* 0x044fe40000410000 */
[----:B------:R-:W-:Y:S02]  /*18c0*/  FFMA.FTZ R13, R9, R36, -R13 ;  /* 0x00000024090d7223 */ /* 0x000fe4000001080d */
[-C--:B------:R-:W-:Y:S01]  /*18d0*/  FMUL.FTZ R9, R20, R21.reuse ;  /* 0x0000001514097220 */ /* 0x080fe20000410000 */
[----:B------:R-:W0:Y:S01]  /*18e0*/  MUFU.COS R34, R40 ;  /* 0x0000002800227308 */ /* 0x000e220000000000 */
[C---:B------:R-:W-:Y:S02]  /*18f0*/  FMUL.FTZ R21, R14.reuse, R21 ;  /* 0x000000150e157220 */ /* 0x040fe40000410000 */
[----:B------:R-:W-:-:S02]  /*1900*/  FMUL.FTZ R35, R14, R35 ;  /* 0x000000230e237220 */ /* 0x000fc40000410000 */
[----:B------:R-:W-:Y:S02]  /*1910*/  FFMA.FTZ R36, R10, R36, R15 ;  /* 0x000000240a247223 */ /* 0x000fe4000001000f */
[C---:B------:R-:W-:Y:S02]  /*1920*/  FFMA.FTZ R12, R14.reuse, R37, -R12 ;  /* 0x000000250e0c7223 */ /* 0x040fe4000001080c */
[----:B------:R-:W-:Y:S01]  /*1930*/  FFMA.FTZ R9, R14, R33, -R9 ;  /* 0x000000210e097223 */ /* 0x000fe20000010809 */
[----:B------:R-:W-:Y:S01]  /*1940*/  F2FP.PACK_AB R36, R36, R13 ;  /* 0x0000000d2424723e */ /* 0x000fe200000000ff */
[C---:B------:R-:W-:Y:S02]  /*1950*/  FFMA.FTZ R10, R20.reuse, R33, R21 ;  /* 0x00000021140a7223 */ /* 0x040fe40000010015 */
[----:B------:R-:W-:Y:S02]  /*1960*/  FFMA.FTZ R37, R20, R37, R35 ;  /* 0x0000002514257223 */ /* 0x000fe40000010023 */
[----:B-1----:R-:W-:Y:S01]  /*1970*/  FMUL.FTZ R14, R28, R47 ;  /* 0x0000002f1c0e7220 */ /* 0x002fe20000410000 */
[----:B------:R-:W-:Y:S01]  /*1980*/  F2FP.PACK_AB R33, R10, R9 ;  /* 0x000000090a21723e */ /* 0x000fe200000000ff */
[----:B------:R-:W-:Y:S01]  /*1990*/  FMUL.FTZ R15, R28, R51 ;  /* 0x000000331c0f7220 */ /* 0x000fe20000410000 */
[----:B------:R-:W-:Y:S01]  /*19a0*/  F2FP.PACK_AB R37, R37, R12 ;  /* 0x0000000c2525723e */ /* 0x000fe200000000ff */
[----:B---3--:R-:W-:-:S02]  /*19b0*/  FMUL.FTZ R20, R32, R55 ;  /* 0x0000003720147220 */ /* 0x008fc40000410000 */
[----:B------:R-:W-:Y:S02]  /*19c0*/  FMUL.FTZ R21, R32, R57 ;  /* 0x0000003920157220 */ /* 0x000fe40000410000 */
[C---:B------:R-:W-:Y:S02]  /*19d0*/  FMUL.FTZ R47, R24.reuse, R47 ;  /* 0x0000002f182f7220 */ /* 0x040fe40000410000 */
[----:B------:R-:W-:Y:S02]  /*19e0*/  FMUL.FTZ R51, R24, R51 ;  /* 0x0000003318337220 */ /* 0x000fe40000410000 */
[C---:B0-----:R-:W-:Y:S02]  /*19f0*/  FMUL.FTZ R55, R34.reuse, R55 ;  /* 0x0000003722377220 */ /* 0x041fe40000410000 */
[----:B------:R-:W-:Y:S02]  /*1a00*/  FMUL.FTZ R57, R34, R57 ;  /* 0x0000003922397220 */ /* 0x000fe40000410000 */
[----:B------:R-:W-:-:S02]  /*1a10*/  FFMA.FTZ R14, R24, R45, -R14 ;  /* 0x0000002d180e7223 */ /* 0x000fc4000001080e */
[----:B------:R-:W-:Y:S02]  /*1a20*/  FFMA.FTZ R15, R24, R49, -R15 ;  /* 0x00000031180f7223 */ /* 0x000fe4000001080f */
[C---:B------:R-:W-:Y:S02]  /*1a30*/  FFMA.FTZ R47, R28.reuse, R45, R47 ;  /* 0x0000002d1c2f7223 */ /* 0x040fe4000001002f */
[----:B------:R-:W-:Y:S02]  /*1a40*/  FFMA.FTZ R38, R28, R49, R51 ;  /* 0x000000311c267223 */ /* 0x000fe40000010033 */
[-C--:B------:R-:W-:Y:S02]  /*1a50*/  FFMA.FTZ R20, R34, R53.reuse, -R20 ;  /* 0x0000003522147223 */ /* 0x080fe40000010814 */
[----:B------:R-:W-:Y:S01]  /*1a60*/  FFMA.FTZ R35, R32, R53, R55 ;  /* 0x0000003520237223 */ /* 0x000fe20000010037 */
[----:B------:R-:W-:Y:S01]  /*1a70*/  F2FP.PACK_AB R38, R38, R15 ;  /* 0x0000000f2626723e */ /* 0x000fe200000000ff */
[-C--:B------:R-:W-:Y:S01]  /*1a80*/  FFMA.FTZ R21, R34, R39.reuse, -R21 ;  /* 0x0000002722157223 */ /* 0x080fe20000010815 */
[----:B------:R-:W-:Y:S01]  /*1a90*/  F2FP.PACK_AB R34, R47, R14 ;  /* 0x0000000e2f22723e */ /* 0x000fe200000000ff */
[----:B------:R-:W-:Y:S01]  /*1aa0*/  FFMA.FTZ R24, R32, R39, R57 ;  /* 0x0000002720187223 */ /* 0x000fe20000010039 */
[----:B------:R-:W-:-:S02]  /*1ab0*/  F2FP.PACK_AB R32, R11, R8 ;  /* 0x000000080b20723e */ /* 0x000fc400000000ff */
[----:B------:R-:W-:Y:S02]  /*1ac0*/  F2FP.PACK_AB R35, R35, R20 ;  /* 0x000000142323723e */ /* 0x000fe400000000ff */
[----:B------:R-:W-:Y:S02]  /*1ad0*/  F2FP.PACK_AB R39, R24, R21 ;  /* 0x000000151827723e */ /* 0x000fe400000000ff */
.L_x_3325:
[----:B------:R-:W-:Y:S05]  /*1ae0*/  BSYNC B1 ;  /* 0x0000000000017941 */ /* 0x000fea0003800000 */
.L_x_3324:
        /* <DEDUP_REMOVED lines=31> */
.L_x_3323:
[----:B------:R-:W-:Y:S05]  /*1ce0*/  BSYNC B0 ;  /* 0x0000000000007941 */ /* 0x000fea0003800000 */
.L_x_3322:
[----:B------:R-:W-:Y:S06]  /*1cf0*/  BAR.SYNC.DEFER_BLOCKING 0x0 ;  /* 0x0000000000007b1d */ /* 0x000fec0000010000 */
[----:B0-----:R0:W1:Y:S04]  /*1d00*/  @P6 LDS.128 R32, [R0] ;  /* 0x0000000000206984 */ /* 0x0010680000000c00 */
[----:B------:R0:W2:Y:S04]  /*1d10*/  @P6 LDS.128 R36, [R3] ;  /* 0x0000000003246984 */ /* 0x0000a80000000c00 */
[----:B------:R-:W-:Y:S06]  /*1d20*/  BAR.SYNC.DEFER_BLOCKING 0x0 ;  /* 0x0000000000007b1d */ /* 0x000fec0000010000 */
[----:B------:R-:W-:Y:S05]  /*1d30*/  BRA `(.L_x_3320) ;  /* 0x0000063000007947 */ /* 0x000fea0003800000 */
.L_x_3319:
        /* <DEDUP_REMOVED lines=50> */
[----:B------:R-:W-:Y:S01]  /*2060*/  MUFU.COS R8, R5 ;  /* 0x0000000500087308 */ /* 0x000fe20000000000 */
[--C-:B--2---:R-:W-:Y:S01]  /*2070*/  HADD2.F32 R10, -RZ, R36.reuse.H1_H1 ;  /* 0x30000024ff0a7230 */ /* 0x104fe20000004100 */
[----:B0-----:R-:W-:Y:S01]  /*2080*/  FMUL.FTZ R4, R0, R15 ;  /* 0x0000000f00047220 */ /* 0x001fe20000410000 */
[----:B------:R-:W-:-:S05]  /*2090*/  HADD2.F32 R36, -RZ, R36.H0_H0 ;  /* 0x20000024ff247230 */ /* 0x000fca0000004100 */
[----:B------:R0:W1:Y:S01]  /*20a0*/  MUFU.SIN R9, R5 ;  /* 0x0000000500097308 */ /* 0x0000620000000400 */
[C---:B---3--:R-:W-:Y:S02]  /*20b0*/  FMUL.FTZ R7, R3.reuse, R10 ;  /* 0x0000000a03077220 */ /* 0x048fe40000410000 */
[----:B------:R-:W-:Y:S02]  /*20c0*/  FFMA.FTZ R4, R3, R32, R4 ;  /* 0x0000002003047223 */ /* 0x000fe40000010004 */
[----:B------:R-:W-:-:S03]  /*20d0*/  FFMA.FTZ R7, R0, R36, -R7 ;  /* 0x0000002400077223 */ /* 0x000fc60000010807 */
[----:B------:R-:W-:Y:S01]  /*20e0*/  MUFU.COS R12, R6 ;  /* 0x00000006000c7308 */ /* 0x000fe20000000000 */
[----:B0-----:R-:W-:-:S04]  /*20f0*/  FMUL.FTZ R5, R3, R15 ;  /* 0x0000000f03057220 */ /* 0x001fc80000410000 */
[----:B------:R-:W-:-:S03]  /*2100*/  FFMA.FTZ R5, R0, R32, -R5 ;  /* 0x0000002000057223 */ /* 0x000fc60000010805 */
[----:B------:R0:W2:Y:S01]  /*2110*/  MUFU.SIN R13, R6 ;  /* 0x00000006000d7308 */ /* 0x0000a20000000400 */
[----:B-1----:R-:W-:Y:S01]  /*2120*/  FMUL.FTZ R11, R9, R28 ;  /* 0x0000001c090b7220 */ /* 0x002fe20000410000 */
[----:B------:R-:W-:-:S03]  /*2130*/  F2FP.PACK_AB R32, R4, R5 ;  /* 0x000000050420723e */ /* 0x000fc600000000ff */
[----:B------:R-:W-:-:S03]  /*2140*/  FFMA.FTZ R11, R8, R37, -R11 ;  /* 0x00000025080b7223 */ /* 0x000fc6000001080b */
[----:B------:R-:W-:Y:S01]  /*2150*/  MUFU.COS R20, R14 ;  /* 0x0000000e00147308 */ /* 0x000fe20000000000 */
[----:B0-----:R-:W-:Y:S02]  /*2160*/  FMUL.FTZ R6, R0, R10 ;  /* 0x0000000a00067220 */ /* 0x001fe40000410000 */
[C---:B------:R-:W-:Y:S02]  /*2170*/  FMUL.FTZ R0, R8.reuse, R24 ;  /* 0x0000001808007220 */ /* 0x040fe40000410000 */
[----:B------:R-:W-:Y:S02]  /*2180*/  FFMA.FTZ R6, R3, R36, R6 ;  /* 0x0000002403067223 */ /* 0x000fe40000010006 */
[----:B------:R-:W-:Y:S01]  /*2190*/  FMUL.FTZ R3, R9, R24 ;  /* 0x0000001809037220 */ /* 0x000fe20000410000 */
[----:B------:R0:W1:Y:S01]  /*21a0*/  MUFU.SIN R21, R14 ;  /* 0x0000000e00157308 */ /* 0x0000620000000400 */
[----:B------:R-:W-:Y:S01]  /*21b0*/  FMUL.FTZ R10, R8, R28 ;  /* 0x0000001c080a7220 */ /* 0x000fe20000410000 */
[----:B------:R-:W-:Y:S01]  /*21c0*/  F2FP.PACK_AB R36, R6, R7 ;  /* 0x000000070624723e */ /* 0x000fe200000000ff */
[----:B------:R-:W-:-:S02]  /*21d0*/  FFMA.FTZ R3, R8, R33, -R3 ;  /* 0x0000002108037223 */ /* 0x000fc40000010803 */
[C---:B------:R-:W-:Y:S02]  /*21e0*/  FFMA.FTZ R0, R9.reuse, R33, R0 ;  /* 0x0000002109007223 */ /* 0x040fe40000010000 */
[----:B------:R-:W-:Y:S02]  /*21f0*/  FFMA.FTZ R10, R9, R37, R10 ;  /* 0x00000025090a7223 */ /* 0x000fe4000001000a */
[CC--:B--2---:R-:W-:Y:S02]  /*2200*/  FMUL.FTZ R9, R13.reuse, R40.reuse ;  /* 0x000000280d097220 */ /* 0x0c4fe40000410000 */
[----:B------:R-:W-:Y:S01]  /*2210*/  FMUL.FTZ R8, R12, R40 ;  /* 0x000000280c087220 */ /* 0x000fe20000410000 */
[----:B------:R-:W-:Y:S01]  /*2220*/  F2FP.PACK_AB R37, R10, R11 ;  /* 0x0000000b0a25723e */ /* 0x000fe200000000ff */
[-C--:B------:R-:W-:Y:S02]  /*2230*/  FMUL.FTZ R15, R13, R35.reuse ;  /* 0x000000230d0f7220 */ /* 0x080fe40000410000 */
[----:B0-----:R-:W-:-:S02]  /*2240*/  FMUL.FTZ R14, R12, R35 ;  /* 0x000000230c0e7220 */ /* 0x001fc40000410000 */
[CC--:B------:R-:W-:Y:S02]  /*2250*/  FFMA.FTZ R9, R12.reuse, R34.reuse, -R9 ;  /* 0x000000220c097223 */ /* 0x0c0fe40000010809 */
[C---:B------:R-:W-:Y:S02]  /*2260*/  FFMA.FTZ R8, R13.reuse, R34, R8 ;  /* 0x000000220d087223 */ /* 0x040fe40000010008 */
[-C--:B------:R-:W-:Y:S02]  /*2270*/  FFMA.FTZ R15, R12, R38.reuse, -R15 ;  /* 0x000000260c0f7223 */ /* 0x080fe4000001080f */
[----:B------:R-:W-:Y:S01]  /*2280*/  FFMA.FTZ R14, R13, R38, R14 ;  /* 0x000000260d0e7223 */ /* 0x000fe2000001000e */
[----:B------:R-:W-:Y:S01]  /*2290*/  F2FP.PACK_AB R34, R8, R9 ;  /* 0x000000090822723e */ /* 0x000fe200000000ff */
[CC--:B-1----:R-:W-:Y:S02]  /*22a0*/  FMUL.FTZ R13, R21.reuse, R44.reuse ;  /* 0x0000002c150d7220 */ /* 0x0c2fe40000410000 */
[----:B------:R-:W-:Y:S01]  /*22b0*/  FMUL.FTZ R12, R20, R44 ;  /* 0x0000002c140c7220 */ /* 0x000fe20000410000 */
[----:B------:R-:W-:Y:S01]  /*22c0*/  F2FP.PACK_AB R38, R14, R15 ;  /* 0x0000000f0e26723e */ /* 0x000fe200000000ff */
[----:B------:R-:W-:-:S02]  /*22d0*/  FMUL.FTZ R33, R21, R46 ;  /* 0x0000002e15217220 */ /* 0x000fc40000410000 */
[C---:B------:R-:W-:Y:S02]  /*22e0*/  FMUL.FTZ R24, R20.reuse, R46 ;  /* 0x0000002e14187220 */ /* 0x040fe40000410000 */
[CC--:B------:R-:W-:Y:S02]  /*22f0*/  FFMA.FTZ R13, R20.reuse, R42.reuse, -R13 ;  /* 0x0000002a140d7223 */ /* 0x0c0fe4000001080d */
[C---:B------:R-:W-:Y:S02]  /*2300*/  FFMA.FTZ R12, R21.reuse, R42, R12 ;  /* 0x0000002a150c7223 */ /* 0x040fe4000001000c */
[----:B------:R-:W-:Y:S01]  /*2310*/  FFMA.FTZ R39, R20, R45, -R33 ;  /* 0x0000002d14277223 */ /* 0x000fe20000010821 */
[----:B------:R-:W-:Y:S01]  /*2320*/  F2FP.PACK_AB R33, R0, R3 ;  /* 0x000000030021723e */ /* 0x000fe200000000ff */
[----:B------:R-:W-:Y:S01]  /*2330*/  FFMA.FTZ R24, R21, R45, R24 ;  /* 0x0000002d15187223 */ /* 0x000fe20000010018 */
[----:B------:R-:W-:-:S04]  /*2340*/  F2FP.PACK_AB R35, R12, R13 ;  /* 0x0000000d0c23723e */ /* 0x000fc800000000ff */
[----:B------:R-:W-:Y:S02]  /*2350*/  F2FP.PACK_AB R39, R24, R39 ;  /* 0x000000271827723e */ /* 0x000fe400000000ff */
.L_x_3326:
[----:B------:R-:W-:Y:S05]  /*2360*/  BSYNC B0 ;  /* 0x0000000000007941 */ /* 0x000fea0003800000 */
.L_x_3320:
        /* <DEDUP_REMOVED lines=21> */
.L_x_3375:
        /* <DEDUP_REMOVED lines=9> */
.L_x_3376:
[----:B-1----:R-:W-:Y:S02]  /*2550*/  FADD.FTZ R0, R5, R4 ;  /* 0x0000000405007221 */ /* 0x002fe40000010000 */
.L_x_3328:
[----:B------:R-:W-:Y:S05]  /*2560*/  BSYNC B0 ;  /* 0x0000000000007941 */ /* 0x000fea0003800000 */
.L_x_3327:
        /* <DEDUP_REMOVED lines=8> */
[----:B-----5:R-:W-:Y:S02]  /*25f0*/  IMAD.IADD R5, R25, 0x1, -R2 ;  /* 0x0000000119057824 */ /* 0x020fe400078e0a02 */
[----:B0-----:R-:W-:Y:S02]  /*2600*/  IMAD.MOV.U32 R4, RZ, RZ, 0x2 ;  /* 0x00000002ff047424 */ /* 0x001fe400078e00ff */
[----:B------:R-:W-:-:S04]  /*2610*/  IMAD R0, R22, c[0x0][0x220], R5 ;  /* 0x0000880016007a24 */ /* 0x000fc800078e0205 */
[----:B------:R-:W-:-:S04]  /*2620*/  IMAD R5, R0, c[0x0][0x220], R5 ;  /* 0x0000880000057a24 */ /* 0x000fc800078e0205 */
[----:B------:R-:W-:-:S06]  /*2630*/  IMAD.WIDE R4, R5, R4, c[0x0][0x218] ;  /* 0x0000860005047625 */ /* 0x000fcc00078e0204 */
[----:B------:R-:W3:Y:S02]  /*2640*/  LDG.E.U16 R4, [R4.64] ;  /* 0x0000002404047981 */ /* 0x000ee4000c1e1500 */
[----:B---3--:R-:W-:-:S05]  /*2650*/  HADD2.F32 R0, -RZ, R4.H0_H0 ;  /* 0x20000004ff007230 */ /* 0x008fca0000004100 */
[----:B------:R-:W-:-:S05]  /*2660*/  FADD.FTZ R3, R3, R0 ;  /* 0x0000000003037221 */ /* 0x000fca0000010000 */
.L_x_3332:
[----:B------:R3:W-:Y:S02]  /*2670*/  STS [R6.X4+0x210], R3 ;  /* 0x0002100306007388 */ /* 0x0007e40000004800 */
.L_x_3331:
[----:B------:R-:W-:Y:S02]  /*2680*/  WARPSYNC 0xffffffff ;  /* 0xffffffff00007948 */ /* 0x000fe40003800000 */
[----:B0-----:R-:W-:Y:S01]  /*2690*/  IADD3 R4, R25, 0x7, -R16 ;  /* 0x0000000719047810 */ /* 0x001fe20007ffe810 */
[----:B------:R-:W-:Y:S01]  /*26a0*/  BAR.SYNC.DEFER_BLOCKING 0x0 ;  /* 0x0000000000007b1d */ /* 0x000fe20000010000 */
[----:B------:R-:W-:Y:S02]  /*26b0*/  SHF.R.S32.HI R0, RZ, 0x1f, R23 ;  /* 0x0000001fff007819 */ /* 0x000fe40000011417 */
[----:B------:R-:W-:Y:S02]  /*26c0*/  SHF.R.S32.HI R5, RZ, 0x1f, R4 ;  /* 0x0000001fff057819 */ /* 0x000fe40000011404 */
[----:B------:R-:W-:Y:S01]  /*26d0*/  LEA.HI R7, R0, R23, RZ, 0x2 ;  /* 0x0000001700077211 */ /* 0x000fe200078f10ff */
[----:B------:R-:W-:Y:S01]  /*26e0*/  BSSY B0, `(.L_x_3333) ;  /* 0x0000242000007945 */ /* 0x000fe20003800000 */
[----:B------:R-:W-:Y:S02]  /*26f0*/  LEA.HI R5, R5, R4, RZ, 0x3 ;  /* 0x0000000405057211 */ /* 0x000fe400078f18ff */
[----:B------:R-:W-:-:S02]  /*2700*/  LEA.HI.SX32 R51, R7, R16, 0x1e ;  /* 0x0000001007337211 */ /* 0x000fc400078ff2ff */
[----:B------:R-:W-:-:S05]  /*2710*/  LOP3.LUT R5, R5, 0xfffffff8, RZ, 0xc0, !PT ;  /* 0xfffffff805057812 */ /* 0x000fca00078ec0ff */
[----:B------:R-:W-:Y:S02]  /*2720*/  IMAD.IADD R4, R16, 0x1, R5 ;  /* 0x0000000110047824 */ /* 0x000fe400078e0205 */
[----:B------:R-:W-:-:S03]  /*2730*/  IMAD R5, R43, c[0x0][0x1d0], R22 ;  /* 0x000074002b057a24 */ /* 0x000fc600078e0216 */
[----:B------:R-:W-:Y:S01]  /*2740*/  ISETP.GE.AND P0, PT, R51, R4, PT ;  /* 0x000000043300720c */ /* 0x000fe20003f06270 */
[----:B------:R-:W-:-:S12]  /*2750*/  IMAD R5, R5, 0x90, RZ ;  /* 0x0000009005057824 */ /* 0x000fd800078e02ff */
[----:B------:R-:W-:Y:S05]  /*2760*/  @P0 BRA `(.L_x_3334) ;  /* 0x0000239000000947 */ /* 0x000fea0003800000 */
[----:B------:R-:W-:Y:S01]  /*2770*/  LOP3.LUT R0, R7, 0x7ffffffc, RZ, 0xc0, !PT ;  /* 0x7ffffffc07007812 */ /* 0x000fe200078ec0ff */
[----:B------:R-:W-:Y:S02]  /*2780*/  IMAD.MOV.U32 R52, RZ, RZ, c[0x0][0x1d4] ;  /* 0x00007500ff347624 */ /* 0x000fe400078e00ff */
[----:B------:R-:W-:Y:S02]  /*2790*/  IMAD.MOV.U32 R53, RZ, RZ, c[0x0][0x1e8] ;  /* 0x00007a00ff357624 */ /* 0x000fe400078e00ff */
[----:B------:R-:W-:-:S03]  /*27a0*/  IMAD.IADD R0, R23, 0x1, -R0 ;  /* 0x0000000117007824 */ /* 0x000fc600078e0a00 */
[----:B------:R-:W-:Y:S01]  /*27b0*/  IADD3 R53, R53, c[0x0][0x210], RZ ;  /* 0x0000840035357a10 */ /* 0x000fe20007ffe0ff */
[----:B------:R-:W-:Y:S01]  /*27c0*/  IMAD.SHL.U32 R50, R0, 0x2, RZ ;  /* 0x0000000200327824 */ /* 0x000fe200078e00ff */
[----:B---3--:R0:W3:Y:S03]  /*27d0*/  LDS R6, [R0.X4+0x10] ;  /* 0x0000100000067984 */ /* 0x0080e60000004800 */
[----:B------:R-:W-:Y:S01]  /*27e0*/  IMAD R49, R5, c[0x0][0x1d4], R50 ;  /* 0x0000750005317a24 */ /* 0x000fe200078e0232 */
[----:B------:R0:W4:Y:S01]  /*27f0*/  LDS R7, [R0.X4+0x20] ;  /* 0x0000200000077984 */ /* 0x0001220000004800 */
[----:B------:R-:W-:Y:S02]  /*2800*/  IMAD.MOV.U32 R50, RZ, RZ, R51 ;  /* 0x000000ffff327224 */ /* 0x000fe400078e0033 */
[----:B------:R-:W-:Y:S01]  /*2810*/  IMAD R51, R52, 0x90, RZ ;  /* 0x0000009034337824 */ /* 0x000fe200078e02ff */
[----:B------:R0:W2:Y:S01]  /*2820*/  LDS R8, [R0.X4+0x30] ;  /* 0x0000300000087984 */ /* 0x0000a20000004800 */
[----:B------:R-:W-:-:S03]  /*2830*/  SHF.R.S32.HI R52, RZ, 0x1f, R49 ;  /* 0x0000001fff347819 */ /* 0x000fc60000011431 */
        /* <DEDUP_REMOVED lines=12> */
[----:B-1----:R1:W0:Y:S04]  /*2900*/  LDS R32, [R0.X4+0x100] ;  /* 0x0001000000207984 */ /* 0x0022280000004800 */
        /* <DEDUP_REMOVED lines=15> */
[----:B--234-:R1:W0:Y:S02]  /*2a00*/  LDS R48, [R0.X4+0x200] ;  /* 0x0002000000307984 */ /* 0x01c2240000004800 */
.L_x_3339:
[----:B------:R-:W-:Y:S01]  /*2a10*/  IABS R65, c[0x0][0x1d4] ;  /* 0x0000750000417a13 */ /* 0x000fe20000000000 */
[----:B------:R-:W-:Y:S01]  /*2a20*/  IMAD R87, R29, c[0x0][0x1d4], RZ ;  /* 0x000075001d577a24 */ /* 0x000fe200078e02ff */
[----:B------:R-:W-:-:S02]  /*2a30*/  IABS R82, R50 ;  /* 0x0000003200527213 */ /* 0x000fc40000000000 */
        /* <DEDUP_REMOVED lines=19> */
[----:B------:R-:W-:-:S04]  /*2b70*/  @!P2 LOP3.LUT R82, RZ, c[0x0][0x1d4], RZ, 0x33, !PT ;  /* 0x00007500ff52aa12 */ /* 0x000fc800078e33ff */
[C---:B------:R-:W-:Y:S02]  /*2b80*/  IADD3 R65, R82.reuse, c[0x0][0x1d4], RZ ;  /* 0x0000750052417a10 */ /* 0x040fe40007ffe0ff */
[----:B------:R-:W-:Y:S02]  /*2b90*/  SHF.R.S32.HI R62, RZ, 0x1f, R82 ;  /* 0x0000001fff3e7819 */ /* 0x000fe40000011452 */
[----:B------:R-:W-:Y:S01]  /*2ba0*/  IADD3 R63, P1, R82, R87, RZ ;  /* 0x00000057523f7210 */ /* 0x000fe20007f3e0ff */
[C---:B------:R-:W-:Y:S01]  /*2bb0*/  IMAD.SHL.U32 R66, R65.reuse, 0x8, RZ ;  /* 0x0000000841427824 */ /* 0x040fe200078e00ff */
[----:B------:R-:W-:Y:S02]  /*2bc0*/  IADD3 R65, R65, c[0x0][0x1d4], RZ ;  /* 0x0000750041417a10 */ /* 0x000fe40007ffe0ff */
[----:B------:R-:W-:Y:S02]  /*2bd0*/  LEA.HI.X.SX32 R64, R87, R62, 0x1, P1 ;  /* 0x0000003e57407211 */ /* 0x000fe400008f0eff */
[----:B------:R-:W-:Y:S01]  /*2be0*/  ISETP.GE.OR P2, PT, R66, R51, P0 ;  /* 0x000000334200720c */ /* 0x000fe20000746670 */
[----:B------:R-:W-:Y:S01]  /*2bf0*/  IMAD.SHL.U32 R92, R65, 0x8, RZ ;  /* 0x00000008415c7824 */ /* 0x000fe200078e00ff */
[----:B------:R-:W-:-:S04]  /*2c00*/  LEA R62, P1, R63, c[0x0][0x1a8], 0x2 ;  /* 0x00006a003f3e7a11 */ /* 0x000fc800078210ff */
[----:B------:R-:W-:Y:S02]  /*2c10*/  LEA.HI.X R63, R63, c[0x0][0x1ac], R64, 0x2, P1 ;  /* 0x00006b003f3f7a11 */ /* 0x000fe400008f1440 */
[----:B------:R-:W-:-:S05]  /*2c20*/  ISETP.GE.OR P6, PT, R92, R51, P0 ;  /* 0x000000335c00720c */ /* 0x000fca00007c6670 */
[----:B------:R-:W2:Y:S01]  /*2c30*/  @!P2 LDG.E R90, [R62.64] ;  /* 0x000000243e5aa981 */ /* 0x000ea2000c1e1900 */
[----:B------:R-:W-:-:S07]  /*2c40*/  IADD3 R64, R65, c[0x0][0x1d4], RZ ;  /* 0x0000750041407a10 */ /* 0x000fce0007ffe0ff */
[----:B------:R-:W3:Y:S01]  /*2c50*/  @!P6 LDG.E R96, [R62.64] ;  /* 0x000000243e60e981 */ /* 0x000ee2000c1e1900 */
[----:B------:R-:W-:Y:S02]  /*2c60*/  IMAD.SHL.U32 R98, R64, 0x8, RZ ;  /* 0x0000000840627824 */ /* 0x000fe400078e00ff */
[----:B------:R-:W-:-:S03]  /*2c70*/  IMAD.MOV.U32 R97, RZ, RZ, c[0x0][0x1d4] ;  /* 0x00007500ff617624 */ /* 0x000fc600078e00ff */
[----:B------:R-:W-:Y:S01]  /*2c80*/  ISETP.GE.OR P3, PT, R98, R51, P0 ;  /* 0x000000336200720c */ /* 0x000fe20000766670 */
[----:B------:R-:W-:-:S04]  /*2c90*/  IMAD R67, R97, 0x4, R82 ;  /* 0x0000000461437824 */ /* 0x000fc800078e0252 */
[----:B------:R-:W-:-:S05]  /*2ca0*/  IMAD.SHL.U32 R88, R67, 0x8, RZ ;  /* 0x0000000843587824 */ /* 0x000fca00078e00ff */
[----:B------:R-:W-:-:S03]  /*2cb0*/  ISETP.GE.OR P4, PT, R88, R51, P0 ;  /* 0x000000335800720c */ /* 0x000fc60000786670 */
[----:B------:R-:W4:Y:S10]  /*2cc0*/  @!P3 LDG.E R100, [R62.64] ;  /* 0x000000243e64b981 */ /* 0x000f34000c1e1900 */
[----:B------:R-:W4:Y:S01]  /*2cd0*/  @!P4 LDG.E R94, [R62.64] ;  /* 0x000000243e5ec981 */ /* 0x000f22000c1e1900 */
[----:B--2---:R-:W-:-:S04]  /*2ce0*/  @!P2 IMAD R90, R90, c[0x0][0x1d8], RZ ;  /* 0x000076005a5aaa24 */ /* 0x004fc800078e02ff */
[----:B------:R-:W-:-:S04]  /*2cf0*/  @!P2 IMAD R65, R90, 0x90, RZ ;  /* 0x000000905a41a824 */ /* 0x000fc800078e02ff */
[----:B------:R-:W-:Y:S02]  /*2d00*/  @!P2 IMAD R64, R65, c[0x0][0x1d4], R66 ;  /* 0x000075004140aa24 */ /* 0x000fe400078e0242 */
[----:B---3--:R-:W-:Y:S01]  /*2d10*/  @!P6 IMAD R90, R96, c[0x0][0x1d8], RZ ;  /* 0x00007600605aea24 */ /* 0x008fe200078e02ff */
[----:B------:R-:W-:Y:S02]  /*2d20*/  IADD3 R96, R67, c[0x0][0x1d4], RZ ;  /* 0x0000750043607a10 */ /* 0x000fe40007ffe0ff */
[----:B------:R-:W-:Y:S01]  /*2d30*/  @!P2 IADD3 R65, P1, R49, R64, RZ ;  /* 0x000000403141a210 */ /* 0x000fe20007f3e0ff */
[----:B------:R-:W-:Y:S02]  /*2d40*/  @!P6 IMAD R101, R90, 0x90, RZ ;  /* 0x000000905a65e824 */ /* 0x000fe400078e02ff */
[----:B------:R-:W-:Y:S01]  /*2d50*/  IMAD.SHL.U32 R90, R96, 0x8, RZ ;  /* 0x00000008605a7824 */ /* 0x000fe200078e00ff */
[----:B------:R-:W-:Y:S02]  /*2d60*/  @!P2 LEA.HI.X.SX32 R64, R64, R52, 0x1, P1 ;  /* 0x000000344040a211 */ /* 0x000fe400008f0eff */
[----:B------:R-:W-:-:S02]  /*2d70*/  @!P2 LEA R66, P5, R65, c[0x0][0x198], 0x1 ;  /* 0x000066004142aa11 */ /* 0x000fc400078a08ff */
[----:B------:R-:W-:Y:S02]  /*2d80*/  ISETP.GE.AND P1, PT, R50, R25, PT ;  /* 0x000000193200720c */ /* 0x000fe40003f26270 */
[----:B------:R-:W-:Y:S01]  /*2d90*/  @!P2 LEA.HI.X R67, R65, c[0x0][0x19c], R64, 0x1, P5 ;  /* 0x000067004143aa11 */ /* 0x000fe200028f0c40 */
[----:B------:R-:W-:Y:S01]  /*2da0*/  @!P6 IMAD R64, R101, c[0x0][0x1d4], R92 ;  /* 0x000075006540ea24 */ /* 0x000fe200078e025c */
[----:B------:R-:W-:Y:S02]  /*2db0*/  ISETP.GE.OR P5, PT, R90, R51, P0 ;  /* 0x000000335a00720c */ /* 0x000fe400007a6670 */
[----:B------:R-:W-:Y:S02]  /*2dc0*/  SEL R54, R54, RZ, P1 ;  /* 0x000000ff36367207 */ /* 0x000fe40000800000 */
[----:B------:R-:W-:-:S04]  /*2dd0*/  IADD3 R92, R96, c[0x0][0x1d4], RZ ;  /* 0x00007500605c7a10 */ /* 0x000fc80007ffe0ff */
[----:B------:R2:W3:Y:S01]  /*2de0*/  @!P2 LDG.E R54, [R66.64] ;  /* 0x000000244236a981 */ /* 0x0004e2000c1e1900 */
[----:B------:R-:W-:Y:S01]  /*2df0*/  @!P6 IADD3 R65, P2, R49, R64, RZ ;  /* 0x000000403141e210 */ /* 0x000fe20007f5e0ff */
[----:B------:R-:W-:-:S03]  /*2e00*/  IMAD.SHL.U32 R92, R92, 0x8, RZ ;  /* 0x000000085c5c7824 */ /* 0x000fc600078e00ff */
[----:B------:R-:W3:Y:S01]  /*2e10*/  @!P5 LDG.E R102, [R62.64] ;  /* 0x000000243e66d981 */ /* 0x000ee2000c1e1900 */
[----:B------:R-:W-:Y:S02]  /*2e20*/  @!P6 LEA.HI.X.SX32 R96, R64, R52, 0x1, P2 ;  /* 0x000000344060e211 */ /* 0x000fe400010f0eff */
[----:B------:R-:W-:Y:S01]  /*2e30*/  @!P6 LEA R64, P2, R65, c[0x0][0x198], 0x1 ;  /* 0x000066004140ea11 */ /* 0x000fe200078408ff */
[----:B----4-:R-:W-:-:S03]  /*2e40*/  @!P3 IMAD R100, R100, c[0x0][0x1d8], RZ ;  /* 0x000076006464ba24 */ /* 0x010fc600078e02ff */
[----:B------:R-:W-:Y:S01]  /*2e50*/  @!P6 LEA.HI.X R65, R65, c[0x0][0x19c], R96, 0x1, P2 ;  /* 0x000067004141ea11 */ /* 0x000fe200010f0c60 */
[----:B------:R-:W-:Y:S01]  /*2e60*/  @!P3 IMAD R101, R100, 0x90, RZ ;  /* 0x000000906465b824 */ /* 0x000fe200078e02ff */
[----:B------:R-:W-:Y:S02]  /*2e70*/  ISETP.GE.OR P2, PT, R92, R51, P0 ;  /* 0x000000335c00720c */ /* 0x000fe40000746670 */
[----:B------:R-:W-:Y:S01]  /*2e80*/  SEL R55, R55, RZ, P1 ;  /* 0x000000ff37377207 */ /* 0x000fe20000800000 */
[----:B--2---:R-:W-:Y:S02]  /*2e90*/  @!P3 IMAD R66, R101, c[0x0][0x1d4], R98 ;  /* 0x000075006542ba24 */ /* 0x004fe400078e0262 */
[----:B------:R-:W-:-:S03]  /*2ea0*/  IMAD R100, R97, 0x7, R82 ;  /* 0x0000000761647824 */ /* 0x000fc600078e0252 */
[----:B------:R2:W4:Y:S01]  /*2eb0*/  @!P6 LDG.E R55, [R64.64] ;  /* 0x000000244037e981 */ /* 0x000522000c1e1900 */
[----:B------:R-:W-:Y:S01]  /*2ec0*/  @!P3 IADD3 R67, P6, R49, R66, RZ ;  /* 0x000000423143b210 */ /* 0x000fe20007fde0ff */
[----:B------:R-:W-:-:S03]  /*2ed0*/  @!P4 IMAD R94, R94, c[0x0][0x1d8], RZ ;  /* 0x000076005e5eca24 */ /* 0x000fc600078e02ff */
[----:B------:R-:W4:Y:S01]  /*2ee0*/  @!P2 LDG.E R103, [R62.64] ;  /* 0x000000243e67a981 */ /* 0x000f22000c1e1900 */
[----:B------:R-:W-:Y:S01]  /*2ef0*/  @!P3 LEA.HI.X.SX32 R98, R66, R52, 0x1, P6 ;  /* 0x000000344262b211 */ /* 0x000fe200030f0eff */
[----:B------:R-:W-:Y:S01]  /*2f00*/  IMAD.SHL.U32 R96, R100, 0x8, RZ ;  /* 0x0000000864607824 */ /* 0x000fe200078e00ff */
[C---:B------:R-:W-:Y:S01]  /*2f10*/  @!P3 LEA R66, P6, R67.reuse, c[0x0][0x198], 0x1 ;  /* 0x000066004342ba11 */ /* 0x040fe200078c08ff */
[----:B------:R-:W-:Y:S01]  /*2f20*/  @!P4 IMAD R101, R94, 0x90, RZ ;  /* 0x000000905e65c824 */ /* 0x000fe200078e02ff */
[----:B------:R-:W-:Y:S02]  /*2f30*/  SEL R56, R56, RZ, P1 ;  /* 0x000000ff38387207 */ /* 0x000fe40000800000 */
[----:B------:R-:W-:Y:S01]  /*2f40*/  @!P3 LEA.HI.X R67, R67, c[0x0][0x19c], R98, 0x1, P6 ;  /* 0x000067004343ba11 */ /* 0x000fe200030f0c62 */
[----:B------:R-:W-:Y:S01]  /*2f50*/  @!P4 IMAD R88, R101, c[0x0][0x1d4], R88 ;  /* 0x000075006558ca24 */ /* 0x000fe200078e0258 */
[----:B------:R-:W-:Y:S02]  /*2f60*/  ISETP.GE.OR P6, PT, R96, R51, P0 ;  /* 0x000000336000720c */ /* 0x000fe400007c6670 */
[----:B------:R-:W-:Y:S01]  /*2f70*/  IADD3 R100, R100, c[0x0][0x1d4], RZ ;  /* 0x0000750064647a10 */ /* 0x000fe20007ffe0ff */
[----:B------:R1:W4:Y:S01]  /*2f80*/  @!P3 LDG.E R56, [R66.64] ;  /* 0x000000244238b981 */ /* 0x000322000c1e1900 */
[----:B--2---:R-:W-:-:S04]  /*2f90*/  @!P4 IADD3 R65, P3, R49, R88, RZ ;  /* 0x000000583141c210 */ /* 0x004fc80007f7e0ff */
[----:B------:R-:W-:Y:S01]  /*2fa0*/  @!P4 LEA.HI.X.SX32 R94, R88, R52, 0x1, P3 ;  /* 0x00000034585ec211 */ /* 0x000fe200018f0eff */
[----:B------:R-:W-:Y:S01]  /*2fb0*/  IMAD.SHL.U32 R88, R100, 0x8, RZ ;  /* 0x0000000864587824 */ /* 0x000fe200078e00ff */
[----:B------:R-:W-:-:S03]  /*2fc0*/  @!P4 LEA R64, P3, R65, c[0x0][0x198], 0x1 ;  /* 0x000066004140ca11 */ /* 0x000fc600078608ff */
[----:B------:R-:W2:Y:S01]  /*2fd0*/  @!P6 LDG.E R104, [R62.64] ;  /* 0x000000243e68e981 */ /* 0x000ea2000c1e1900 */
[----:B------:R-:W-:Y:S02]  /*2fe0*/  @!P4 LEA.HI.X R65, R65, c[0x0][0x19c], R94, 0x1, P3 ;  /* 0x000067004141ca11 */ /* 0x000fe400018f0c5e */
[----:B------:R-:W-:-:S13]  /*2ff0*/  ISETP.GE.OR P3, PT, R88, R51, P0 ;  /* 0x000000335800720c */ /* 0x000fda0000766670 */
[----:B------:R-:W2:Y:S01]  /*3000*/  @!P3 LDG.E R94, [R62.64] ;  /* 0x000000243e5eb981 */ /* 0x000ea2000c1e1900 */
[----:B------:R-:W-:Y:S02]  /*3010*/  SEL R57, R57, RZ, P1 ;  /* 0x000000ff39397207 */ /* 0x000fe40000800000 */
[----:B-1----:R-:W-:-:S04]  /*3020*/  IADD3 R67, R100, c[0x0][0x1d4], RZ ;  /* 0x0000750064437a10 */ /* 0x002fc80007ffe0ff */
[----:B------:R1:W2:Y:S01]  /*3030*/  @!P4 LDG.E R57, [R64.64] ;  /* 0x000000244039c981 */ /* 0x0002a2000c1e1900 */
[----:B------:R-:W-:Y:S01]  /*3040*/  SEL R58, R58, RZ, P1 ;  /* 0x000000ff3a3a7207 */ /* 0x000fe20000800000 */
[----:B------:R-:W-:Y:S01]  /*3050*/  IMAD R100, R97, 0xa, R82 ;  /* 0x0000000a61647824 */ /* 0x000fe200078e0252 */
[----:B------:R-:W-:Y:S02]  /*3060*/  SEL R59, R59, RZ, P1 ;  /* 0x000000ff3b3b7207 */ /* 0x000fe40000800000 */
[----:B------:R-:W-:Y:S01]  /*3070*/  SEL R60, R60, RZ, P1 ;  /* 0x000000ff3c3c7207 */ /* 0x000fe20000800000 */
[----:B---3--:R-:W-:-:S04]  /*3080*/  @!P5 IMAD R102, R102, c[0x0][0x1d8], RZ ;  /* 0x000076006666da24 */ /* 0x008fc800078e02ff */
[----:B------:R-:W-:-:S04]  /*3090*/  @!P5 IMAD R101, R102, 0x90, RZ ;  /* 0x000000906665d824 */ /* 0x000fc800078e02ff */
[----:B------:R-:W-:-:S05]  /*30a0*/  @!P5 IMAD R90, R101, c[0x0][0x1d4], R90 ;  /* 0x00007500655ada24 */ /* 0x000fca00078e025a */
[----:B------:R-:W-:-:S04]  /*30b0*/  @!P5 IADD3 R98, P4, R49, R90, RZ ;  /* 0x0000005a3162d210 */ /* 0x000fc80007f9e0ff */
[----:B------:R-:W-:Y:S01]  /*30c0*/  @!P5 LEA.HI.X.SX32 R101, R90, R52, 0x1, P4 ;  /* 0x000000345a65d211 */ /* 0x000fe200020f0eff */
[----:B------:R-:W-:Y:S01]  /*30d0*/  IMAD.SHL.U32 R90, R67, 0x8, RZ ;  /* 0x00000008435a7824 */ /* 0x000fe200078e00ff */
[----:B------:R-:W-:Y:S01]  /*30e0*/  @!P5 LEA R66, P4, R98, c[0x0][0x198], 0x1 ;  /* 0x000066006242da11 */ /* 0x000fe200078808ff */
[----:B----4-:R-:W-:-:S03]  /*30f0*/  @!P2 IMAD R103, R103, c[0x0][0x1d8], RZ ;  /* 0x000076006767aa24 */ /* 0x010fc600078e02ff */
[----:B------:R-:W-:Y:S02]  /*3100*/  @!P5 LEA.HI.X R67, R98, c[0x0][0x19c], R101, 0x1, P4 ;  /* 0x000067006243da11 */ /* 0x000fe400020f0c65 */
[----:B------:R-:W-:Y:S01]  /*3110*/  ISETP.GE.OR P4, PT, R90, R51, P0 ;  /* 0x000000335a00720c */ /* 0x000fe20000786670 */
[----:B------:R-:W-:Y:S02]  /*3120*/  @!P2 IMAD R103, R103, 0x90, RZ ;  /* 0x000000906767a824 */ /* 0x000fe400078e02ff */
[----:B------:R3:W4:Y:S02]  /*3130*/  @!P5 LDG.E R58, [R66.64] ;  /* 0x00000024423ad981 */ /* 0x000724000c1e1900 */
[----:B------:R-:W-:-:S05]  /*3140*/  @!P2 IMAD R92, R103, c[0x0][0x1d4], R92 ;  /* 0x00007500675caa24 */ /* 0x000fca00078e025c */
[----:B-1----:R-:W-:-:S03]  /*3150*/  @!P2 IADD3 R65, P5, R49, R92, RZ ;  /* 0x0000005c3141a210 */ /* 0x002fc60007fbe0ff */
[----:B------:R-:W4:Y:S01]  /*3160*/  @!P4 LDG.E R102, [R62.64] ;  /* 0x000000243e66c981 */ /* 0x000f22000c1e1900 */
[----:B------:R-:W-:Y:S01]  /*3170*/  @!P2 LEA.HI.X.SX32 R98, R92, R52, 0x1, P5 ;  /* 0x000000345c62a211 */ /* 0x000fe200028f0eff */
[----:B------:R-:W-:Y:S01]  /*3180*/  IMAD.SHL.U32 R92, R100, 0x8, RZ ;  /* 0x00000008645c7824 */ /* 0x000fe200078e00ff */
[----:B------:R-:W-:Y:S01]  /*3190*/  @!P2 LEA R64, P5, R65, c[0x0][0x198], 0x1 ;  /* 0x000066004140aa11 */ /* 0x000fe200078a08ff */
[----:B--2---:R-:W-:-:S03]  /*31a0*/  @!P6 IMAD R104, R104, c[0x0][0x1d8], RZ ;  /* 0x000076006868ea24 */ /* 0x004fc600078e02ff */
[----:B------:R-:W-:Y:S02]  /*31b0*/  @!P2 LEA.HI.X R65, R65, c[0x0][0x19c], R98, 0x1, P5 ;  /* 0x000067004141aa11 */ /* 0x000fe400028f0c62 */
[----:B------:R-:W-:Y:S01]  /*31c0*/  ISETP.GE.OR P5, PT, R92, R51, P0 ;  /* 0x000000335c00720c */ /* 0x000fe200007a6670 */
[----:B------:R-:W-:Y:S01]  /*31d0*/  @!P6 IMAD R101, R104, 0x90, RZ ;  /* 0x000000906865e824 */ /* 0x000fe200078e02ff */
[----:B------:R-:W-:Y:S01]  /*31e0*/  IADD3 R100, R100, c[0x0][0x1d4], RZ ;  /* 0x0000750064647a10 */ /* 0x000fe20007ffe0ff */
[----:B------:R1:W2:Y:S02]  /*31f0*/  @!P2 LDG.E R59, [R64.64] ;  /* 0x00000024403ba981 */ /* 0x0002a4000c1e1900 */
[----:B------:R-:W-:-:S05]  /*3200*/  @!P6 IMAD R96, R101, c[0x0][0x1d4], R96 ;  /* 0x000075006560ea24 */ /* 0x000fca00078e0260 */
[----:B---3--:R-:W-:Y:S01]  /*3210*/  @!P6 IADD3 R67, P2, R49, R96, RZ ;  /* 0x000000603143e210 */ /* 0x008fe20007f5e0ff */
[----:B------:R-:W-:Y:S02]  /*3220*/  @!P3 IMAD R94, R94, c[0x0][0x1d8], RZ ;  /* 0x000076005e5eba24 */ /* 0x000fe400078e02ff */
[----:B------:R-:W3:Y:S01]  /*3230*/  @!P5 LDG.E R103, [R62.64] ;  /* 0x000000243e67d981 */ /* 0x000ee2000c1e1900 */
[----:B------:R-:W-:Y:S01]  /*3240*/  @!P6 LEA.HI.X.SX32 R98, R96, R52, 0x1, P2 ;  /* 0x000000346062e211 */ /* 0x000fe200010f0eff */
[----:B------:R-:W-:Y:S01]  /*3250*/  IMAD.SHL.U32 R96, R100, 0x8, RZ ;  /* 0x0000000864607824 */ /* 0x000fe200078e00ff */
[----:B------:R-:W-:Y:S01]  /*3260*/  @!P6 LEA R66, P2, R67, c[0x0][0x198], 0x1 ;  /* 0x000066004342ea11 */ /* 0x000fe200078408ff */
[----:B------:R-:W-:-:S03]  /*3270*/  @!P3 IMAD R101, R94, 0x90, RZ ;  /* 0x000000905e65b824 */ /* 0x000fc600078e02ff */
[----:B------:R-:W-:Y:S01]  /*3280*/  @!P6 LEA.HI.X R67, R67, c[0x0][0x19c], R98, 0x1, P2 ;  /* 0x000067004343ea11 */ /* 0x000fe200010f0c62 */
[----:B------:R-:W-:Y:S01]  /*3290*/  @!P3 IMAD R88, R101, c[0x0][0x1d4], R88 ;  /* 0x000075006558ba24 */ /* 0x000fe200078e0258 */
[----:B------:R-:W-:Y:S02]  /*32a0*/  ISETP.GE.OR P2, PT, R96, R51, P0 ;  /* 0x000000336000720c */ /* 0x000fe40000746670 */
[----:B-1----:R-:W-:Y:S01]  /*32b0*/  IADD3 R65, R100, c[0x0][0x1d4], RZ ;  /* 0x0000750064417a10 */ /* 0x002fe20007ffe0ff */
[----:B------:R1:W2:Y:S01]  /*32c0*/  @!P6 LDG.E R60, [R66.64] ;  /* 0x00000024423ce981 */ /* 0x0002a2000c1e1900 */
[----:B------:R-:W-:-:S04]  /*32d0*/  @!P3 IADD3 R94, P6, R49, R88, RZ ;  /* 0x00000058315eb210 */ /* 0x000fc80007fde0ff */
[----:B------:R-:W-:Y:S01]  /*32e0*/  @!P3 LEA.HI.X.SX32 R101, R88, R52, 0x1, P6 ;  /* 0x000000345865b211 */ /* 0x000fe200030f0eff */
[----:B------:R-:W-:Y:S01]  /*32f0*/  IMAD.SHL.U32 R88, R65, 0x8, RZ ;  /* 0x0000000841587824 */ /* 0x000fe200078e00ff */
[----:B------:R-:W-:-:S03]  /*3300*/  @!P3 LEA R64, P6, R94, c[0x0][0x198], 0x1 ;  /* 0x000066005e40ba11 */ /* 0x000fc600078c08ff */
[----:B------:R-:W2:Y:S01]  /*3310*/  @!P2 LDG.E R104, [R62.64] ;  /* 0x000000243e68a981 */ /* 0x000ea2000c1e1900 */
[----:B------:R-:W-:Y:S02]  /*3320*/  @!P3 LEA.HI.X R65, R94, c[0x0][0x19c], R101, 0x1, P6 ;  /* 0x000067005e41ba11 */ /* 0x000fe400030f0c65 */
[----:B------:R-:W-:-:S13]  /*3330*/  ISETP.GE.OR P6, PT, R88, R51, P0 ;  /* 0x000000335800720c */ /* 0x000fda00007c6670 */
[----:B------:R-:W2:Y:S01]  /*3340*/  @!P6 LDG.E R94, [R62.64] ;  /* 0x000000243e5ee981 */ /* 0x000ea2000c1e1900 */
[----:B------:R-:W-:-:S06]  /*3350*/  SEL R61, R61, RZ, P1 ;  /* 0x000000ff3d3d7207 */ /* 0x000fcc0000800000 */
[----:B------:R0:W2:Y:S01]  /*3360*/  @!P3 LDG.E R61, [R64.64] ;  /* 0x00000024403db981 */ /* 0x0000a2000c1e1900 */
[----:B------:R-:W-:Y:S01]  /*3370*/  IMAD R98, R97, 0xd, R82 ;  /* 0x0000000d61627824 */ /* 0x000fe200078e0252 */
[----:B0-----:R-:W-:Y:S02]  /*3380*/  SEL R0, R0, RZ, P1 ;  /* 0x000000ff00007207 */ /* 0x001fe40000800000 */
[----:B------:R-:W-:Y:S02]  /*3390*/  SEL R69, R69, RZ, P1 ;  /* 0x000000ff45457207 */ /* 0x000fe40000800000 */
[----:B------:R-:W-:Y:S01]  /*33a0*/  SEL R68, R68, RZ, P1 ;  /* 0x000000ff44447207 */ /* 0x000fe20000800000 */
[----:B----4-:R-:W-:-:S04]  /*33b0*/  @!P4 IMAD R102, R102, c[0x0][0x1d8], RZ ;  /* 0x000076006666ca24 */ /* 0x010fc800078e02ff */
[----:B------:R-:W-:-:S04]  /*33c0*/  @!P4 IMAD R101, R102, 0x90, RZ ;  /* 0x000000906665c824 */ /* 0x000fc800078e02ff */
[----:B------:R-:W-:-:S05]  /*33d0*/  @!P4 IMAD R90, R101, c[0x0][0x1d4], R90 ;  /* 0x00007500655aca24 */ /* 0x000fca00078e025a */
[----:B-1----:R-:W-:-:S04]  /*33e0*/  @!P4 IADD3 R67, P3, R49, R90, RZ ;  /* 0x0000005a3143c210 */ /* 0x002fc80007f7e0ff */
[----:B------:R-:W-:Y:S02]  /*33f0*/  @!P4 LEA.HI.X.SX32 R90, R90, R52, 0x1, P3 ;  /* 0x000000345a5ac211 */ /* 0x000fe400018f0eff */
[----:B------:R-:W-:Y:S01]  /*3400*/  @!P4 LEA R66, P3, R67, c[0x0][0x198], 0x1 ;  /* 0x000066004342ca11 */ /* 0x000fe200078608ff */
[----:B---3--:R-:W-:-:S03]  /*3410*/  @!P5 IMAD R103, R103, c[0x0][0x1d8], RZ ;  /* 0x000076006767da24 */ /* 0x008fc600078e02ff */
[----:B------:R-:W-:Y:S01]  /*3420*/  @!P4 LEA.HI.X R67, R67, c[0x0][0x19c], R90, 0x1, P3 ;  /* 0x000067004343ca11 */ /* 0x000fe200018f0c5a */
[----:B------:R-:W-:Y:S02]  /*3430*/  IMAD.SHL.U32 R90, R98, 0x8, RZ ;  /* 0x00000008625a7824 */ /* 0x000fe400078e00ff */
[----:B------:R-:W-:Y:S02]  /*3440*/  @!P5 IMAD R103, R103, 0x90, RZ ;  /* 0x000000906767d824 */ /* 0x000fe400078e02ff */
[----:B------:R0:W3:Y:S01]  /*3450*/  @!P4 LDG.E R0, [R66.64] ;  /* 0x000000244200c981 */ /* 0x0000e2000c1e1900 */
[----:B------:R-:W-:Y:S01]  /*3460*/  ISETP.GE.OR P3, PT, R90, R51, P0 ;  /* 0x000000335a00720c */ /* 0x000fe20000766670 */
[----:B------:R-:W-:-:S05]  /*3470*/  @!P5 IMAD R92, R103, c[0x0][0x1d4], R92 ;  /* 0x00007500675cda24 */ /* 0x000fca00078e025c */
[----:B------:R-:W-:Y:S02]  /*3480*/  @!P5 IADD3 R65, P4, R49, R92, RZ ;  /* 0x0000005c3141d210 */ /* 0x000fe40007f9e0ff */
[----:B------:R-:W-:Y:S02]  /*3490*/  IADD3 R98, R98, c[0x0][0x1d4], RZ ;  /* 0x0000750062627a10 */ /* 0x000fe40007ffe0ff */
[----:B------:R-:W-:Y:S02]  /*34a0*/  @!P5 LEA.HI.X.SX32 R92, R92, R52, 0x1, P4 ;  /* 0x000000345c5cd211 */ /* 0x000fe400020f0eff */
[C---:B------:R-:W-:Y:S01]  /*34b0*/  @!P5 LEA R64, P4, R65.reuse, c[0x0][0x198], 0x1 ;  /* 0x000066004140da11 */ /* 0x040fe200078808ff */
[----:B------:R-:W4:Y:S01]  /*34c0*/  @!P3 LDG.E R100, [R62.64] ;  /* 0x000000243e64b981 */ /* 0x000f22000c1e1900 */
[----:B--2---:R-:W-:Y:S02]  /*34d0*/  @!P2 IMAD R104, R104, c[0x0][0x1d8], RZ ;  /* 0x000076006868aa24 */ /* 0x004fe400078e02ff */
[----:B------:R-:W-:Y:S01]  /*34e0*/  @!P5 LEA.HI.X R65, R65, c[0x0][0x19c], R92, 0x1, P4 ;  /* 0x000067004141da11 */ /* 0x000fe200020f0c5c */
[----:B------:R-:W-:-:S02]  /*34f0*/  IMAD.SHL.U32 R92, R98, 0x8, RZ ;  /* 0x00000008625c7824 */ /* 0x000fc400078e00ff */
[----:B------:R-:W-:Y:S02]  /*3500*/  @!P2 IMAD R101, R104, 0x90, RZ ;  /* 0x000000906865a824 */ /* 0x000fe400078e02ff */
[----:B------:R1:W2:Y:S01]  /*3510*/  @!P5 LDG.E R69, [R64.64] ;  /* 0x000000244045d981 */ /* 0x0002a2000c1e1900 */
[----:B------:R-:W-:Y:S01]  /*3520*/  ISETP.GE.OR P4, PT, R92, R51, P0 ;  /* 0x000000335c00720c */ /* 0x000fe20000786670 */
[----:B0-----:R-:W-:Y:S01]  /*3530*/  @!P2 IMAD R66, R101, c[0x0][0x1d4], R96 ;  /* 0x000075006542aa24 */ /* 0x001fe200078e0260 */
[----:B------:R-:W-:-:S04]  /*3540*/  IADD3 R96, R98, c[0x0][0x1d4], RZ ;  /* 0x0000750062607a10 */ /* 0x000fc80007ffe0ff */
[----:B------:R-:W-:Y:S01]  /*3550*/  @!P2 IADD3 R67, P5, R49, R66, RZ ;  /* 0x000000423143a210 */ /* 0x000fe20007fbe0ff */
[----:B------:R-:W-:-:S03]  /*3560*/  @!P6 IMAD R94, R94, c[0x0][0x1d8], RZ ;  /* 0x000076005e5eea24 */ /* 0x000fc600078e02ff */
[----:B------:R-:W-:Y:S01]  /*3570*/  @!P2 LEA.HI.X.SX32 R98, R66, R52, 0x1, P5 ;  /* 0x000000344262a211 */ /* 0x000fe200028f0eff */
[----:B------:R-:W-:Y:S01]  /*3580*/  IMAD.SHL.U32 R96, R96, 0x8, RZ ;  /* 0x0000000860607824 */ /* 0x000fe200078e00ff */
[C---:B------:R-:W-:Y:S01]  /*3590*/  @!P2 LEA R66, P5, R67.reuse, c[0x0][0x198], 0x1 ;  /* 0x000066004342aa11 */ /* 0x040fe200078a08ff */
[----:B------:R-:W-:Y:S01]  /*35a0*/  @!P6 IMAD R101, R94, 0x90, RZ ;  /* 0x000000905e65e824 */ /* 0x000fe200078e02ff */
[----:B------:R-:W2:Y:S02]  /*35b0*/  @!P4 LDG.E R102, [R62.64] ;  /* 0x000000243e66c981 */ /* 0x000ea4000c1e1900 */
[----:B------:R-:W-:Y:S01]  /*35c0*/  @!P2 LEA.HI.X R67, R67, c[0x0][0x19c], R98, 0x1, P5 ;  /* 0x000067004343aa11 */ /* 0x000fe200028f0c62 */
[----:B------:R-:W-:Y:S01]  /*35d0*/  @!P6 IMAD R88, R101, c[0x0][0x1d4], R88 ;  /* 0x000075006558ea24 */ /* 0x000fe200078e0258 */
[----:B------:R-:W-:Y:S01]  /*35e0*/  ISETP.GE.OR P5, PT, R96, R51, P0 ;  /* 0x000000336000720c */ /* 0x000fe200007a6670 */
[----:B------:R-:W-:Y:S02]  /*35f0*/  IMAD R98, R97, 0x10, R82 ;  /* 0x0000001061627824 */ /* 0x000fe400078e0252 */
[----:B------:R0:W3:Y:S01]  /*3600*/  @!P2 LDG.E R68, [R66.64] ;  /* 0x000000244244a981 */ /* 0x0000e2000c1e1900 */
[----:B-1----:R-:W-:-:S04]  /*3610*/  @!P6 IADD3 R65, P2, R49, R88, RZ ;  /* 0x000000583141e210 */ /* 0x002fc80007f5e0ff */
[----:B------:R-:W-:Y:S01]  /*3620*/  @!P6 LEA.HI.X.SX32 R94, R88, R52, 0x1, P2 ;  /* 0x00000034585ee211 */ /* 0x000fe200010f0eff */
[----:B------:R-:W-:Y:S01]  /*3630*/  IMAD.SHL.U32 R88, R98, 0x8, RZ ;  /* 0x0000000862587824 */ /* 0x000fe200078e00ff */
[----:B------:R-:W-:-:S03]  /*3640*/  @!P6 LEA R64, P2, R65, c[0x0][0x198], 0x1 ;  /* 0x000066004140ea11 */ /* 0x000fc600078408ff */
[----:B------:R-:W3:Y:S01]  /*3650*/  @!P5 LDG.E R103, [R62.64] ;  /* 0x000000243e67d981 */ /* 0x000ee2000c1e1900 */
[----:B------:R-:W-:Y:S02]  /*3660*/  @!P6 LEA.HI.X R65, R65, c[0x0][0x19c], R94, 0x1, P2 ;  /* 0x000067004141ea11 */ /* 0x000fe400010f0c5e */
[----:B------:R-:W-:-:S13]  /*3670*/  ISETP.GE.OR P2, PT, R88, R51, P0 ;  /* 0x000000335800720c */ /* 0x000fda0000746670 */
[----:B------:R-:W3:Y:S01]  /*3680*/  @!P2 LDG.E R94, [R62.64] ;  /* 0x000000243e5ea981 */ /* 0x000ee2000c1e1900 */
[----:B------:R-:W-:-:S06]  /*3690*/  SEL R71, R71, RZ, P1 ;  /* 0x000000ff47477207 */ /* 0x000fcc0000800000 */
[----:B------:R1:W3:Y:S01]  /*36a0*/  @!P6 LDG.E R71, [R64.64] ;  /* 0x000000244047e981 */ /* 0x0002e2000c1e1900 */
[----:B------:R-:W-:Y:S02]  /*36b0*/  IADD3 R98, R98, c[0x0][0x1d4], RZ ;  /* 0x0000750062627a10 */ /* 0x000fe40007ffe0ff */
[----:B------:R-:W-:Y:S02]  /*36c0*/  SEL R73, R73, RZ, P1 ;  /* 0x000000ff49497207 */ /* 0x000fe40000800000 */
[----:B------:R-:W-:Y:S02]  /*36d0*/  SEL R93, R93, RZ, P1 ;  /* 0x000000ff5d5d7207 */ /* 0x000fe40000800000 */
[----:B------:R-:W-:Y:S01]  /*36e0*/  SEL R79, R79, RZ, P1 ;  /* 0x000000ff4f4f7207 */ /* 0x000fe20000800000 */
[----:B----4-:R-:W-:-:S04]  /*36f0*/  @!P3 IMAD R100, R100, c[0x0][0x1d8], RZ ;  /* 0x000076006464ba24 */ /* 0x010fc800078e02ff */
[----:B------:R-:W-:-:S04]  /*3700*/  @!P3 IMAD R101, R100, 0x90, RZ ;  /* 0x000000906465b824 */ /* 0x000fc800078e02ff */
[----:B------:R-:W-:-:S05]  /*3710*/  @!P3 IMAD R90, R101, c[0x0][0x1d4], R90 ;  /* 0x00007500655aba24 */ /* 0x000fca00078e025a */
[----:B0-----:R-:W-:-:S04]  /*3720*/  @!P3 IADD3 R67, P6, R49, R90, RZ ;  /* 0x0000005a3143b210 */ /* 0x001fc80007fde0ff */
[----:B------:R-:W-:Y:S02]  /*3730*/  @!P3 LEA.HI.X.SX32 R90, R90, R52, 0x1, P6 ;  /* 0x000000345a5ab211 */ /* 0x000fe400030f0eff */
[----:B------:R-:W-:Y:S01]  /*3740*/  @!P3 LEA R66, P6, R67, c[0x0][0x198], 0x1 ;  /* 0x000066004342ba11 */ /* 0x000fe200078c08ff */
[----:B--2---:R-:W-:-:S03]  /*3750*/  @!P4 IMAD R102, R102, c[0x0][0x1d8], RZ ;  /* 0x000076006666ca24 */ /* 0x004fc600078e02ff */
[----:B------:R-:W-:Y:S01]  /*3760*/  @!P3 LEA.HI.X R67, R67, c[0x0][0x19c], R90, 0x1, P6 ;  /* 0x000067004343ba11 */ /* 0x000fe200030f0c5a */
[----:B------:R-:W-:Y:S02]  /*3770*/  IMAD.SHL.U32 R90, R98, 0x8, RZ ;  /* 0x00000008625a7824 */ /* 0x000fe400078e00ff */
[----:B------:R-:W-:Y:S02]  /*3780*/  @!P4 IMAD R101, R102, 0x90, RZ ;  /* 0x000000906665c824 */ /* 0x000fe400078e02ff */
[----:B------:R0:W2:Y:S01]  /*3790*/  @!P3 LDG.E R73, [R66.64] ;  /* 0x000000244249b981 */ /* 0x0000a2000c1e1900 */
[----:B------:R-:W-:Y:S01]  /*37a0*/  ISETP.GE.OR P6, PT, R90, R51, P0 ;  /* 0x000000335a00720c */ /* 0x000fe200007c6670 */
[----:B------:R-:W-:Y:S01]  /*37b0*/  @!P4 IMAD R92, R101, c[0x0][0x1d4], R92 ;  /* 0x00007500655cca24 */ /* 0x000fe200078e025c */
[----:B------:R-:W-:-:S04]  /*37c0*/  IADD3 R98, R98, c[0x0][0x1d4], RZ ;  /* 0x0000750062627a10 */ /* 0x000fc80007ffe0ff */
[----:B-1----:R-:W-:Y:S01]  /*37d0*/  @!P4 IADD3 R65, P3, R49, R92, RZ ;  /* 0x0000005c3141c210 */ /* 0x002fe20007f7e0ff */
[----:B------:R-:W-:Y:S02]  /*37e0*/  IMAD.SHL.U32 R98, R98, 0x8, RZ ;  /* 0x0000000862627824 */ /* 0x000fe400078e00ff */
[----:B---3--:R-:W-:Y:S01]  /*37f0*/  @!P5 IMAD R103, R103, c[0x0][0x1d8], RZ ;  /* 0x000076006767da24 */ /* 0x008fe200078e02ff */
[----:B------:R-:W-:Y:S02]  /*3800*/  @!P4 LEA.HI.X.SX32 R92, R92, R52, 0x1, P3 ;  /* 0x000000345c5cc211 */ /* 0x000fe400018f0eff */
[----:B------:R-:W-:Y:S01]  /*3810*/  @!P4 LEA R64, P3, R65, c[0x0][0x198], 0x1 ;  /* 0x000066004140ca11 */ /* 0x000fe200078608ff */
[----:B------:R-:W-:Y:S01]  /*3820*/  @!P5 IMAD R103, R103, 0x90, RZ ;  /* 0x000000906767d824 */ /* 0x000fe200078e02ff */
[----:B------:R-:W3:Y:S02]  /*3830*/  @!P6 LDG.E R102, [R62.64] ;  /* 0x000000243e66e981 */ /* 0x000ee4000c1e1900 */
[----:B------:R-:W-:Y:S01]  /*3840*/  @!P4 LEA.HI.X R65, R65, c[0x0][0x19c], R92, 0x1, P3 ;  /* 0x000067004141ca11 */ /* 0x000fe200018f0c5c */
[----:B------:R-:W-:Y:S01]  /*3850*/  @!P5 IMAD R96, R103, c[0x0][0x1d4], R96 ;  /* 0x000075006760da24 */ /* 0x000fe200078e0260 */
[----:B------:R-:W-:Y:S01]  /*3860*/  ISETP.GE.OR P3, PT, R98, R51, P0 ;  /* 0x000000336200720c */ /* 0x000fe20000766670 */
[----:B------:R-:W-:-:S02]  /*3870*/  IMAD R100, R97, 0x13, R82 ;  /* 0x0000001361647824 */ /* 0x000fc400078e0252 */
[----:B------:R1:W4:Y:S01]  /*3880*/  @!P4 LDG.E R93, [R64.64] ;  /* 0x00000024405dc981 */ /* 0x000322000c1e1900 */
[----:B0-----:R-:W-:Y:S01]  /*3890*/  @!P5 IADD3 R67, P4, R49, R96, RZ ;  /* 0x000000603143d210 */ /* 0x001fe20007f9e0ff */
[----:B------:R-:W-:-:S03]  /*38a0*/  @!P2 IMAD R94, R94, c[0x0][0x1d8], RZ ;  /* 0x000076005e5eaa24 */ /* 0x000fc600078e02ff */
[----:B------:R-:W-:Y:S01]  /*38b0*/  @!P5 LEA.HI.X.SX32 R96, R96, R52, 0x1, P4 ;  /* 0x000000346060d211 */ /* 0x000fe200020f0eff */
[----:B------:R-:W-:Y:S01]  /*38c0*/  IMAD.SHL.U32 R92, R100, 0x8, RZ ;  /* 0x00000008645c7824 */ /* 0x000fe200078e00ff */
[C---:B------:R-:W-:Y:S01]  /*38d0*/  @!P5 LEA R66, P4, R67.reuse, c[0x0][0x198], 0x1 ;  /* 0x000066004342da11 */ /* 0x040fe200078808ff */
[----:B------:R-:W-:Y:S02]  /*38e0*/  @!P2 IMAD R101, R94, 0x90, RZ ;  /* 0x000000905e65a824 */ /* 0x000fe400078e02ff */
[----:B------:R-:W2:Y:S01]  /*38f0*/  @!P3 LDG.E R103, [R62.64] ;  /* 0x000000243e67b981 */ /* 0x000ea2000c1e1900 */
[----:B------:R-:W-:Y:S01]  /*3900*/  @!P5 LEA.HI.X R67, R67, c[0x0][0x19c], R96, 0x1, P4 ;  /* 0x000067004343da11 */ /* 0x000fe200020f0c60 */
[----:B------:R-:W-:Y:S01]  /*3910*/  @!P2 IMAD R88, R101, c[0x0][0x1d4], R88 ;  /* 0x000075006558aa24 */ /* 0x000fe200078e0258 */
[----:B------:R-:W-:Y:S02]  /*3920*/  ISETP.GE.OR P4, PT, R92, R51, P0 ;  /* 0x000000335c00720c */ /* 0x000fe40000786670 */
[----:B------:R-:W-:Y:S01]  /*3930*/  IADD3 R96, R100, c[0x0][0x1d4], RZ ;  /* 0x0000750064607a10 */ /* 0x000fe20007ffe0ff */
[----:B------:R0:W4:Y:S01]  /*3940*/  @!P5 LDG.E R79, [R66.64] ;  /* 0x00000024424fd981 */ /* 0x000122000c1e1900 */
[----:B-1----:R-:W-:-:S04]  /*3950*/  @!P2 IADD3 R65, P5, R49, R88, RZ ;  /* 0x000000583141a210 */ /* 0x002fc80007fbe0ff */
[----:B------:R-:W-:Y:S01]  /*3960*/  @!P2 LEA.HI.X.SX32 R94, R88, R52, 0x1, P5 ;  /* 0x00000034585ea211 */ /* 0x000fe200028f0eff */
[----:B------:R-:W-:Y:S01]  /*3970*/  IMAD.SHL.U32 R88, R96, 0x8, RZ ;  /* 0x0000000860587824 */ /* 0x000fe200078e00ff */
[----:B------:R-:W-:-:S03]  /*3980*/  @!P2 LEA R64, P5, R65, c[0x0][0x198], 0x1 ;  /* 0x000066004140aa11 */ /* 0x000fc600078a08ff */
[----:B------:R-:W4:Y:S01]  /*3990*/  @!P4 LDG.E R101, [R62.64] ;  /* 0x000000243e65c981 */ /* 0x000f22000c1e1900 */
[----:B------:R-:W-:Y:S02]  /*39a0*/  @!P2 LEA.HI.X R65, R65, c[0x0][0x19c], R94, 0x1, P5 ;  /* 0x000067004141aa11 */ /* 0x000fe400028f0c5e */
[----:B------:R-:W-:-:S13]  /*39b0*/  ISETP.GE.OR P5, PT, R88, R51, P0 ;  /* 0x000000335800720c */ /* 0x000fda00007a6670 */
[----:B------:R-:W4:Y:S01]  /*39c0*/  @!P5 LDG.E R94, [R62.64] ;  /* 0x000000243e5ed981 */ /* 0x000f22000c1e1900 */
[----:B------:R-:W-:-:S06]  /*39d0*/  SEL R72, R72, RZ, P1 ;  /* 0x000000ff48487207 */ /* 0x000fcc0000800000 */
[----:B------:R1:W4:Y:S01]  /*39e0*/  @!P2 LDG.E R72, [R64.64] ;  /* 0x000000244048a981 */ /* 0x000322000c1e1900 */
[----:B------:R-:W-:Y:S02]  /*39f0*/  IADD3 R96, R96, c[0x0][0x1d4], RZ ;  /* 0x0000750060607a10 */ /* 0x000fe40007ffe0ff */
[----:B------:R-:W-:-:S03]  /*3a00*/  SEL R75, R75, RZ, P1 ;  /* 0x000000ff4b4b7207 */ /* 0x000fc60000800000 */
[----:B------:R-:W-:Y:S02]  /*3a10*/  IMAD.SHL.U32 R96, R96, 0x8, RZ ;  /* 0x0000000860607824 */ /* 0x000fe400078e00ff */
[----:B------:R-:W-:Y:S01]  /*3a20*/  IMAD R100, R97, 0x16, R82 ;  /* 0x0000001661647824 */ /* 0x000fe200078e0252 */
[----:B------:R-:W-:Y:S02]  /*3a30*/  SEL R70, R70, RZ, P1 ;  /* 0x000000ff46467207 */ /* 0x000fe40000800000 */
[----:B------:R-:W-:Y:S01]  /*3a40*/  SEL R77, R77, RZ, P1 ;  /* 0x000000ff4d4d7207 */ /* 0x000fe20000800000 */
[----:B---3--:R-:W-:-:S04]  /*3a50*/  @!P6 IMAD R102, R102, c[0x0][0x1d8], RZ ;  /* 0x000076006666ea24 */ /* 0x008fc800078e02ff */
[----:B0-----:R-:W-:-:S04]  /*3a60*/  @!P6 IMAD R67, R102, 0x90, RZ ;  /* 0x000000906643e824 */ /* 0x001fc800078e02ff */
[----:B------:R-:W-:-:S05]  /*3a70*/  @!P6 IMAD R90, R67, c[0x0][0x1d4], R90 ;  /* 0x00007500435aea24 */ /* 0x000fca00078e025a */
[----:B------:R-:W-:Y:S01]  /*3a80*/  @!P6 IADD3 R67, P2, R49, R90, RZ ;  /* 0x0000005a3143e210 */ /* 0x000fe20007f5e0ff */
[----:B--2---:R-:W-:-:S03]  /*3a90*/  @!P3 IMAD R103, R103, c[0x0][0x1d8], RZ ;  /* 0x000076006767ba24 */ /* 0x004fc600078e02ff */
[----:B------:R-:W-:Y:S02]  /*3aa0*/  @!P6 LEA.HI.X.SX32 R90, R90, R52, 0x1, P2 ;  /* 0x000000345a5ae211 */ /* 0x000fe400010f0eff */
[----:B------:R-:W-:Y:S01]  /*3ab0*/  @!P6 LEA R66, P2, R67, c[0x0][0x198], 0x1 ;  /* 0x000066004342ea11 */ /* 0x000fe200078408ff */
[----:B------:R-:W-:-:S03]  /*3ac0*/  @!P3 IMAD R103, R103, 0x90, RZ ;  /* 0x000000906767b824 */ /* 0x000fc600078e02ff */
[----:B------:R-:W-:Y:S01]  /*3ad0*/  @!P6 LEA.HI.X R67, R67, c[0x0][0x19c], R90, 0x1, P2 ;  /* 0x000067004343ea11 */ /* 0x000fe200010f0c5a */
[----:B------:R-:W-:-:S04]  /*3ae0*/  @!P3 IMAD R98, R103, c[0x0][0x1d4], R98 ;  /* 0x000075006762ba24 */ /* 0x000fc800078e0262 */
[----:B------:R0:W2:Y:S01]  /*3af0*/  @!P6 LDG.E R75, [R66.64] ;  /* 0x00000024424be981 */ /* 0x0000a2000c1e1900 */
[----:B------:R-:W-:Y:S02]  /*3b00*/  ISETP.GE.OR P6, PT, R96, R51, P0 ;  /* 0x000000336000720c */ /* 0x000fe400007c6670 */
[----:B-1----:R-:W-:Y:S01]  /*3b10*/  @!P3 IADD3 R65, P2, R49, R98, RZ ;  /* 0x000000623141b210 */ /* 0x002fe20007f5e0ff */
[----:B----4-:R-:W-:Y:S02]  /*3b20*/  @!P4 IMAD R101, R101, c[0x0][0x1d8], RZ ;  /* 0x000076006565ca24 */ /* 0x010fe400078e02ff */
[----:B------:R-:W-:Y:S01]  /*3b30*/  IMAD.SHL.U32 R90, R100, 0x8, RZ ;  /* 0x00000008645a7824 */ /* 0x000fe200078e00ff */
[----:B------:R-:W-:Y:S01]  /*3b40*/  @!P3 LEA.HI.X.SX32 R98, R98, R52, 0x1, P2 ;  /* 0x000000346262b211 */ /* 0x000fe200010f0eff */
[----:B------:R-:W-:Y:S01]  /*3b50*/  @!P4 IMAD R101, R101, 0x90, RZ ;  /* 0x000000906565c824 */ /* 0x000fe200078e02ff */
[----:B------:R-:W-:-:S03]  /*3b60*/  @!P3 LEA R64, P2, R65, c[0x0][0x198], 0x1 ;  /* 0x000066004140ba11 */ /* 0x000fc600078408ff */
[----:B------:R-:W-:Y:S01]  /*3b70*/  @!P4 IMAD R92, R101, c[0x0][0x1d4], R92 ;  /* 0x00007500655cca24 */ /* 0x000fe200078e025c */
[----:B------:R-:W-:Y:S01]  /*3b80*/  @!P3 LEA.HI.X R65, R65, c[0x0][0x19c], R98, 0x1, P2 ;  /* 0x000067004141ba11 */ /* 0x000fe200010f0c62 */
[----:B------:R-:W3:Y:S01]  /*3b90*/  @!P6 LDG.E R102, [R62.64] ;  /* 0x000000243e66e981 */ /* 0x000ee2000c1e1900 */
[----:B------:R-:W-:Y:S02]  /*3ba0*/  ISETP.GE.OR P2, PT, R90, R51, P0 ;  /* 0x000000335a00720c */ /* 0x000fe40000746670 */
[----:B------:R-:W-:Y:S01]  /*3bb0*/  IADD3 R100, R100, c[0x0][0x1d4], RZ ;  /* 0x0000750064647a10 */ /* 0x000fe20007ffe0ff */
        /* <DEDUP_REMOVED lines=9> */
[----:B-1----:R-:W-:Y:S01]  /*3c50*/  @!P5 IMAD R64, R101, c[0x0][0x1d4], R88 ;  /* 0x000075006540da24 */ /* 0x002fe200078e0258 */
[----:B------:R-:W-:Y:S02]  /*3c60*/  ISETP.GE.OR P3, PT, R92, R51, P0 ;  /* 0x000000335c00720c */ /* 0x000fe40000766670 */
[----:B------:R-:W-:Y:S01]  /*3c70*/  IADD3 R88, R100, c[0x0][0x1d4], RZ ;  /* 0x0000750064587a10 */ /* 0x000fe20007ffe0ff */
[----:B------:R0:W4:Y:S01]  /*3c80*/  @!P4 LDG.E R77, [R66.64] ;  /* 0x00000024424dc981 */ /* 0x000122000c1e1900 */
[----:B------:R-:W-:-:S03]  /*3c90*/  @!P5 IADD3 R65, P4, R49, R64, RZ ;  /* 0x000000403141d210 */ /* 0x000fc60007f9e0ff */
[----:B------:R-:W-:Y:S01]  /*3ca0*/  IMAD.SHL.U32 R88, R88, 0x8, RZ ;  /* 0x0000000858587824 */ /* 0x000fe200078e00ff */
[----:B------:R-:W-:Y:S02]  /*3cb0*/  @!P5 LEA.HI.X.SX32 R94, R64, R52, 0x1, P4 ;  /* 0x00000034405ed211 */ /* 0x000fe400020f0eff */
[----:B------:R-:W-:-:S03]  /*3cc0*/  @!P5 LEA R64, P4, R65, c[0x0][0x198], 0x1 ;  /* 0x000066004140da11 */ /* 0x000fc600078808ff */
[----:B------:R-:W4:Y:S01]  /*3cd0*/  @!P3 LDG.E R100, [R62.64] ;  /* 0x000000243e64b981 */ /* 0x000f22000c1e1900 */
[----:B------:R-:W-:Y:S02]  /*3ce0*/  @!P5 LEA.HI.X R65, R65, c[0x0][0x19c], R94, 0x1, P4 ;  /* 0x000067004141da11 */ /* 0x000fe400020f0c5e */
[----:B------:R-:W-:-:S13]  /*3cf0*/  ISETP.GE.OR P4, PT, R88, R51, P0 ;  /* 0x000000335800720c */ /* 0x000fda0000786670 */
[----:B------:R-:W4:Y:S01]  /*3d00*/  @!P4 LDG.E R104, [R62.64] ;  /* 0x000000243e68c981 */ /* 0x000f22000c1e1900 */
[----:B------:R-:W-:-:S06]  /*3d10*/  SEL R76, R76, RZ, P1 ;  /* 0x000000ff4c4c7207 */ /* 0x000fcc0000800000 */
[----:B------:R1:W4:Y:S01]  /*3d20*/  @!P5 LDG.E R76, [R64.64] ;  /* 0x00000024404cd981 */ /* 0x000322000c1e1900 */
[----:B------:R-:W-:Y:S01]  /*3d30*/  IMAD R98, R97, 0x19, R82 ;  /* 0x0000001961627824 */ /* 0x000fe200078e0252 */
[----:B------:R-:W-:Y:S02]  /*3d40*/  SEL R95, R95, RZ, P1 ;  /* 0x000000ff5f5f7207 */ /* 0x000fe40000800000 */
[----:B------:R-:W-:Y:S02]  /*3d50*/  SEL R74, R74, RZ, P1 ;  /* 0x000000ff4a4a7207 */ /* 0x000fe40000800000 */
[----:B------:R-:W-:Y:S01]  /*3d60*/  SEL R81, R81, RZ, P1 ;  /* 0x000000ff51517207 */ /* 0x000fe20000800000 */
[----:B---3--:R-:W-:-:S04]  /*3d70*/  @!P6 IMAD R102, R102, c[0x0][0x1d8], RZ ;  /* 0x000076006666ea24 */ /* 0x008fc800078e02ff */
[----:B0-----:R-:W-:-:S04]  /*3d80*/  @!P6 IMAD R67, R102, 0x90, RZ ;  /* 0x000000906643e824 */ /* 0x001fc800078e02ff */
[----:B------:R-:W-:Y:S02]  /*3d90*/  @!P6 IMAD R96, R67, c[0x0][0x1d4], R96 ;  /* 0x000075004360ea24 */ /* 0x000fe400078e0260 */
[----:B--2---:R-:W-:-:S03]  /*3da0*/  @!P2 IMAD R103, R103, c[0x0][0x1d8], RZ ;  /* 0x000076006767aa24 */ /* 0x004fc600078e02ff */
[----:B------:R-:W-:Y:S01]  /*3db0*/  @!P6 IADD3 R67, P5, R49, R96, RZ ;  /* 0x000000603143e210 */ /* 0x000fe20007fbe0ff */
[----:B------:R-:W-:-:S03]  /*3dc0*/  @!P2 IMAD R103, R103, 0x90, RZ ;  /* 0x000000906767a824 */ /* 0x000fc600078e02ff */
[----:B------:R-:W-:Y:S02]  /*3dd0*/  @!P6 LEA.HI.X.SX32 R96, R96, R52, 0x1, P5 ;  /* 0x000000346060e211 */ /* 0x000fe400028f0eff */
[----:B------:R-:W-:Y:S01]  /*3de0*/  @!P6 LEA R66, P5, R67, c[0x0][0x198], 0x1 ;  /* 0x000066004342ea11 */ /* 0x000fe200078a08ff */
[----:B------:R-:W-:-:S03]  /*3df0*/  @!P2 IMAD R94, R103, c[0x0][0x1d4], R90 ;  /* 0x00007500675eaa24 */ /* 0x000fc600078e025a */
[----:B------:R-:W-:Y:S02]  /*3e00*/  @!P6 LEA.HI.X R67, R67, c[0x0][0x19c], R96, 0x1, P5 ;  /* 0x000067004343ea11 */ /* 0x000fe400028f0c60 */
[----:B-1----:R-:W-:Y:S01]  /*3e10*/  @!P2 IADD3 R65, P5, R49, R94, RZ ;  /* 0x0000005e3141a210 */ /* 0x002fe20007fbe0ff */
[----:B----4-:R-:W-:-:S03]  /*3e20*/  @!P3 IMAD R100, R100, c[0x0][0x1d8], RZ ;  /* 0x000076006464ba24 */ /* 0x010fc600078e02ff */
[----:B------:R-:W-:Y:S01]  /*3e30*/  @!P2 LEA.HI.X.SX32 R94, R94, R52, 0x1, P5 ;  /* 0x000000345e5ea211 */ /* 0x000fe200028f0eff */
[----:B------:R-:W-:Y:S01]  /*3e40*/  IMAD.SHL.U32 R90, R98, 0x8, RZ ;  /* 0x00000008625a7824 */ /* 0x000fe200078e00ff */
[C---:B------:R-:W-:Y:S01]  /*3e50*/  @!P2 LEA R64, P5, R65.reuse, c[0x0][0x198], 0x1 ;  /* 0x000066004140aa11 */ /* 0x040fe200078a08ff */
[----:B------:R-:W-:Y:S01]  /*3e60*/  @!P3 IMAD R101, R100, 0x90, RZ ;  /* 0x000000906465b824 */ /* 0x000fe200078e02ff */
[----:B------:R0:W2:Y:S01]  /*3e70*/  @!P6 LDG.E R95, [R66.64] ;  /* 0x00000024425fe981 */ /* 0x0000a2000c1e1900 */
[----:B------:R-:W-:Y:S02]  /*3e80*/  IADD3 R98, R98, c[0x0][0x1d4], RZ ;  /* 0x0000750062627a10 */ /* 0x000fe40007ffe0ff */
[----:B------:R-:W-:Y:S01]  /*3e90*/  @!P2 LEA.HI.X R65, R65, c[0x0][0x19c], R94, 0x1, P5 ;  /* 0x000067004141aa11 */ /* 0x000fe200028f0c5e */
[----:B------:R-:W-:Y:S01]  /*3ea0*/  @!P3 IMAD R92, R101, c[0x0][0x1d4], R92 ;  /* 0x00007500655cba24 */ /* 0x000fe200078e025c */
[----:B------:R-:W-:Y:S01]  /*3eb0*/  ISETP.GE.OR P6, PT, R90, R51, P0 ;  /* 0x000000335a00720c */ /* 0x000fe200007c6670 */
[----:B------:R-:W-:-:S02]  /*3ec0*/  IMAD.SHL.U32 R100, R98, 0x8, RZ ;  /* 0x0000000862647824 */ /* 0x000fc400078e00ff */
[----:B------:R1:W3:Y:S01]  /*3ed0*/  @!P2 LDG.E R74, [R64.64] ;  /* 0x00000024404aa981 */ /* 0x0002e2000c1e1900 */
[----:B------:R-:W-:Y:S01]  /*3ee0*/  @!P3 IADD3 R94, P2, R49, R92, RZ ;  /* 0x0000005c315eb210 */ /* 0x000fe20007f5e0ff */
[----:B------:R-:W-:Y:S01]  /*3ef0*/  @!P4 IMAD R104, R104, c[0x0][0x1d8], RZ ;  /* 0x000076006868ca24 */ /* 0x000fe200078e02ff */
[----:B0-----:R-:W-:Y:S02]  /*3f00*/  IADD3 R67, R98, c[0x0][0x1d4], RZ ;  /* 0x0000750062437a10 */ /* 0x001fe40007ffe0ff */
[----:B------:R-:W-:Y:S01]  /*3f10*/  @!P3 LEA.HI.X.SX32 R101, R92, R52, 0x1, P2 ;  /* 0x000000345c65b211 */ /* 0x000fe200010f0eff */
[----:B------:R-:W-:Y:S01]  /*3f20*/  @!P4 IMAD R103, R104, 0x90, RZ ;  /* 0x000000906867c824 */ /* 0x000fe200078e02ff */
[----:B------:R-:W-:Y:S02]  /*3f30*/  ISETP.GE.OR P5, PT, R100, R51, P0 ;  /* 0x000000336400720c */ /* 0x000fe400007a6670 */
[----:B------:R-:W-:Y:S01]  /*3f40*/  @!P3 LEA R66, P2, R94, c[0x0][0x198], 0x1 ;  /* 0x000066005e42ba11 */ /* 0x000fe200078408ff */
[----:B------:R-:W4:Y:S01]  /*3f50*/  @!P6 LDG.E R96, [R62.64] ;  /* 0x000000243e60e981 */ /* 0x000f22000c1e1900 */
[----:B------:R-:W-:-:S02]  /*3f60*/  IMAD.SHL.U32 R92, R67, 0x8, RZ ;  /* 0x00000008435c7824 */ /* 0x000fc400078e00ff */
[----:B------:R-:W-:Y:S01]  /*3f70*/  @!P3 LEA.HI.X R67, R94, c[0x0][0x19c], R101, 0x1, P2 ;  /* 0x000067005e43ba11 */ /* 0x000fe200010f0c65 */
[----:B------:R-:W-:Y:S02]  /*3f80*/  @!P4 IMAD R88, R103, c[0x0][0x1d4], R88 ;  /* 0x000075006758ca24 */ /* 0x000fe400078e0258 */
[----:B------:R-:W-:Y:S02]  /*3f90*/  ISETP.GE.OR P2, PT, R92, R51, P0 ;  /* 0x000000335c00720c */ /* 0x000fe40000746670 */
[----:B------:R0:W2:Y:S01]  /*3fa0*/  @!P3 LDG.E R81, [R66.64] ;  /* 0x000000244251b981 */ /* 0x0000a2000c1e1900 */
[----:B-1----:R-:W-:-:S03]  /*3fb0*/  @!P4 IADD3 R65, P3, R49, R88, RZ ;  /* 0x000000583141c210 */ /* 0x002fc60007f7e0ff */
[----:B------:R-:W2:Y:S01]  /*3fc0*/  @!P5 LDG.E R98, [R62.64] ;  /* 0x000000243e62d981 */ /* 0x000ea2000c1e1900 */
[----:B------:R-:W-:Y:S01]  /*3fd0*/  @!P4 LEA.HI.X.SX32 R94, R88, R52, 0x1, P3 ;  /* 0x00000034585ec211 */ /* 0x000fe200018f0eff */
[----:B------:R-:W-:Y:S01]  /*3fe0*/  IMAD.SHL.U32 R88, R82, 0x8, RZ ;  /* 0x0000000852587824 */ /* 0x000fe200078e00ff */
[----:B------:R-:W-:-:S04]  /*3ff0*/  @!P4 LEA R64, P3, R65, c[0x0][0x198], 0x1 ;  /* 0x000066004140ca11 */ /* 0x000fc800078608ff */
[----:B------:R-:W-:Y:S01]  /*4000*/  @!P4 LEA.HI.X R65, R65, c[0x0][0x19c], R94, 0x1, P3 ;  /* 0x000067004141ca11 */ /* 0x000fe200018f0c5e */
[----:B------:R-:W3:Y:S01]  /*4010*/  @!P2 LDG.E R102, [R62.64] ;  /* 0x000000243e66a981 */ /* 0x000ee2000c1e1900 */
[----:B------:R-:W-:-:S13]  /*4020*/  ISETP.GE.OR P3, PT, R88, R51, P0 ;  /* 0x000000335800720c */ /* 0x000fda0000766670 */
[----:B------:R-:W3:Y:S01]  /*4030*/  @!P3 LDG.E R94, [R62.64] ;  /* 0x000000243e5eb981 */ /* 0x000ee2000c1e1900 */
[----:B------:R-:W-:-:S06]  /*4040*/  SEL R78, R78, RZ, P1 ;  /* 0x000000ff4e4e7207 */ /* 0x000fcc0000800000 */
[----:B------:R1:W3:Y:S01]  /*4050*/  @!P4 LDG.E R78, [R64.64] ;  /* 0x00000024404ec981 */ /* 0x0002e2000c1e1900 */
[----:B------:R-:W-:Y:S02]  /*4060*/  SEL R85, R85, RZ, P1 ;  /* 0x000000ff55557207 */ /* 0x000fe40000800000 */
[----:B------:R-:W-:Y:S02]  /*4070*/  SEL R80, R80, RZ, P1 ;  /* 0x000000ff50507207 */ /* 0x000fe40000800000 */
[----:B------:R-:W-:Y:S01]  /*4080*/  SEL R89, R89, RZ, P1 ;  /* 0x000000ff59597207 */ /* 0x000fe20000800000 */
[----:B----4-:R-:W-:-:S04]  /*4090*/  @!P6 IMAD R96, R96, c[0x0][0x1d8], RZ ;  /* 0x000076006060ea24 */ /* 0x010fc800078e02ff */
[----:B------:R-:W-:-:S04]  /*40a0*/  @!P6 IMAD R101, R96, 0x90, RZ ;  /* 0x000000906065e824 */ /* 0x000fc800078e02ff */
[----:B------:R-:W-:Y:S02]  /*40b0*/  @!P6 IMAD R90, R101, c[0x0][0x1d4], R90 ;  /* 0x00007500655aea24 */ /* 0x000fe400078e025a */
[----:B--2---:R-:W-:-:S03]  /*40c0*/  @!P5 IMAD R98, R98, c[0x0][0x1d8], RZ ;  /* 0x000076006262da24 */ /* 0x004fc600078e02ff */
[----:B0-----:R-:W-:Y:S01]  /*40d0*/  @!P6 IADD3 R67, P4, R49, R90, RZ ;  /* 0x0000005a3143e210 */ /* 0x001fe20007f9e0ff */
[----:B------:R-:W-:-:S03]  /*40e0*/  @!P5 IMAD R101, R98, 0x90, RZ ;  /* 0x000000906265d824 */ /* 0x000fc600078e02ff */
[----:B------:R-:W-:Y:S02]  /*40f0*/  @!P6 LEA.HI.X.SX32 R96, R90, R52, 0x1, P4 ;  /* 0x000000345a60e211 */ /* 0x000fe400020f0eff */
[----:B------:R-:W-:Y:S01]  /*4100*/  @!P6 LEA R66, P4, R67, c[0x0][0x198], 0x1 ;  /* 0x000066004342ea11 */ /* 0x000fe200078808ff */
[----:B------:R-:W-:Y:S02]  /*4110*/  @!P5 IMAD R90, R101, c[0x0][0x1d4], R100 ;  /* 0x00007500655ada24 */ /* 0x000fe400078e0264 */
[----:B---3--:R-:W-:Y:S01]  /*4120*/  @!P2 IMAD R102, R102, c[0x0][0x1d8], RZ ;  /* 0x000076006666aa24 */ /* 0x008fe200078e02ff */
[----:B------:R-:W-:Y:S02]  /*4130*/  @!P6 LEA.HI.X R67, R67, c[0x0][0x19c], R96, 0x1, P4 ;  /* 0x000067004343ea11 */ /* 0x000fe400020f0c60 */
[----:B------:R-:W-:Y:S01]  /*4140*/  @!P5 IADD3 R96, P4, R49, R90, RZ ;  /* 0x0000005a3160d210 */ /* 0x000fe20007f9e0ff */
[----:B------:R-:W-:Y:S02]  /*4150*/  IMAD R98, R97, 0x1c, R82 ;  /* 0x0000001c61627824 */ /* 0x000fe400078e0252 */
[----:B------:R-:W-:Y:S01]  /*4160*/  @!P2 IMAD R101, R102, 0x90, RZ ;  /* 0x000000906665a824 */ /* 0x000fe200078e02ff */
[----:B-1----:R-:W-:Y:S01]  /*4170*/  @!P5 LEA.HI.X.SX32 R65, R90, R52, 0x1, P4 ;  /* 0x000000345a41d211 */ /* 0x002fe200020f0eff */
[----:B------:R-:W-:Y:S01]  /*4180*/  IMAD.SHL.U32 R100, R98, 0x8, RZ ;  /* 0x0000000862647824 */ /* 0x000fe200078e00ff */
[----:B------:R-:W-:Y:S01]  /*4190*/  @!P5 LEA R64, P4, R96, c[0x0][0x198], 0x1 ;  /* 0x000066006040da11 */ /* 0x000fe200078808ff */
[----:B------:R-:W-:Y:S01]  /*41a0*/  @!P2 IMAD R92, R101, c[0x0][0x1d4], R92 ;  /* 0x00007500655caa24 */ /* 0x000fe200078e025c */
[----:B------:R0:W2:Y:S01]  /*41b0*/  @!P6 LDG.E R85, [R66.64] ;  /* 0x000000244255e981 */ /* 0x0000a2000c1e1900 */
[----:B------:R-:W-:Y:S01]  /*41c0*/  @!P3 IMAD R94, R94, c[0x0][0x1d8], RZ ;  /* 0x000076005e5eba24 */ /* 0x000fe200078e02ff */
[----:B------:R-:W-:-:S02]  /*41d0*/  @!P5 LEA.HI.X R65, R96, c[0x0][0x19c], R65, 0x1, P4 ;  /* 0x000067006041da11 */ /* 0x000fc400020f0c41 */
[-C--:B------:R-:W-:Y:S02]  /*41e0*/  ISETP.GE.OR P4, PT, R100, R51.reuse, P0 ;  /* 0x000000336400720c */ /* 0x080fe40000786670 */
[----:B------:R-:W-:Y:S01]  /*41f0*/  @!P2 IADD3 R90, P6, R49, R92, RZ ;  /* 0x0000005c315aa210 */ /* 0x000fe20007fde0ff */
[----:B------:R1:W3:Y:S01]  /*4200*/  @!P5 LDG.E R80, [R64.64] ;  /* 0x000000244050d981 */ /* 0x0002e2000c1e1900 */
[----:B------:R-:W-:Y:S01]  /*4210*/  IADD3 R98, R98, c[0x0][0x1d4], RZ ;  /* 0x0000750062627a10 */ /* 0x000fe20007ffe0ff */
[----:B0-----:R-:W-:Y:S01]  /*4220*/  @!P3 IMAD R67, R94, 0x90, RZ ;  /* 0x000000905e43b824 */ /* 0x001fe200078e02ff */
[----:B------:R-:W-:Y:S02]  /*4230*/  @!P2 LEA.HI.X.SX32 R101, R92, R52, 0x1, P6 ;  /* 0x000000345c65a211 */ /* 0x000fe400030f0eff */
[----:B------:R-:W-:Y:S01]  /*4240*/  @!P2 LEA R66, P5, R90, c[0x0][0x198], 0x1 ;  /* 0x000066005a42aa11 */ /* 0x000fe200078a08ff */
[----:B------:R-:W-:Y:S02]  /*4250*/  @!P3 IMAD R88, R67, c[0x0][0x1d4], R88 ;  /* 0x000075004358ba24 */ /* 0x000fe400078e0258 */
[----:B------:R-:W-:Y:S01]  /*4260*/  IMAD.SHL.U32 R92, R98, 0x8, RZ ;  /* 0x00000008625c7824 */ /* 0x000fe200078e00ff */
[----:B------:R-:W-:Y:S01]  /*4270*/  @!P2 LEA.HI.X R67, R90, c[0x0][0x19c], R101, 0x1, P5 ;  /* 0x000067005a43aa11 */ /* 0x000fe200028f0c65 */
[----:B------:R-:W-:Y:S01]  /*4280*/  IMAD R82, R97, 0x1f, R82 ;  /* 0x0000001f61527824 */ /* 0x000fe200078e0252 */
[----:B------:R-:W-:Y:S01]  /*4290*/  @!P3 IADD3 R90, P6, R49, R88, RZ ;  /* 0x00000058315ab210 */ /* 0x000fe20007fde0ff */
[----:B------:R-:W4:Y:S01]  /*42a0*/  @!P4 LDG.E R96, [R62.64] ;  /* 0x000000243e60c981 */ /* 0x000f22000c1e1900 */
[----:B------:R-:W-:-:S02]  /*42b0*/  ISETP.GE.OR P5, PT, R92, R51, P0 ;  /* 0x000000335c00720c */ /* 0x000fc400007a6670 */
[----:B-1----:R-:W-:Y:S01]  /*42c0*/  IADD3 R65, R98, c[0x0][0x1d4], RZ ;  /* 0x0000750062417a10 */ /* 0x002fe20007ffe0ff */
[----:B------:R-:W-:Y:S01]  /*42d0*/  IMAD.SHL.U32 R98, R82, 0x8, RZ ;  /* 0x0000000852627824 */ /* 0x000fe200078e00ff */
[----:B------:R-:W-:Y:S02]  /*42e0*/  @!P3 LEA.HI.X.SX32 R97, R88, R52, 0x1, P6 ;  /* 0x000000345861b211 */ /* 0x000fe400030f0eff */
[----:B------:R-:W-:Y:S01]  /*42f0*/  @!P3 LEA R64, P6, R90, c[0x0][0x198], 0x1 ;  /* 0x000066005a40ba11 */ /* 0x000fe200078c08ff */
[----:B------:R-:W-:-:S03]  /*4300*/  IMAD.SHL.U32 R94, R65, 0x8, RZ ;  /* 0x00000008415e7824 */ /* 0x000fc600078e00ff */
[----:B------:R-:W-:Y:S02]  /*4310*/  @!P3 LEA.HI.X R65, R90, c[0x0][0x19c], R97, 0x1, P6 ;  /* 0x000067005a41ba11 */ /* 0x000fe400030f0c61 */
[-C--:B------:R-:W-:Y:S01]  /*4320*/  ISETP.GE.OR P6, PT, R98, R51.reuse, P0 ;  /* 0x000000336200720c */ /* 0x080fe200007c6670 */
[----:B------:R-:W2:Y:S01]  /*4330*/  @!P5 LDG.E R88, [R62.64] ;  /* 0x000000243e58d981 */ /* 0x000ea2000c1e1900 */
[----:B------:R-:W-:-:S03]  /*4340*/  ISETP.GE.OR P0, PT, R94, R51, P0 ;  /* 0x000000335e00720c */ /* 0x000fc60000706670 */
[----:B------:R0:W3:Y:S08]  /*4350*/  @!P3 LDG.E R89, [R64.64] ;  /* 0x000000244059b981 */ /* 0x0000f0000c1e1900 */
[----:B------:R1:W3:Y:S04]  /*4360*/  @!P6 LDG.E R102, [R62.64] ;  /* 0x000000243e66e981 */ /* 0x0002e8000c1e1900 */
[----:B------:R1:W3:Y:S01]  /*4370*/  @!P0 LDG.E R101, [R62.64] ;  /* 0x000000243e658981 */ /* 0x0002e2000c1e1900 */
[----:B------:R-:W-:-:S06]  /*4380*/  SEL R99, R99, RZ, P1 ;  /* 0x000000ff63637207 */ /* 0x000fcc0000800000 */
[----:B------:R0:W3:Y:S01]  /*4390*/  @!P2 LDG.E R99, [R66.64] ;  /* 0x000000244263a981 */ /* 0x0000e2000c1e1900 */
        /* <DEDUP_REMOVED lines=8> */
[----:B------:R-:W-:Y:S01]  /*4420*/  @!P4 IADD3 R88, P2, R49, R82, RZ ;  /* 0x000000523158c210 */ /* 0x000fe20007f5e0ff */
[----:B------:R-:W-:-:S03]  /*4430*/  @!P5 IMAD R97, R90, 0x90, RZ ;  /* 0x000000905a61d824 */ /* 0x000fc600078e02ff */
[----:B-1----:R-:W-:Y:S02]  /*4440*/  @!P4 LEA.HI.X.SX32 R63, R82, R52, 0x1, P2 ;  /* 0x00000034523fc211 */ /* 0x002fe400010f0eff */
[----:B------:R-:W-:Y:S01]  /*4450*/  @!P4 LEA R62, P2, R88, c[0x0][0x198], 0x1 ;  /* 0x00006600583eca11 */ /* 0x000fe200078408ff */
[----:B0-----:R-:W-:-:S03]  /*4460*/  @!P5 IMAD R64, R97, c[0x0][0x1d4], R92 ;  /* 0x000075006140da24 */ /* 0x001fc600078e025c */
[----:B------:R-:W-:Y:S01]  /*4470*/  @!P4 LEA.HI.X R63, R88, c[0x0][0x19c], R63, 0x1, P2 ;  /* 0x00006700583fca11 */ /* 0x000fe200010f0c3f */
[----:B---3--:R-:W-:Y:S01]  /*4480*/  @!P6 IMAD R102, R102, c[0x0][0x1d8], RZ ;  /* 0x000076006666ea24 */ /* 0x008fe200078e02ff */
[----:B------:R-:W-:Y:S01]  /*4490*/  @!P5 IADD3 R66, P2, R49, R64, RZ ;  /* 0x000000403142d210 */ /* 0x000fe20007f5e0ff */
[----:B------:R-:W-:-:S03]  /*44a0*/  @!P0 IMAD R101, R101, c[0x0][0x1d8], RZ ;  /* 0x0000760065658a24 */ /* 0x000fc600078e02ff */
[----:B------:R-:W-:Y:S01]  /*44b0*/  @!P5 LEA.HI.X.SX32 R67, R64, R52, 0x1, P2 ;  /* 0x000000344043d211 */ /* 0x000fe200010f0eff */
[----:B------:R0:W2:Y:S01]  /*44c0*/  @!P4 LDG.E R86, [R62.64] ;  /* 0x000000243e56c981 */ /* 0x0000a2000c1e1900 */
[----:B------:R-:W-:Y:S01]  /*44d0*/  @!P0 IMAD R101, R101, 0x90, RZ ;  /* 0x0000009065658824 */ /* 0x000fe200078e02ff */
[----:B------:R-:W-:Y:S01]  /*44e0*/  @!P5 LEA R96, P3, R66, c[0x0][0x198], 0x1 ;  /* 0x000066004260da11 */ /* 0x000fe200078608ff */
[----:B------:R-:W-:Y:S02]  /*44f0*/  @!P6 IMAD R65, R102, 0x90, RZ ;  /* 0x000000906641e824 */ /* 0x000fe400078e02ff */
[----:B------:R-:W-:Y:S01]  /*4500*/  @!P0 IMAD R64, R101, c[0x0][0x1d4], R94 ;  /* 0x0000750065408a24 */ /* 0x000fe200078e025e */
[----:B------:R-:W-:Y:S01]  /*4510*/  @!P5 LEA.HI.X R97, R66, c[0x0][0x19c], R67, 0x1, P3 ;  /* 0x000067004261da11 */ /* 0x000fe200018f0c43 */
[----:B------:R-:W-:-:S03]  /*4520*/  @!P6 IMAD R65, R65, c[0x0][0x1d4], R98 ;  /* 0x000075004141ea24 */ /* 0x000fc600078e0262 */
[C---:B------:R-:W-:Y:S01]  /*4530*/  @!P0 IADD3 R67, P3, R49.reuse, R64, RZ ;  /* 0x0000004031438210 */ /* 0x040fe20007f7e0ff */
[----:B------:R-:W3:Y:S01]  /*4540*/  @!P5 LDG.E R91, [R96.64] ;  /* 0x00000024605bd981 */ /* 0x000ee2000c1e1900 */
[----:B0-----:R-:W-:Y:S02]  /*4550*/  @!P6 IADD3 R63, P4, R49, R65, RZ ;  /* 0x00000041313fe210 */ /* 0x001fe40007f9e0ff */
[-C--:B------:R-:W-:Y:S02]  /*4560*/  @!P0 LEA.HI.X.SX32 R82, R64, R52.reuse, 0x1, P3 ;  /* 0x0000003440528211 */ /* 0x080fe400018f0eff */
[----:B------:R-:W-:Y:S02]  /*4570*/  @!P0 LEA R64, P3, R67, c[0x0][0x198], 0x1 ;  /* 0x0000660043408a11 */ /* 0x000fe400078608ff */
[----:B------:R-:W-:Y:S02]  /*4580*/  @!P6 LEA.HI.X.SX32 R66, R65, R52, 0x1, P4 ;  /* 0x000000344142e211 */ /* 0x000fe400020f0eff */
[----:B------:R-:W-:-:S02]  /*4590*/  ISETP.NE.U32.AND P2, PT, RZ, c[0x0][0x200], PT ;  /* 0x00008000ff007a0c */ /* 0x000fc40003f45070 */
[----:B------:R-:W-:Y:S02]  /*45a0*/  @!P0 LEA.HI.X R65, R67, c[0x0][0x19c], R82, 0x1, P3 ;  /* 0x0000670043418a11 */ /* 0x000fe400018f0c52 */
[----:B------:R-:W-:Y:S02]  /*45b0*/  ISETP.NE.AND.EX P2, PT, RZ, c[0x0][0x204], PT, P2 ;  /* 0x00008100ff007a0c */ /* 0x000fe40003f45320 */
[C---:B------:R-:W-:Y:S01]  /*45c0*/  @!P6 LEA R62, P4, R63.reuse, c[0x0][0x198], 0x1 ;  /* 0x000066003f3eea11 */ /* 0x040fe200078808ff */
[----:B------:R-:W4:Y:S03]  /*45d0*/  @!P0 LDG.E R84, [R64.64] ;  /* 0x0000002440548981 */ /* 0x000f26000c1e1900 */
[----:B------:R-:W-:-:S05]  /*45e0*/  @!P6 LEA.HI.X R63, R63, c[0x0][0x19c], R66, 0x1, P4 ;  /* 0x000067003f3fea11 */ /* 0x000fca00020f0c42 */
[----:B------:R0:W4:Y:S02]  /*45f0*/  @!P6 LDG.E R83, [R62.64] ;  /* 0x000000243e53e981 */ /* 0x000124000c1e1900 */
[--C-:B------:R-:W-:Y:S02]  /*4600*/  @P2 SHF.R.S32.HI R82, RZ, 0x1f, R87.reuse ;  /* 0x0000001fff522819 */ /* 0x100fe40000011457 */
[----:B------:R-:W-:Y:S02]  /*4610*/  @P2 IADD3 R66, P1, P3, R50, c[0x0][0x200], R87 ;  /* 0x0000800032422a10 */ /* 0x000fe40007b3e057 */
[----:B------:R-:W-:-:S04]  /*4620*/  @P2 SHF.R.S32.HI R67, RZ, 0x1f, R50 ;  /* 0x0000001fff432819 */ /* 0x000fc80000011432 */
[----:B------:R-:W-:-:S05]  /*4630*/  @P2 IADD3.X R67, R67, c[0x0][0x204], R82, P1, P3 ;  /* 0x0000810043432a10 */ /* 0x000fca0000fe6452 */
[----:B------:R-:W4:Y:S01]  /*4640*/  @P2 LDG.E.U8 R66, [R66.64] ;  /* 0x0000002442422981 */ /* 0x000f22000c1e1100 */
[----:B0-----:R-:W-:-:S04]  /*4650*/  HMUL2 R63, R6, R89 ;  /* 0x00000059063f7232 */ /* 0x001fc80000000000 */
        /* <DEDUP_REMOVED lines=27> */
[----:B--2---:R-:W-:-:S10]  /*4810*/  HFMA2.MMA R63, R45, R86, R63 ;  /* 0x000000562d3f7235 */ /* 0x004fd4000000003f */
[----:B---3--:R-:W-:-:S06]  /*4820*/  HFMA2 R63, R46, R91, R63 ;  /* 0x0000005b2e3f7231 */ /* 0x008fcc000000003f */
[----:B----4-:R-:W-:-:S10]  /*4830*/  HFMA2.MMA R63, R47, R84, R63 ;  /* 0x000000542f3f7235 */ /* 0x010fd4000000003f */
[----:B------:R-:W-:-:S05]  /*4840*/  HFMA2 R63, R48, R83, R63 ;  /* 0x00000053303f7231 */ /* 0x000fca000000003f */
[--C-:B------:R-:W-:Y:S02]  /*4850*/  HADD2.F32 R62, -RZ, R63.reuse.H0_H0 ;  /* 0x2000003fff3e7230 */ /* 0x100fe40000004100 */
[----:B------:R-:W-:Y:S01]  /*4860*/  HADD2.F32 R63, -RZ, R63.H1_H1 ;  /* 0x3000003fff3f7230 */ /* 0x000fe20000004100 */
[----:B------:R-:W-:-:S04]  /*4870*/  LOP3.LUT P1, RZ, R23, 0x3, RZ, 0xc0, !PT ;  /* 0x0000000317ff7812 */ /* 0x000fc8000782c0ff */
[----:B------:R-:W-:Y:S01]  /*4880*/  FADD.FTZ R87, R62, R63 ;  /* 0x0000003f3e577221 */ /* 0x000fe20000010000 */
[----:B------:R-:W-:Y:S01]  /*4890*/  ISETP.NE.AND P0, PT, R66, RZ, P2 ;  /* 0x000000ff4200720c */ /* 0x000fe20001705270 */
[----:B------:R-:W-:Y:S10]  /*48a0*/  BRA.DIV ~URZ, `(.L_x_3335) ;  /* 0x00002e627f007947 */ /* 0x000ff4000b800000 */
[----:B------:R0:W1:Y:S02]  /*48b0*/  SHFL.BFLY PT, R62, R87, 0x2, 0x1f ;  /* 0x0c401f00573e7f89 */ /* 0x00006400000e0000 */
.L_x_3377:
[----:B01----:R-:W-:Y:S01]  /*48c0*/  FADD.FTZ R87, R87, R62 ;  /* 0x0000003e57577221 */ /* 0x003fe20000010000 */
[----:B------:R-:W-:Y:S05]  /*48d0*/  BRA.DIV ~URZ, `(.L_x_3336) ;  /* 0x00002eb27f007947 */ /* 0x000fea000b800000 */
[----:B------:R0:W1:Y:S02]  /*48e0*/  SHFL.BFLY PT, R62, R87, 0x1, 0x1f ;  /* 0x0c201f00573e7f89 */ /* 0x00006400000e0000 */
.L_x_3378:
        /* <DEDUP_REMOVED lines=23> */
[----:B------:R-:W-:Y:S02]  /*4a60*/  @P2 FADD.FTZ R66, R66, R67 ;  /* 0x0000004342422221 */ /* 0x000fe40000010000 */
[----:B------:R-:W-:Y:S02]  /*4a70*/  IMAD.IADD R67, R50, 0x1, -R16 ;  /* 0x0000000132437824 */ /* 0x000fe400078e0a10 */
[----:B0-----:R-:W-:-:S05]  /*4a80*/  @P1 FFMA.FTZ R66, R87, R88, R66 ;  /* 0x0000005857421223 */ /* 0x001fca0000010042 */
[----:B------:R0:W-:Y:S01]  /*4a90*/  STS [R67.X4+0x210], R66 ;  /* 0x0002104243007388 */ /* 0x0001e20000004800 */
[----:B------:R-:W-:-:S03]  /*4aa0*/  @!P0 FMNMX.FTZ R3, R3, R66, !PT ;  /* 0x0000004203038209 */ /* 0x000fc60007810000 */
.L_x_3338:
[----:B------:R-:W-:Y:S05]  /*4ab0*/  BSYNC B1 ;  /* 0x0000000000017941 */ /* 0x000fea0003800000 */
.L_x_3337:
[----:B------:R-:W-:-:S04]  /*4ac0*/  IADD3 R50, R50, 0x10, RZ ;  /* 0x0000001032327810 */ /* 0x000fc80007ffe0ff */
[----:B------:R-:W-:-:S13]  /*4ad0*/  ISETP.GE.AND P0, PT, R50, R4, PT ;  /* 0x000000043200720c */ /* 0x000fda0003f06270 */
[----:B0----5:R-:W-:Y:S01]  /*4ae0*/  @P0 CALL.REL.NOINC `(.L_x_3334) ;  /* 0x0000001000000944 */ /* 0x021fe20003c00000 */
[----:B------:R-:W-:Y:S05]  /*4af0*/  BRA `(.L_x_3339) ;  /* 0xffffdf1000007947 */ /* 0x000fea000383ffff */
.L_x_3334:
[----:B------:R-:W-:Y:S05]  /*4b00*/  BSYNC B0 ;  /* 0x0000000000007941 */ /* 0x000fea0003800000 */
.L_x_3333:
[----:B------:R-:W-:Y:S01]  /*4b10*/  SHF.R.S32.HI R4, RZ, 0x1f, R23 ;  /* 0x0000001fff047819 */ /* 0x000fe20000011417 */
[----:B------:R-:W-:Y:S05]  /*4b20*/  BRA.DIV ~URZ, `(.L_x_3340) ;  /* 0x00002ce27f007947 */ /* 0x000fea000b800000 */
[----:B------:R0:W4:Y:S02]  /*4b30*/  SHFL.BFLY PT, R0, R3, 0x10, 0x1f ;  /* 0x0e001f0003007f89 */ /* 0x00012400000e0000 */
.L_x_3379:
[----:B----4-:R-:W-:Y:S01]  /*4b40*/  FMNMX.FTZ R7, R0, R3, !PT ;  /* 0x0000000300077209 */ /* 0x010fe20007810000 */
[----:B------:R-:W-:Y:S05]  /*4b50*/  BRA.DIV ~URZ, `(.L_x_3341) ;  /* 0x00002d327f007947 */ /* 0x000fea000b800000 */
[----:B------:R-:W4:Y:S02]  /*4b60*/  SHFL.BFLY PT, R0, R7, 0x8, 0x1f ;  /* 0x0d001f0007007f89 */ /* 0x000f2400000e0000 */
[----:B----4-:R-:W-:-:S05]  /*4b70*/  FMNMX.FTZ R0, R7, R0, !PT ;  /* 0x0000000007007209 */ /* 0x010fca0007810000 */
[----:B0--3--:R0:W3:Y:S02]  /*4b80*/  SHFL.BFLY PT, R3, R0, 0x4, 0x1f ;  /* 0x0c801f0000037f89 */ /* 0x0090e400000e0000 */
.L_x_3380:
[----:B------:R-:W-:Y:S01]  /*4b90*/  LEA.HI R4, R4, R23, RZ, 0x5 ;  /* 0x0000001704047211 */ /* 0x000fe200078f28ff */
[----:B------:R-:W-:Y:S03]  /*4ba0*/  WARPSYNC 0xffffffff ;  /* 0xffffffff00007948 */ /* 0x000fe60003800000 */
[----:B-----5:R-:W-:-:S05]  /*4bb0*/  LOP3.LUT R2, R4, 0xffffffe0, RZ, 0xc0, !PT ;  /* 0xffffffe004027812 */ /* 0x020fca00078ec0ff */
[----:B------:R-:W-:-:S05]  /*4bc0*/  IMAD.IADD R8, R23, 0x1, -R2 ;  /* 0x0000000117087824 */ /* 0x000fca00078e0a02 */
[----:B------:R-:W-:-:S13]  /*4bd0*/  ISETP.NE.AND P0, PT, R8, RZ, PT ;  /* 0x000000ff0800720c */ /* 0x000fda0003f05270 */
[----:B---3--:R-:W-:Y:S02]  /*4be0*/  @!P0 FMNMX.FTZ R3, R3, R0, !PT ;  /* 0x0000000003038209 */ /* 0x008fe40007810000 */
        /* <DEDUP_REMOVED lines=12> */
[----:B------:R0:W3:Y:S01]  /*4cb0*/  SHFL.IDX PT, R9, R3, RZ, 0x1f ;  /* 0x00001fff03097589 */ /* 0x0000e200000e0000 */
[----:B------:R-:W-:Y:S05]  /*4cc0*/  @P2 BRA `(.L_x_3343) ;  /* 0x000001b000002947 */ /* 0x000fea0003800000 */
[----:B------:R-:W-:Y:S01]  /*4cd0*/  ISETP.NE.U32.AND P0, PT, RZ, c[0x0][0x200], PT ;  /* 0x00008000ff007a0c */ /* 0x000fe20003f05070 */
[----:B------:R-:W-:Y:S02]  /*4ce0*/  IMAD.MOV.U32 R6, RZ, RZ, RZ ;  /* 0x000000ffff067224 */ /* 0x000fe400078e00ff */
[----:B------:R-:W-:Y:S01]  /*4cf0*/  IMAD.MOV.U32 R0, RZ, RZ, R21 ;  /* 0x000000ffff007224 */ /* 0x000fe200078e0015 */
[----:B------:R-:W-:-:S07]  /*4d00*/  ISETP.NE.AND.EX P0, PT, RZ, c[0x0][0x204], PT, P0 ;  /* 0x00008100ff007a0c */ /* 0x000fce0003f05300 */
.L_x_3347:
[----:B---3--:R-:W-:Y:S01]  /*4d10*/  IMAD.IADD R2, R0, 0x1, -R16 ;  /* 0x0000000100027824 */ /* 0x008fe200078e0a10 */
[----:B------:R-:W-:Y:S04]  /*4d20*/  BSSY B1, `(.L_x_3344) ;  /* 0x0000010000017945 */ /* 0x000fe80003800000 */
[----:B------:R-:W-:Y:S01]  /*4d30*/  LEA R10, R2, 0x210, 0x2 ;  /* 0x00000210020a7811 */ /* 0x000fe200078e10ff */
[----:B------:R-:W-:Y:S05]  /*4d40*/  @!P0 BRA `(.L_x_3345) ;  /* 0x0000009000008947 */ /* 0x000fea0003800000 */
[----:B------:R-:W-:Y:S01]  /*4d50*/  IMAD R7, R29, c[0x0][0x1d4], RZ ;  /* 0x000075001d077a24 */ /* 0x000fe200078e02ff */
[----:B0-----:R-:W-:-:S04]  /*4d60*/  SHF.R.S32.HI R3, RZ, 0x1f, R0 ;  /* 0x0000001fff037819 */ /* 0x001fc80000011400 */
[--C-:B------:R-:W-:Y:S02]  /*4d70*/  SHF.R.S32.HI R12, RZ, 0x1f, R7.reuse ;  /* 0x0000001fff0c7819 */ /* 0x100fe40000011407 */
[----:B------:R-:W-:-:S04]  /*4d80*/  IADD3 R2, P1, P3, R0, c[0x0][0x200], R7 ;  /* 0x0000800000027a10 */ /* 0x000fc80007b3e007 */
[----:B------:R-:W-:-:S05]  /*4d90*/  IADD3.X R3, R3, c[0x0][0x204], R12, P1, P3 ;  /* 0x0000810003037a10 */ /* 0x000fca0000fe640c */
[----:B------:R-:W4:Y:S02]  /*4da0*/  LDG.E.U8 R2, [R2.64] ;  /* 0x0000002402027981 */ /* 0x000f24000c1e1100 */
[----:B----4-:R-:W-:-:S13]  /*4db0*/  ISETP.NE.AND P1, PT, R2, RZ, PT ;  /* 0x000000ff0200720c */ /* 0x010fda0003f25270 */
[----:B------:R-:W-:Y:S01]  /*4dc0*/  @P1 IMAD.MOV.U32 R7, RZ, RZ, RZ ;  /* 0x000000ffff071224 */ /* 0x000fe200078e00ff */
[----:B------:R-:W-:Y:S05]  /*4dd0*/  @P1 BRA `(.L_x_3346) ;  /* 0x0000004000001947 */ /* 0x000fea0003800000 */
.L_x_3345:
[----:B------:R-:W4:Y:S02]  /*4de0*/  LDS R2, [R10] ;  /* 0x000000000a027984 */ /* 0x000f240000000800 */
[----:B---34-:R-:W-:-:S04]  /*4df0*/  FADD.FTZ R2, -R9, R2 ;  /* 0x0000000209027221 */ /* 0x018fc80000010100 */
[----:B------:R-:W-:-:S04]  /*4e00*/  FMUL.FTZ R2, R2, 1.4426950216293334961 ;  /* 0x3fb8aa3b02027820 */ /* 0x000fc80000410000 */
[----:B------:R3:W4:Y:S03]  /*4e10*/  MUFU.EX2 R7, R2 ;  /* 0x0000000200077308 */ /* 0x0007260000000800 */
.L_x_3346:
[----:B------:R-:W-:Y:S05]  /*4e20*/  BSYNC B1 ;  /* 0x0000000000017941 */ /* 0x000fea0003800000 */
.L_x_3344:
[----:B----4-:R4:W-:Y:S01]  /*4e30*/  STS [R10], R7 ;  /* 0x000000070a007388 */ /* 0x0109e20000000800 */
[----:B------:R-:W-:Y:S01]  /*4e40*/  IADD3 R0, R0, 0x40, RZ ;  /* 0x0000004000007810 */ /* 0x000fe20007ffe0ff */
[----:B------:R-:W-:-:S03]  /*4e50*/  FADD.FTZ R6, R7, R6 ;  /* 0x0000000607067221 */ /* 0x000fc60000010000 */
[----:B------:R-:W-:-:S13]  /*4e60*/  ISETP.GT.AND P1, PT, R0, R25, PT ;  /* 0x000000190000720c */ /* 0x000fda0003f24270 */
[----:B----4-:R-:W-:Y:S05]  /*4e70*/  @!P1 BRA `(.L_x_3347) ;  /* 0xfffffe9000009947 */ /* 0x010fea000383ffff */
.L_x_3343:
[----:B------:R-:W-:Y:S05]  /*4e80*/  BSYNC B0 ;  /* 0x0000000000007941 */ /* 0x000fea0003800000 */
.L_x_3342:
[----:B0-----:R-:W0:Y:S01]  /*4e90*/  SHFL.BFLY PT, R3, R6, 0x10, 0x1f ;  /* 0x0e001f0006037f89 */ /* 0x001e2200000e0000 */
[----:B------:R-:W-:Y:S01]  /*4ea0*/  LOP3.LUT P0, R10, R23, 0x1f, RZ, 0xc0, !PT ;  /* 0x0000001f170a7812 */ /* 0x000fe2000780c0ff */
[----:B------:R-:W-:Y:S01]  /*4eb0*/  IMAD.MOV.U32 R12, RZ, RZ, c[0x0][0x1ec] ;  /* 0x00007b00ff0c7624 */ /* 0x000fe200078e00ff */
[----:B------:R-:W-:Y:S02]  /*4ec0*/  BSSY B0, `(.L_x_3348) ;  /* 0x0000040000007945 */ /* 0x000fe40003800000 */
[----:B------:R-:W-:Y:S01]  /*4ed0*/  ISETP.GT.U32.AND P1, PT, R10, 0x1, PT ;  /* 0x000000010a00780c */ /* 0x000fe20003f24070 */
[----:B0-----:R-:W-:-:S08]  /*4ee0*/  FADD.FTZ R3, R3, R6 ;  /* 0x0000000603037221 */ /* 0x001fd00000010000 */
[----:B------:R-:W-:Y:S01]  /*4ef0*/  @!P0 SHF.R.U32.HI R6, RZ, 0x3, R23 ;  /* 0x00000003ff068819 */ /* 0x000fe20000011617 */
[----:B------:R-:W0:Y:S03]  /*4f00*/  SHFL.BFLY PT, R0, R3, 0x8, 0x1f ;  /* 0x0d001f0003007f89 */ /* 0x000e2600000e0000 */
[----:B------:R-:W-:Y:S01]  /*4f10*/  @!P0 LOP3.LUT R6, R6, 0x1ffffffc, RZ, 0xc0, !PT ;  /* 0x1ffffffc06068812 */ /* 0x000fe200078ec0ff */
[----:B0-----:R-:W-:Y:S01]  /*4f20*/  FADD.FTZ R0, R3, R0 ;  /* 0x0000000003007221 */ /* 0x001fe20000010000 */
[----:B------:R-:W-:-:S04]  /*4f30*/  SHF.R.S32.HI R3, RZ, 0x5, R4 ;  /* 0x00000005ff037819 */ /* 0x000fc80000011404 */
[----:B------:R-:W0:Y:S02]  /*4f40*/  SHFL.BFLY PT, R7, R0, 0x4, 0x1f ;  /* 0x0c801f0000077f89 */ /* 0x000e2400000e0000 */
[----:B0-----:R-:W-:Y:S02]  /*4f50*/  FADD.FTZ R7, R0, R7 ;  /* 0x0000000700077221 */ /* 0x001fe40000010000 */
[----:B------:R-:W0:Y:S03]  /*4f60*/  LDC.U8 R0, c[0x0][0x26c] ;  /* 0x00009b00ff007b82 */ /* 0x000e260000000000 */
[----:B---3--:R-:W3:Y:S01]  /*4f70*/  SHFL.BFLY PT, R2, R7, 0x2, 0x1f ;  /* 0x0c401f0007027f89 */ /* 0x008ee200000e0000 */
[----:B0-----:R-:W-:Y:S01]  /*4f80*/  ISETP.NE.AND P4, PT, R0, RZ, PT ;  /* 0x000000ff0000720c */ /* 0x001fe20003f85270 */
[----:B---3--:R-:W-:-:S05]  /*4f90*/  FADD.FTZ R2, R7, R2 ;  /* 0x0000000207027221 */ /* 0x008fca0000010000 */
[----:B------:R-:W0:Y:S02]  /*4fa0*/  SHFL.BFLY PT, R9, R2, 0x1, 0x1f ;  /* 0x0c201f0002097f89 */ /* 0x000e2400000e0000 */
[----:B0-----:R-:W-:Y:S01]  /*4fb0*/  FADD.FTZ R9, R2, R9 ;  /* 0x0000000902097221 */ /* 0x001fe20000010000 */
[----:B------:R-:W-:-:S04]  /*4fc0*/  LEA.HI R2, R25, R25, RZ, 0x1 ;  /* 0x0000001919027211 */ /* 0x000fc800078f08ff */
[----:B------:R0:W-:Y:S01]  /*4fd0*/  @!P0 STS [R6+0x8], R9 ;  /* 0x0000080906008388 */ /* 0x0001e20000000800 */
[----:B------:R-:W-:-:S03]  /*4fe0*/  LOP3.LUT R2, R2, 0xfffffffe, RZ, 0xc0, !PT ;  /* 0xfffffffe02027812 */ /* 0x000fc600078ec0ff */
[----:B------:R-:W-:Y:S01]  /*4ff0*/  BAR.SYNC.DEFER_BLOCKING 0x0 ;  /* 0x0000000000007b1d */ /* 0x000fe20000010000 */
[----:B------:R-:W-:Y:S01]  /*5000*/  ISETP.GT.AND P0, PT, R8, 0x11, PT ;  /* 0x000000110800780c */ /* 0x000fe20003f04270 */
[----:B------:R-:W-:Y:S02]  /*5010*/  IMAD.IADD R4, R25, 0x1, -R2 ;  /* 0x0000000119047824 */ /* 0x000fe400078e0a02 */
[----:B------:R-:W-:Y:S01]  /*5020*/  @P4 IMAD R2, R19, c[0x0][0x268], R12 ;  /* 0x00009a0013024a24 */ /* 0x000fe200078e020c */
[----:B0-----:R-:W-:Y:S02]  /*5030*/  IMNMX R6, R12, c[0x0][0x1d4], PT ;  /* 0x000075000c067a17 */ /* 0x001fe40003800200 */
[----:B------:R-:W-:Y:S01]  /*5040*/  ISETP.NE.OR P3, PT, R3, R4, P0 ;  /* 0x000000040300720c */ /* 0x000fe20000765670 */
[----:B------:R-:W-:Y:S01]  /*5050*/  @P4 IMAD R11, R2, c[0x0][0x1d4], RZ ;  /* 0x00007500020b4a24 */ /* 0x000fe200078e02ff */
[----:B------:R-:W-:Y:S02]  /*5060*/  IADD3 R4, R6, 0x4, RZ ;  /* 0x0000000406047810 */ /* 0x000fe40007ffe0ff */
[----:B------:R-:W-:-:S02]  /*5070*/  CS2R R6, SRZ ;  /* 0x0000000000067805 */ /* 0x000fc4000001ff00 */
[----:B------:R-:W-:Y:S01]  /*5080*/  SHF.R.S32.HI R13, RZ, 0x1f, R4 ;  /* 0x0000001fff0d7819 */ /* 0x000fe20000011404 */
[--C-:B------:R-:W-:Y:S01]  /*5090*/  @P4 IMAD.MOV.U32 R6, RZ, RZ, R11.reuse ;  /* 0x000000ffff064224 */ /* 0x100fe200078e000b */
[----:B------:R-:W-:Y:S02]  /*50a0*/  @P4 SHF.R.S32.HI R7, RZ, 0x1f, R11 ;  /* 0x0000001fff074819 */ /* 0x000fe4000001140b */
[----:B------:R-:W-:-:S05]  /*50b0*/  LEA.HI R13, R13, R4, RZ, 0x2 ;  /* 0x000000040d0d7211 */ /* 0x000fca00078f10ff */
[----:B------:R-:W-:Y:S01]  /*50c0*/  IMAD.SHL.U32 R2, R13, 0x4, RZ ;  /* 0x000000040d027824 */ /* 0x000fe200078e00ff */
[----:B------:R0:W3:Y:S01]  /*50d0*/  @!P1 LDS R9, [R10.X4+0x8] ;  /* 0x000008000a099984 */ /* 0x0000e20000004800 */
[----:B------:R-:W-:-:S03]  /*50e0*/  ISETP.EQ.U32.AND P1, PT, RZ, c[0x0][0x190], PT ;  /* 0x00006400ff007a0c */ /* 0x000fc60003f22070 */
[----:B------:R-:W-:Y:S02]  /*50f0*/  LOP3.LUT R2, R2, 0xfffffff0, RZ, 0xc0, !PT ;  /* 0xfffffff002027812 */ /* 0x000fe400078ec0ff */
[----:B------:R-:W-:Y:S01]  /*5100*/  ISETP.EQ.OR.EX P1, PT, RZ, c[0x0][0x194], P3, P1 ;  /* 0x00006500ff007a0c */ /* 0x000fe20001f22710 */
[----:B0-----:R-:W-:Y:S01]  /*5110*/  CS2R R10, SRZ ;  /* 0x00000000000a7805 */ /* 0x001fe2000001ff00 */
[----:B--2---:R-:W-:-:S11]  /*5120*/  IADD3 R38, R2, 0x210, RZ ;  /* 0x0000021002267810 */ /* 0x004fd60007ffe0ff */
[----:B------:R-:W-:Y:S01]  /*5130*/  @!P1 IMAD.MOV.U32 R13, RZ, RZ, 0x2 ;  /* 0x00000002ff0d9424 */ /* 0x000fe200078e00ff */
[----:B---3--:R-:W0:Y:S02]  /*5140*/  SHFL.BFLY PT, R0, R9, 0x1, 0x1f ;  /* 0x0c201f0009007f89 */ /* 0x008e2400000e0000 */
[----:B0-----:R-:W-:Y:S02]  /*5150*/  FADD.FTZ R4, R0, R9 ;  /* 0x0000000900047221 */ /* 0x001fe40000010000 */
[----:B------:R-:W-:Y:S02]  /*5160*/  IMAD.SHL.U32 R0, R8, 0x8, RZ ;  /* 0x0000000808007824 */ /* 0x000fe400078e00ff */
[----:B------:R-:W-:Y:S02]  /*5170*/  CS2R R8, SRZ ;  /* 0x0000000000087805 */ /* 0x000fe4000001ff00 */
[----:B------:R-:W-:Y:S01]  /*5180*/  @!P1 IMAD R12, R22, 0x90, R0 ;  /* 0x00000090160c9824 */ /* 0x000fe200078e0200 */
[----:B------:R-:W0:Y:S03]  /*5190*/  SHFL.IDX PT, R4, R4, RZ, 0x1f ;  /* 0x00001fff04047589 */ /* 0x000e2600000e0000 */
[----:B------:R-:W-:Y:S01]  /*51a0*/  @!P1 IMAD.WIDE R12, R12, R13, c[0x0][0x190] ;  /* 0x000064000c0c9625 */ /* 0x000fe200078e020d */
[----:B------:R-:W-:Y:S05]  /*51b0*/  @P2 BRA `(.L_x_3349) ;  /* 0x0000010000002947 */ /* 0x000fea0003800000 */
[----:B0-----:R-:W-:-:S04]  /*51c0*/  FADD.FTZ R4, R4, 9.9999999747524270788e-07 ;  /* 0x358637bd04047421 */ /* 0x001fc80000010000 */
[----:B-1----:R0:W1:Y:S03]  /*51d0*/  MUFU.RCP R33, R4 ;  /* 0x0000000400217308 */ /* 0x0020660000001000 */
.L_x_3350:
[C---:B------:R-:W-:Y:S01]  /*51e0*/  IMAD.IADD R35, R21.reuse, 0x1, -R16 ;  /* 0x0000000115237824 */ /* 0x040fe200078e0a10 */
[----:B------:R-:W-:-:S04]  /*51f0*/  @P4 IADD3 R15, P2, R21, R6, RZ ;  /* 0x00000006150f4210 */ /* 0x000fc80007f5e0ff */
[----:B0-----:R-:W0:Y:S02]  /*5200*/  LDS R4, [R35.X4+0x210] ;  /* 0x0002100023047984 */ /* 0x001e240000004800 */
[----:B01----:R-:W-:Y:S01]  /*5210*/  FMUL.FTZ R37, R4, R33 ;  /* 0x0000002104257220 */ /* 0x003fe20000410000 */
[----:B------:R-:W-:Y:S02]  /*5220*/  @P4 LEA.HI.X.SX32 R4, R21, R7, 0x1, P2 ;  /* 0x0000000715044211 */ /* 0x000fe400010f0eff */
[C---:B------:R-:W-:Y:S02]  /*5230*/  @P4 LEA R14, P2, R15.reuse, c[0x0][0x260], 0x2 ;  /* 0x000098000f0e4a11 */ /* 0x040fe400078410ff */
[----:B------:R-:W-:Y:S02]  /*5240*/  F2FP.PACK_AB R20, RZ, R37 ;  /* 0x00000025ff14723e */ /* 0x000fe400000000ff */
[----:B------:R-:W-:Y:S01]  /*5250*/  @P4 LEA.HI.X R15, R15, c[0x0][0x264], R4, 0x2, P2 ;  /* 0x000099000f0f4a11 */ /* 0x000fe200010f1404 */
[----:B------:R-:W-:Y:S01]  /*5260*/  IMAD R4, R35, 0x2, R38 ;  /* 0x0000000223047824 */ /* 0x000fe200078e0226 */
[----:B------:R-:W-:-:S03]  /*5270*/  IADD3 R21, R21, 0x40, RZ ;  /* 0x0000004015157810 */ /* 0x000fc60007ffe0ff */
[----:B------:R0:W-:Y:S01]  /*5280*/  @P4 STG.E [R14.64], R37 ;  /* 0x000000250e004986 */ /* 0x0001e2000c101924 */
[----:B------:R-:W-:-:S03]  /*5290*/  ISETP.GT.AND P2, PT, R21, R25, PT ;  /* 0x000000191500720c */ /* 0x000fc60003f44270 */
[----:B------:R0:W-:Y:S10]  /*52a0*/  STS.U16 [R4], R20 ;  /* 0x0000001404007388 */ /* 0x0001f40000000400 */
[----:B0-----:R-:W-:Y:S05]  /*52b0*/  @!P2 BRA `(.L_x_3350) ;  /* 0xffffff200000a947 */ /* 0x001fea000383ffff */
.L_x_3349:
[----:B------:R-:W-:Y:S05]  /*52c0*/  BSYNC B0 ;  /* 0x0000000000007941 */ /* 0x000fea0003800000 */
.L_x_3348:
[----:B------:R2:W5:Y:S01]  /*52d0*/  @!P1 LDG.E.128 R8, [R12.64] ;  /* 0x000000240c089981 */ /* 0x000562000c1e1d00 */
[----:B------:R-:W-:Y:S01]  /*52e0*/  BSSY B0, `(.L_x_3351) ;  /* 0x000015a000007945 */ /* 0x000fe20003800000 */
[----:B------:R-:W-:Y:S01]  /*52f0*/  IMAD R21, R19, c[0x0][0x1d4], RZ ;  /* 0x0000750013157a24 */ /* 0x000fe200078e02ff */
[----:B-1----:R-:W-:Y:S01]  /*5300*/  CS2R R34, SRZ ;  /* 0x0000000000227805 */ /* 0x002fe2000001ff00 */
[----:B------:R-:W-:-:S02]  /*5310*/  IMAD.MOV.U32 R39, RZ, RZ, RZ ;  /* 0x000000ffff277224 */ /* 0x000fc400078e00ff */
[----:B------:R-:W-:Y:S02]  /*5320*/  IMAD.MOV.U32 R37, RZ, RZ, RZ ;  /* 0x000000ffff257224 */ /* 0x000fe400078e00ff */
[----:B------:R-:W-:Y:S02]  /*5330*/  IMAD.MOV.U32 R28, RZ, RZ, RZ ;  /* 0x000000ffff1c7224 */ /* 0x000fe400078e00ff */
[----:B------:R-:W-:Y:S02]  /*5340*/  IMAD.MOV.U32 R33, RZ, RZ, RZ ;  /* 0x000000ffff217224 */ /* 0x000fe400078e00ff */
[----:B------:R-:W-:Y:S02]  /*5350*/  IMAD.MOV.U32 R20, RZ, RZ, RZ ;  /* 0x000000ffff147224 */ /* 0x000fe400078e00ff */
[----:B------:R-:W-:Y:S01]  /*5360*/  IMAD.MOV.U32 R24, RZ, RZ, RZ ;  /* 0x000000ffff187224 */ /* 0x000fe200078e00ff */
[----:B------:R-:W-:Y:S06]  /*5370*/  BAR.SYNC.DEFER_BLOCKING 0x0 ;  /* 0x0000000000007b1d */ /* 0x000fec0000010000 */
[----:B------:R-:W-:Y:S05]  /*5380*/  @P0 BRA `(.L_x_3352) ;  /* 0x000014f000000947 */ /* 0x000fea0003800000 */
[----:B--2---:R-:W-:Y:S01]  /*5390*/  IMAD.IADD R26, R16, 0x1, R3 ;  /* 0x00000001101a7824 */ /* 0x004fe200078e0203 */
        /* <DEDUP_REMOVED lines=8> */
[----:B0-----:R-:W-:Y:S01]  /*5420*/  IADD3 R4, -R16, -0x2, -R3 ;  /* 0xfffffffe10047810 */ /* 0x001fe20007ffe903 */
[----:B------:R-:W-:Y:S01]  /*5430*/  BSSY B2, `(.L_x_3355) ;  /* 0x0000030000027945 */ /* 0x000fe20003800000 */
[----:B------:R-:W-:Y:S01]  /*5440*/  LOP3.LUT R5, RZ, R41, RZ, 0x33, !PT ;  /* 0x00000029ff057212 */ /* 0x000fe200078e33ff */
[----:B------:R-:W-:Y:S01]  /*5450*/  IMAD.MOV.U32 R24, RZ, RZ, RZ ;  /* 0x000000ffff187224 */ /* 0x000fe200078e00ff */
[----:B------:R-:W-:Y:S01]  /*5460*/  CS2R R34, SRZ ;  /* 0x0000000000227805 */ /* 0x000fe2000001ff00 */
[----:B------:R-:W-:Y:S02]  /*5470*/  IMAD.MOV.U32 R40, RZ, RZ, R26 ;  /* 0x000000ffff287224 */ /* 0x000fe400078e001a */
[----:B------:R-:W-:Y:S02]  /*5480*/  IMAD.IADD R4, R4, 0x1, -R5 ;  /* 0x0000000104047824 */ /* 0x000fe400078e0a05 */
[----:B------:R-:W-:Y:S02]  /*5490*/  IMAD.MOV.U32 R20, RZ, RZ, RZ ;  /* 0x000000ffff147224 */ /* 0x000fe400078e00ff */
[----:B------:R-:W-:Y:S01]  /*54a0*/  IMAD.MOV.U32 R33, RZ, RZ, RZ ;  /* 0x000000ffff217224 */ /* 0x000fe200078e00ff */
[C---:B------:R-:W-:Y:S01]  /*54b0*/  LOP3.LUT P2, RZ, R4.reuse, 0x2, RZ, 0xc0, !PT ;  /* 0x0000000204ff7812 */ /* 0x040fe2000784c0ff */
[----:B------:R-:W-:Y:S01]  /*54c0*/  IMAD.MOV.U32 R28, RZ, RZ, RZ ;  /* 0x000000ffff1c7224 */ /* 0x000fe200078e00ff */
[----:B------:R-:W-:Y:S01]  /*54d0*/  LOP3.LUT P1, RZ, R4, 0xfffffffe, RZ, 0xc0, !PT ;  /* 0xfffffffe04ff7812 */ /* 0x000fe2000782c0ff */
[----:B------:R-:W-:-:S02]  /*54e0*/  IMAD.MOV.U32 R37, RZ, RZ, RZ ;  /* 0x000000ffff257224 */ /* 0x000fc400078e00ff */
[----:B------:R-:W-:-:S08]  /*54f0*/  IMAD.MOV.U32 R39, RZ, RZ, RZ ;  /* 0x000000ffff277224 */ /* 0x000fd000078e00ff */
        /* <DEDUP_REMOVED lines=20> */
[----:B------:R-:W-:Y:S01]  /*5640*/  HADD2.F32 R12, -RZ, R12.H1_H1 ;  /* 0x3000000cff0c7230 */ /* 0x000fe20000004100 */
[C---:B------:R-:W-:Y:S01]  /*5650*/  FFMA.FTZ R24, R39.reuse, R24, RZ ;  /* 0x0000001827187223 */ /* 0x040fe200000100ff */
[--C-:B------:R-:W-:Y:S01]  /*5660*/  HADD2.F32 R20, -RZ, R13.reuse.H0_H0 ;  /* 0x2000000dff147230 */ /* 0x100fe20000004100 */
[C---:B------:R-:W-:Y:S01]  /*5670*/  FFMA.FTZ R28, R39.reuse, R28, RZ ;  /* 0x0000001c271c7223 */ /* 0x040fe200000100ff */
[----:B------:R-:W-:Y:S01]  /*5680*/  HADD2.F32 R4, -RZ, R13.H1_H1 ;  /* 0x3000000dff047230 */ /* 0x000fe20000004100 */
        /* <DEDUP_REMOVED lines=8> */
[----:B------:R-:W-:Y:S01]  /*5710*/  FFMA.FTZ R39, R39, R40, RZ ;  /* 0x0000002827277223 */ /* 0x000fe200000100ff */
[----:B------:R-:W-:Y:S02]  /*5720*/  IADD3 R40, R26, 0x2, RZ ;  /* 0x000000021a287810 */ /* 0x000fe40007ffe0ff */
.L_x_3356:
[----:B------:R-:W-:Y:S05]  /*5730*/  BSYNC B2 ;  /* 0x0000000000027941 */ /* 0x000fea0003800000 */
.L_x_3355:
[----:B------:R-:W-:Y:S05]  /*5740*/  @!P1 BRA `(.L_x_3354) ;  /* 0x000004d000009947 */ /* 0x000fea0003800000 */
[----:B------:R-:W-:Y:S01]  /*5750*/  IMAD R4, R40, 0x2, R2 ;  /* 0x0000000228047824 */ /* 0x000fe200078e0202 */
        /* <DEDUP_REMOVED lines=10> */
[C---:B------:R-:W-:Y:S01]  /*5800*/  LEA R52, P1, R53.reuse, c[0x0][0x1a8], 0x2 ;  /* 0x00006a0035347a11 */ /* 0x040fe200078210ff */
[----:B------:R-:W-:Y:S01]  /*5810*/  IMAD R44, R4, 0x90, RZ ;  /* 0x00000090042c7824 */ /* 0x000fe200078e02ff */
[----:B------:R-:W-:Y:S02]  /*5820*/  IADD3 R55, R54, 0x120, RZ ;  /* 0x0000012036377810 */ /* 0x000fe40007ffe0ff */
[----:B------:R-:W-:Y:S02]  /*5830*/  LEA.HI.X R53, R53, c[0x0][0x1ac], R6, 0x2, P1 ;  /* 0x00006b0035357a11 */ /* 0x000fe400008f1406 */
[----:B------:R-:W-:-:S04]  /*5840*/  IADD3 R46, R5, 0x210, RZ ;  /* 0x00000210052e7810 */ /* 0x000fc80007ffe0ff */
.L_x_3357:
[----:B------:R-:W-:Y:S01]  /*5850*/  IMAD.MOV.U32 R42, RZ, RZ, R52 ;  /* 0x000000ffff2a7224 */ /* 0x000fe200078e0034 */
[----:B------:R-:W0:Y:S01]  /*5860*/  LDS.U16 R47, [R46+-0x4] ;  /* 0xfffffc002e2f7984 */ /* 0x000e220000000400 */
[----:B------:R-:W-:-:S03]  /*5870*/  IMAD.MOV.U32 R43, RZ, RZ, R53 ;  /* 0x000000ffff2b7224 */ /* 0x000fc600078e0035 */
[----:B------:R-:W1:Y:S04]  /*5880*/  LDS.U16 R51, [R46] ;  /* 0x000000002e337984 */ /* 0x000e680000000400 */
        /* <DEDUP_REMOVED lines=10> */
[----:B------:R-:W-:-:S04]  /*5930*/  IADD3 R14, P1, R32, R13, RZ ;  /* 0x0000000d200e7210 */ /* 0x000fc80007f3e0ff */
[----:B------:R-:W-:Y:S01]  /*5940*/  LEA.HI.X.SX32 R13, R13, R36, 0x1, P1 ;  /* 0x000000240d0d7211 */ /* 0x000fe200008f0eff */
[----:B------:R-:W2:Y:S01]  /*5950*/  LDG.E.128 R4, [R4.64] ;  /* 0x0000002404047981 */ /* 0x000ea2000c1e1d00 */
[----:B------:R-:W-:-:S04]  /*5960*/  LEA R12, P1, R14, c[0x0][0x1a0], 0x1 ;  /* 0x000068000e0c7a11 */ /* 0x000fc800078208ff */
[----:B------:R-:W-:-:S06]  /*5970*/  LEA.HI.X R13, R14, c[0x0][0x1a4], R13, 0x1, P1 ;  /* 0x000069000e0d7a11 */ /* 0x000fcc00008f0c0d */
[----:B------:R-:W3:Y:S01]  /*5980*/  LDG.E.128 R12, [R12.64] ;  /* 0x000000240c0c7981 */ /* 0x000ee2000c1e1d00 */
[----:B------:R-:W-:Y:S01]  /*5990*/  IADD3 R52, P1, R42, 0x10, RZ ;  /* 0x000000102a347810 */ /* 0x000fe20007f3e0ff */
[----:B0-----:R-:W-:Y:S01]  /*59a0*/  HADD2.F32 R47, -RZ, R47.H0_H0 ;  /* 0x2000002fff2f7230 */ /* 0x001fe20000004100 */
[----:B------:R-:W-:Y:S01]  /*59b0*/  IADD3 R40, R40, 0x4, RZ ;  /* 0x0000000428287810 */ /* 0x000fe20007ffe0ff */
[----:B-1----:R-:W-:Y:S01]  /*59c0*/  HADD2.F32 R51, -RZ, R51.H0_H0 ;  /* 0x20000033ff337230 */ /* 0x002fe20000004100 */
[----:B------:R-:W-:Y:S01]  /*59d0*/  IADD3 R46, R46, 0x8, RZ ;  /* 0x000000082e2e7810 */ /* 0x000fe20007ffe0ff */
[----:B------:R-:W-:Y:S01]  /*59e0*/  IMAD.X R53, RZ, RZ, R43, P1 ;  /* 0x000000ffff357224 */ /* 0x000fe200008e062b */
[----:B------:R-:W-:Y:S02]  /*59f0*/  ISETP.GE.AND P1, PT, R40, R41, PT ;  /* 0x000000292800720c */ /* 0x000fe40003f26270 */
[----:B------:R-:W-:Y:S01]  /*5a00*/  IADD3 R45, R45, 0x240, RZ ;  /* 0x000002402d2d7810 */ /* 0x000fe20007ffe0ff */
[----:B--2---:R-:W-:-:S02]  /*5a10*/  HADD2.F32 R43, -RZ, R5.H0_H0 ;  /* 0x20000005ff2b7230 */ /* 0x004fc40000004100 */
[----:B------:R-:W-:Y:S02]  /*5a20*/  HADD2.F32 R48, -RZ, R5.H1_H1 ;  /* 0x30000005ff307230 */ /* 0x000fe40000004100 */
[----:B------:R-:W-:Y:S01]  /*5a30*/  HADD2.F32 R42, -RZ, R4.H0_H0 ;  /* 0x20000004ff2a7230 */ /* 0x000fe20000004100 */
[C---:B------:R-:W-:Y:S01]  /*5a40*/  FFMA.FTZ R20, R47.reuse, R43, R20 ;  /* 0x0000002b2f147223 */ /* 0x040fe20000010014 */
[----:B------:R-:W-:Y:S01]  /*5a50*/  HADD2.F32 R5, -RZ, R6.H0_H0 ;  /* 0x20000006ff057230 */ /* 0x000fe20000004100 */
[C---:B------:R-:W-:Y:S01]  /*5a60*/  FFMA.FTZ R33, R47.reuse, R48, R33 ;  /* 0x000000302f217223 */ /* 0x040fe20000010021 */
[--C-:B------:R-:W-:Y:S01]  /*5a70*/  HADD2.F32 R50, -RZ, R7.reuse.H1_H1 ;  /* 0x30000007ff327230 */ /* 0x100fe20000004100 */
[C---:B------:R-:W-:Y:S01]  /*5a80*/  FFMA.FTZ R24, R47.reuse, R42, R24 ;  /* 0x0000002a2f187223 */ /* 0x040fe20000010018 */
[----:B------:R-:W-:Y:S01]  /*5a90*/  HADD2.F32 R4, -RZ, R4.H1_H1 ;  /* 0x30000004ff047230 */ /* 0x000fe20000004100 */
[C---:B------:R-:W-:Y:S01]  /*5aa0*/  FFMA.FTZ R5, R47.reuse, R5, R28 ;  /* 0x000000052f057223 */ /* 0x040fe2000001001c */
[----:B------:R-:W-:Y:S01]  /*5ab0*/  HADD2.F32 R6, -RZ, R6.H1_H1 ;  /* 0x30000006ff067230 */ /* 0x000fe20000004100 */
[C---:B------:R-:W-:Y:S01]  /*5ac0*/  FFMA.FTZ R39, R47.reuse, R50, R39 ;  /* 0x000000322f277223 */ /* 0x040fe20000010027 */
[----:B------:R-:W-:Y:S01]  /*5ad0*/  HADD2.F32 R49, -RZ, R7.H0_H0 ;  /* 0x20000007ff317230 */ /* 0x000fe20000004100 */
[C---:B------:R-:W-:Y:S01]  /*5ae0*/  FFMA.FTZ R4, R47.reuse, R4, R35 ;  /* 0x000000042f047223 */ /* 0x040fe20000010023 */
[----:B---3--:R-:W-:Y:S01]  /*5af0*/  HADD2.F32 R7, -RZ, R12.H0_H0 ;  /* 0x2000000cff077230 */ /* 0x008fe20000004100 */
[C---:B------:R-:W-:Y:S01]  /*5b00*/  FFMA.FTZ R6, R47.reuse, R6, R37 ;  /* 0x000000062f067223 */ /* 0x040fe20000010025 */
[--C-:B------:R-:W-:Y:S01]  /*5b10*/  HADD2.F32 R28, -RZ, R13.reuse.H0_H0 ;  /* 0x2000000dff1c7230 */ /* 0x100fe20000004100 */
[----:B------:R-:W-:Y:S01]  /*5b20*/  FFMA.FTZ R34, R47, R49, R34 ;  /* 0x000000312f227223 */ /* 0x000fe20000010022 */
[----:B------:R-:W-:Y:S01]  /*5b30*/  HADD2.F32 R42, -RZ, R13.H1_H1 ;  /* 0x3000000dff2a7230 */ /* 0x000fe20000004100 */
[C---:B------:R-:W-:Y:S01]  /*5b40*/  FFMA.FTZ R24, R51.reuse, R7, R24 ;  /* 0x0000000733187223 */ /* 0x040fe20000010018 */
        /* <DEDUP_REMOVED lines=13> */
.L_x_3354:
[----:B------:R-:W-:Y:S05]  /*5c20*/  BSYNC B1 ;  /* 0x0000000000017941 */ /* 0x000fea0003800000 */
.L_x_3353:
[----:B------:R-:W-:-:S13]  /*5c30*/  ISETP.GE.AND P1, PT, R26, R25, PT ;  /* 0x000000191a00720c */ /* 0x000fda0003f26270 */
[----:B------:R-:W-:Y:S05]  /*5c40*/  @P1 BRA `(.L_x_3352) ;  /* 0x00000c3000001947 */ /* 0x000fea0003800000 */
[----:B0-----:R-:W-:Y:S01]  /*5c50*/  LOP3.LUT R4, RZ, R3, RZ, 0x33, !PT ;  /* 0x00000003ff047212 */ /* 0x001fe200078e33ff */
        /* <DEDUP_REMOVED lines=45> */
[----:B0-----:R-:W-:Y:S02]  /*5f30*/  HADD2.F32 R14, -RZ, R38.H0_H0 ;  /* 0x20000026ff0e7230 */ /* 0x001fe40000004100 */
[----:B--2---:R-:W-:Y:S02]  /*5f40*/  HADD2.F32 R41, -RZ, R6.H0_H0 ;  /* 0x20000006ff297230 */ /* 0x004fe40000004100 */
[----:B------:R-:W-:Y:S02]  /*5f50*/  HADD2.F32 R43, -RZ, R7.H0_H0 ;  /* 0x20000007ff2b7230 */ /* 0x000fe40000004100 */
        /* <DEDUP_REMOVED lines=14> */
.L_x_3361:
[----:B------:R-:W-:Y:S05]  /*6040*/  BSYNC B2 ;  /* 0x0000000000027941 */ /* 0x000fea0003800000 */
.L_x_3360:
[----:B------:R-:W-:Y:S02]  /*6050*/  IADD3 R26, R26, 0x2, RZ ;  /* 0x000000021a1a7810 */ /* 0x000fe40007ffe0ff */
.L_x_3359:
[----:B------:R-:W-:Y:S05]  /*6060*/  BSYNC B1 ;  /* 0x0000000000017941 */ /* 0x000fea0003800000 */
.L_x_3358:
[----:B------:R-:W-:-:S13]  /*6070*/  LOP3.LUT P1, RZ, R42, 0xfffffffe, RZ, 0xc0, !PT ;  /* 0xfffffffe2aff7812 */ /* 0x000fda000782c0ff */
[----:B------:R-:W-:Y:S05]  /*6080*/  @!P1 BRA `(.L_x_3352) ;  /* 0x000007f000009947 */ /* 0x000fea0003800000 */
[----:B------:R-:W-:Y:S02]  /*6090*/  IMAD R5, R26, 0x2, R2 ;  /* 0x000000021a057824 */ /* 0x000fe400078e0202 */
[----:B------:R-:W-:Y:S02]  /*60a0*/  IMAD.MOV.U32 R14, RZ, RZ, RZ ;  /* 0x000000ffff0e7224 */ /* 0x000fe400078e00ff */
[----:B------:R-:W-:Y:S02]  /*60b0*/  IMAD R43, R16, -0x2, R5 ;  /* 0xfffffffe102b7824 */ /* 0x000fe400078e0205 */
.L_x_3366:
        /* <DEDUP_REMOVED lines=18> */
[----:B------:R-:W-:Y:S02]  /*61e0*/  IMAD.MOV.U32 R5, RZ, RZ, R15 ;  /* 0x000000ffff057224 */ /* 0x000fe400078e000f */
[----:B------:R-:W0:Y:S02]  /*61f0*/  LDS.U16 R15, [R45+0x210] ;  /* 0x000210002d0f7984 */ /* 0x000e240000000400 */
        /* <DEDUP_REMOVED lines=41> */
.L_x_3363:
[----:B------:R-:W-:Y:S05]  /*6490*/  BSYNC B1 ;  /* 0x0000000000017941 */ /* 0x000fea0003800000 */
.L_x_3362:
        /* <DEDUP_REMOVED lines=57> */
.L_x_3365:
[----:B------:R-:W-:Y:S05]  /*6830*/  BSYNC B1 ;  /* 0x0000000000017941 */ /* 0x000fea0003800000 */
.L_x_3364:
[----:B------:R-:W-:Y:S02]  /*6840*/  IADD3 R26, R26, 0x4, RZ ;  /* 0x000000041a1a7810 */ /* 0x000fe40007ffe0ff */
[----:B------:R-:W-:Y:S02]  /*6850*/  IADD3 R14, R14, 0x8, RZ ;  /* 0x000000080e0e7810 */ /* 0x000fe40007ffe0ff */
[----:B------:R-:W-:-:S13]  /*6860*/  ISETP.GE.AND P1, PT, R26, R25, PT ;  /* 0x000000191a00720c */ /* 0x000fda0003f26270 */
[----:B------:R-:W-:Y:S05]  /*6870*/  @!P1 BRA `(.L_x_3366) ;  /* 0xfffff84000009947 */ /* 0x000fea000383ffff */
.L_x_3352:
[----:B--2---:R-:W-:Y:S05]  /*6880*/  BSYNC B0 ;  /* 0x0000000000007941 */ /* 0x004fea0003800000 */
.L_x_3351:
[----:B------:R-:W-:Y:S01]  /*6890*/  BSSY B0, `(.L_x_3367) ;  /* 0x0000053000007945 */ /* 0x000fe20003800000 */
[----:B------:R-:W-:Y:S05]  /*68a0*/  @P3 BRA `(.L_x_3368) ;  /* 0x0000051000003947 */ /* 0x000fea0003800000 */
[----:B------:R-:W-:Y:S01]  /*68b0*/  ISETP.NE.U32.AND P1, PT, RZ, c[0x0][0x240], PT ;  /* 0x00009000ff007a0c */ /* 0x000fe20003f25070 */
[----:B------:R-:W-:-:S03]  /*68c0*/  IMAD.MOV.U32 R13, RZ, RZ, 0x2 ;  /* 0x00000002ff0d7424 */ /* 0x000fc600078e00ff */
[----:B------:R-:W-:Y:S02]  /*68d0*/  ISETP.NE.AND.EX P1, PT, RZ, c[0x0][0x244], PT, P1 ;  /* 0x00009100ff007a0c */ /* 0x000fe40003f25310 */
[----:B------:R-:W-:-:S11]  /*68e0*/  ISETP.NE.AND P3, PT, R13, c[0x0][0x258], PT ;  /* 0x000096000d007a0c */ /* 0x000fd60003f65270 */
[----:B------:R-:W-:Y:S02]  /*68f0*/  @P1 IMAD R27, R27, c[0x0][0x1d8], R22 ;  /* 0x000076001b1b1a24 */ /* 0x000fe400078e0216 */
[--C-:B------:R-:W-:Y:S02]  /*6900*/  IMAD.IADD R22, R17, 0x1, R0.reuse ;  /* 0x0000000111167824 */ /* 0x100fe400078e0200 */
[----:B0-----:R-:W-:-:S04]  /*6910*/  @P1 IMAD R4, R27, 0x90, R0 ;  /* 0x000000901b041824 */ /* 0x001fc800078e0200 */
[----:B------:R-:W-:-:S04]  /*6920*/  @P1 IMAD.WIDE R4, R4, R13, c[0x0][0x238] ;  /* 0x00008e0004041625 */ /* 0x000fc800078e020d */
[----:B------:R-:W-:Y:S02]  /*6930*/  @P3 IMAD.WIDE R12, R22, R13, c[0x0][0x188] ;  /* 0x00006200160c3625 */ /* 0x000fe400078e020d */
[----:B------:R-:W5:Y:S04]  /*6940*/  @P1 LDG.E.128 R4, [R4.64] ;  /* 0x0000002404041981 */ /* 0x000f68000c1e1d00 */
[----:B------:R-:W5:Y:S01]  /*6950*/  @P3 LDG.E.128 R12, [R12.64] ;  /* 0x000000240c0c3981 */ /* 0x000f62000c1e1d00 */
[----:B------:R-:W-:Y:S02]  /*6960*/  IMAD.IADD R25, R25, 0x1, -R16 ;  /* 0x0000000119197824 */ /* 0x000fe400078e0a10 */
[----:B------:R-:W-:Y:S02]  /*6970*/  IMAD R21, R21, 0x90, R0 ;  /* 0x0000009015157824 */ /* 0x000fe400078e0200 */
[----:B------:R-:W-:-:S02]  /*6980*/  IMAD R26, R25, 0x2, R2 ;  /* 0x00000002191a7824 */ /* 0x000fc400078e0202 */
[----:B------:R-:W-:Y:S01]  /*6990*/  IMAD R18, R18, 0x90, RZ ;  /* 0x0000009012127824 */ /* 0x000fe200078e02ff */
[----:B------:R-:W-:-:S03]  /*69a0*/  SHF.R.S32.HI R17, RZ, 0x1f, R21 ;  /* 0x0000001fff117819 */ /* 0x000fc60000011415 */
[----:B------:R-:W0:Y:S01]  /*69b0*/  LDS.U16 R26, [R26+0x210] ;  /* 0x000210001a1a7984 */ /* 0x000e220000000400 */
[----:B------:R-:W-:-:S04]  /*69c0*/  IADD3 R21, P2, R18, R21, RZ ;  /* 0x0000001512157210 */ /* 0x000fc80007f5e0ff */
[----:B------:R-:W-:Y:S02]  /*69d0*/  LEA.HI.X.SX32 R18, R18, R17, 0x1, P2 ;  /* 0x0000001112127211 */ /* 0x000fe400010f0eff */
[----:B------:R-:W-:-:S04]  /*69e0*/  LEA R16, P2, R21, c[0x0][0x1a0], 0x1 ;  /* 0x0000680015107a11 */ /* 0x000fc800078408ff */
[----:B------:R-:W-:Y:S01]  /*69f0*/  LEA.HI.X R17, R21, c[0x0][0x1a4], R18, 0x1, P2 ;  /* 0x0000690015117a11 */ /* 0x000fe200010f0c12 */
[----:B------:R-:W-:Y:S05]  /*6a00*/  @P3 BRA `(.L_x_3369) ;  /* 0x0000021000003947 */ /* 0x000fea0003800000 */
[C---:B-----5:R-:W-:Y:S01]  /*6a10*/  IADD3 R12, P2, R22.reuse, c[0x0][0x188], RZ ;  /* 0x00006200160c7a10 */ /* 0x060fe20007f5e0ff */
[----:B------:R-:W2:Y:S03]  /*6a20*/  LDG.E R31, [R30.64+0x4] ;  /* 0x000004241e1f7981 */ /* 0x000ea6000c1e1900 */
        /* <DEDUP_REMOVED lines=9> */
[----:B------:R-:W-:Y:S01]  /*6ac0*/  SHF.R.S32.HI R15, RZ, 0x8, R15 ;  /* 0x00000008ff0f7819 */ /* 0x000fe2000001140f */
[----:B------:R-:W2:Y:S01]  /*6ad0*/  I2F.S8 R18, R41 ;  /* 0x0000002900127306 */ /* 0x000ea20000001400 */
[----:B------:R-:W-:-:S07]  /*6ae0*/  SHF.R.S32.HI R13, RZ, 0x8, R13 ;  /* 0x00000008ff0d7819 */ /* 0x000fce000001140d */
[----:B------:R2:W1:Y:S08]  /*6af0*/  I2F.S8 R12, R25 ;  /* 0x00000019000c7306 */ /* 0x0004700000001400 */
[----:B------:R-:W3:Y:S08]  /*6b00*/  I2F.S8 R21, R21 ;  /* 0x0000001500157306 */ /* 0x000ef00000001400 */
[----:B------:R-:W4:Y:S08]  /*6b10*/  I2F.S16 R22, R22 ;  /* 0x0000001600167306 */ /* 0x000f300000101400 */
[----:B------:R-:W0:Y:S08]  /*6b20*/  I2F.S16 R2, R2 ;  /* 0x0000000200027306 */ /* 0x000e300000101400 */
[----:B------:R-:W0:Y:S08]  /*6b30*/  I2F.S8 R14, R40 ;  /* 0x00000028000e7306 */ /* 0x000e300000001400 */
[----:B------:R-:W0:Y:S08]  /*6b40*/  I2F.S16 R15, R15 ;  /* 0x0000000f000f7306 */ /* 0x000e300000101400 */
[----:B------:R-:W0:Y:S01]  /*6b50*/  I2F.S16 R13, R13 ;  /* 0x0000000d000d7306 */ /* 0x000e220000101400 */
[----:B--2---:R-:W-:-:S02]  /*6b60*/  FMUL.FTZ R25, R18, R31 ;  /* 0x0000001f12197220 */ /* 0x004fc40000410000 */
[-C--:B-1----:R-:W-:Y:S02]  /*6b70*/  FMUL.FTZ R18, R12, R31.reuse ;  /* 0x0000001f0c127220 */ /* 0x082fe40000410000 */
[-C--:B---3--:R-:W-:Y:S02]  /*6b80*/  FMUL.FTZ R12, R21, R31.reuse ;  /* 0x0000001f150c7220 */ /* 0x088fe40000410000 */
[-C--:B----4-:R-:W-:Y:S02]  /*6b90*/  FMUL.FTZ R27, R22, R31.reuse ;  /* 0x0000001f161b7220 */ /* 0x090fe40000410000 */
[-C--:B0-----:R-:W-:Y:S02]  /*6ba0*/  FMUL.FTZ R21, R2, R31.reuse ;  /* 0x0000001f02157220 */ /* 0x081fe40000410000 */
[-C--:B------:R-:W-:Y:S02]  /*6bb0*/  FMUL.FTZ R14, R14, R31.reuse ;  /* 0x0000001f0e0e7220 */ /* 0x080fe40000410000 */
[----:B------:R-:W-:-:S02]  /*6bc0*/  FMUL.FTZ R2, R15, R31 ;  /* 0x0000001f0f027220 */ /* 0x000fc40000410000 */
[----:B------:R-:W-:Y:S01]  /*6bd0*/  FMUL.FTZ R31, R13, R31 ;  /* 0x0000001f0d1f7220 */ /* 0x000fe20000410000 */
[----:B------:R-:W-:Y:S02]  /*6be0*/  F2FP.PACK_AB R15, R27, R12 ;  /* 0x0000000c1b0f723e */ /* 0x000fe400000000ff */
[----:B------:R-:W-:Y:S02]  /*6bf0*/  F2FP.PACK_AB R12, R21, R14 ;  /* 0x0000000e150c723e */ /* 0x000fe400000000ff */
[----:B------:R-:W-:Y:S02]  /*6c00*/  F2FP.PACK_AB R14, R2, R25 ;  /* 0x00000019020e723e */ /* 0x000fe400000000ff */
[----:B------:R-:W-:-:S04]  /*6c10*/  F2FP.PACK_AB R13, R31, R18 ;  /* 0x000000121f0d723e */ /* 0x000fc800000000ff */
.L_x_3369:
[----:B-----5:R-:W-:Y:S01]  /*6c20*/  HFMA2.MMA R8, R12, 1, 1, R8 ;  /* 0x3c003c000c087835 */ /* 0x020fe20000000008 */
[----:B------:R-:W-:Y:S01]  /*6c30*/  HADD2 R9, R13, R9 ;  /* 0x000000090d097230 */ /* 0x000fe20000000000 */
[----:B------:R-:W-:Y:S01]  /*6c40*/  HFMA2.MMA R10, R14, 1, 1, R10 ;  /* 0x3c003c000e0a7835 */ /* 0x000fe2000000000a */
[----:B------:R-:W-:-:S02]  /*6c50*/  HADD2 R11, R15, R11 ;  /* 0x0000000b0f0b7230 */ /* 0x000fc40000000000 */
[----:B0-----:R-:W-:Y:S02]  /*6c60*/  HADD2.F32 R26, -RZ, R26.H0_H0 ;  /* 0x2000001aff1a7230 */ /* 0x001fe40000004100 */
        /* <DEDUP_REMOVED lines=21> */
.L_x_3368:
[----:B0-----:R-:W-:Y:S05]  /*6dc0*/  BSYNC B0 ;  /* 0x0000000000007941 */ /* 0x001fea0003800000 */
.L_x_3367:
[----:B------:R-:W-:Y:S06]  /*6dd0*/  BAR.SYNC.DEFER_BLOCKING 0x0 ;  /* 0x0000000000007b1d */ /* 0x000fec0000010000 */
[----:B------:R-:W-:Y:S05]  /*6de0*/  @P0 BRA `(.L_x_3370) ;  /* 0x0000022000000947 */ /* 0x000fea0003800000 */
[----:B------:R-:W-:Y:S01]  /*6df0*/  LOP3.LUT R2, R23, 0xffffffe0, RZ, 0xc0, !PT ;  /* 0xffffffe017027812 */ /* 0x000fe200078ec0ff */
        /* <DEDUP_REMOVED lines=10> */
.L_x_3371:
[----:B------:R-:W-:Y:S01]  /*6ea0*/  WARPSYNC 0xffffffff ;  /* 0xffffffff00007948 */ /* 0x000fe20003800000 */
[----:B------:R-:W-:Y:S06]  /*6eb0*/  BAR.SYNC.DEFER_BLOCKING 0x0 ;  /* 0x0000000000007b1d */ /* 0x000fec0000010000 */
[----:B------:R-:W-:Y:S01]  /*6ec0*/  BSSY B0, `(.L_x_3372) ;  /* 0x0000013000007945 */ /* 0x000fe20003800000 */
[----:B------:R-:W-:Y:S05]  /*6ed0*/  @P2 BRA `(.L_x_3373) ;  /* 0x0000011000002947 */ /* 0x000fea0003800000 */
[----:B0-----:R-:W0:Y:S02]  /*6ee0*/  LDS.128 R4, [R3] ;  /* 0x0000000003047984 */ /* 0x001e240000000c00 */
[----:B0----5:R-:W-:-:S02]  /*6ef0*/  HADD2.F32 R11, -RZ, R5.H0_H0 ;  /* 0x20000005ff0b7230 */ /* 0x021fc40000004100 */
        /* <DEDUP_REMOVED lines=15> */
.L_x_3373:
[----:B------:R-:W-:Y:S05]  /*6ff0*/  BSYNC B0 ;  /* 0x0000000000007941 */ /* 0x000fea0003800000 */
.L_x_3372:
[----:B------:R-:W-:Y:S06]  /*7000*/  BAR.SYNC.DEFER_BLOCKING 0x0 ;  /* 0x0000000000007b1d */ /* 0x000fec0000010000 */
.L_x_3370:
        /* <DEDUP_REMOVED lines=17> */
.L_x_3374:
        /* <DEDUP_REMOVED lines=58> */
.L_x_3329:
[----:B------:R-:W-:Y:S01]  /*74c0*/  IMAD.MOV.U32 R64, RZ, RZ, R3 ;  /* 0x000000ffff407224 */ /* 0x000fe200078e0003 */
[----:B------:R-:W-:Y:S01]  /*74d0*/  MOV R62, 0x7520 ;  /* 0x00007520003e7802 */ /* 0x000fe20000000f00 */
[----:B------:R-:W-:Y:S02]  /*74e0*/  IMAD.MOV.U32 R65, RZ, RZ, 0x10 ;  /* 0x00000010ff417424 */ /* 0x000fe400078e00ff */
[----:B------:R-:W-:Y:S02]  /*74f0*/  IMAD.MOV.U32 R66, RZ, RZ, 0x1f ;  /* 0x0000001fff427424 */ /* 0x000fe400078e00ff */
[----:B------:R-:W-:Y:S02]  /*7500*/  IMAD.MOV.U32 R67, RZ, RZ, -0x1 ;  /* 0xffffffffff437424 */ /* 0x000fe400078e00ff */
[----:B0----5:R-:W-:Y:S05]  /*7510*/  CALL.REL.NOINC `($__internal_12_$__cuda_sm70_shflsync_bfly_p) ;  /* 0x0000046000007944 */ /* 0x021fea0003c00000 */
[----:B-1----:R-:W-:Y:S01]  /*7520*/  IMAD.MOV.U32 R0, RZ, RZ, R64 ;  /* 0x000000ffff007224 */ /* 0x002fe200078e0040 */
[----:B0-----:R-:W-:Y:S05]  /*7530*/  BRA `(.L_x_3375) ;  /* 0xffffaf8000007947 */ /* 0x001fea000383ffff */
.L_x_3330:
[----:B------:R-:W-:Y:S01]  /*7540*/  IMAD.MOV.U32 R64, RZ, RZ, R7 ;  /* 0x000000ffff407224 */ /* 0x000fe200078e0007 */
[----:B------:R-:W-:Y:S01]  /*7550*/  MOV R62, 0x75a0 ;  /* 0x000075a0003e7802 */ /* 0x000fe20000000f00 */
[----:B------:R-:W-:-:S02]  /*7560*/  IMAD.MOV.U32 R65, RZ, RZ, 0x8 ;  /* 0x00000008ff417424 */ /* 0x000fc400078e00ff */
[----:B------:R-:W-:Y:S02]  /*7570*/  IMAD.MOV.U32 R66, RZ, RZ, 0x1f ;  /* 0x0000001fff427424 */ /* 0x000fe400078e00ff */
[----:B------:R-:W-:Y:S02]  /*7580*/  IMAD.MOV.U32 R67, RZ, RZ, -0x1 ;  /* 0xffffffffff437424 */ /* 0x000fe400078e00ff */
[----:B01---5:R-:W-:Y:S05]  /*7590*/  CALL.REL.NOINC `($__internal_12_$__cuda_sm70_shflsync_bfly_p) ;  /* 0x000003e000007944 */ /* 0x023fea0003c00000 */
[----:B-1----:R-:W-:Y:S01]  /*75a0*/  FADD.FTZ R7, R7, R64 ;  /* 0x0000004007077221 */ /* 0x002fe20000010000 */
[----:B------:R-:W-:Y:S01]  /*75b0*/  MOV R62, 0x7610 ;  /* 0x00007610003e7802 */ /* 0x000fe20000000f00 */
[----:B0-----:R-:W-:Y:S02]  /*75c0*/  IMAD.MOV.U32 R65, RZ, RZ, 0x4 ;  /* 0x00000004ff417424 */ /* 0x001fe400078e00ff */
[----:B------:R-:W-:Y:S02]  /*75d0*/  IMAD.MOV.U32 R66, RZ, RZ, 0x1f ;  /* 0x0000001fff427424 */ /* 0x000fe400078e00ff */
[----:B------:R-:W-:Y:S02]  /*75e0*/  IMAD.MOV.U32 R67, RZ, RZ, -0x1 ;  /* 0xffffffffff437424 */ /* 0x000fe400078e00ff */
[----:B------:R-:W-:-:S02]  /*75f0*/  IMAD.MOV.U32 R64, RZ, RZ, R7 ;  /* 0x000000ffff407224 */ /* 0x000fc400078e0007 */
[----:B------:R-:W-:Y:S05]  /*7600*/  CALL.REL.NOINC `($__internal_12_$__cuda_sm70_shflsync_bfly_p) ;  /* 0x0000037000007944 */ /* 0x000fea0003c00000 */
[----:B-1----:R-:W-:Y:S01]  /*7610*/  FADD.FTZ R7, R7, R64 ;  /* 0x0000004007077221 */ /* 0x002fe20000010000 */
[----:B------:R-:W-:Y:S01]  /*7620*/  MOV R62, 0x7680 ;  /* 0x00007680003e7802 */ /* 0x000fe20000000f00 */
[----:B0-----:R-:W-:-:S02]  /*7630*/  IMAD.MOV.U32 R65, RZ, RZ, 0x2 ;  /* 0x00000002ff417424 */ /* 0x001fc400078e00ff */
[----:B------:R-:W-:Y:S02]  /*7640*/  IMAD.MOV.U32 R66, RZ, RZ, 0x1f ;  /* 0x0000001fff427424 */ /* 0x000fe400078e00ff */
[----:B------:R-:W-:Y:S02]  /*7650*/  IMAD.MOV.U32 R67, RZ, RZ, -0x1 ;  /* 0xffffffffff437424 */ /* 0x000fe400078e00ff */
[----:B------:R-:W-:Y:S02]  /*7660*/  IMAD.MOV.U32 R64, RZ, RZ, R7 ;  /* 0x000000ffff407224 */ /* 0x000fe400078e0007 */
[----:B------:R-:W-:Y:S05]  /*7670*/  CALL.REL.NOINC `($__internal_12_$__cuda_sm70_shflsync_bfly_p) ;  /* 0x0000030000007944 */ /* 0x000fea0003c00000 */
[----:B-1----:R-:W-:Y:S01]  /*7680*/  FADD.FTZ R4, R7, R64 ;  /* 0x0000004007047221 */ /* 0x002fe20000010000 */
[----:B------:R-:W-:Y:S01]  /*7690*/  MOV R62, 0x76f0 ;  /* 0x000076f0003e7802 */ /* 0x000fe20000000f00 */
[----:B0-----:R-:W-:Y:S02]  /*76a0*/  IMAD.MOV.U32 R65, RZ, RZ, 0x1 ;  /* 0x00000001ff417424 */ /* 0x001fe400078e00ff */
[----:B------:R-:W-:Y:S02]  /*76b0*/  IMAD.MOV.U32 R66, RZ, RZ, 0x1f ;  /* 0x0000001fff427424 */ /* 0x000fe400078e00ff */
[----:B------:R-:W-:-:S02]  /*76c0*/  IMAD.MOV.U32 R67, RZ, RZ, -0x1 ;  /* 0xffffffffff437424 */ /* 0x000fc400078e00ff */
[----:B------:R-:W-:Y:S02]  /*76d0*/  IMAD.MOV.U32 R64, RZ, RZ, R4 ;  /* 0x000000ffff407224 */ /* 0x000fe400078e0004 */
[----:B------:R-:W-:Y:S05]  /*76e0*/  CALL.REL.NOINC `($__internal_12_$__cuda_sm70_shflsync_bfly_p) ;  /* 0x0000029000007944 */ /* 0x000fea0003c00000 */
[----:B-1----:R-:W-:Y:S01]  /*76f0*/  IMAD.MOV.U32 R5, RZ, RZ, R64 ;  /* 0x000000ffff057224 */ /* 0x002fe200078e0040 */
[----:B0-----:R-:W-:Y:S05]  /*7700*/  BRA `(.L_x_3376) ;  /* 0xffffae4000007947 */ /* 0x001fea000383ffff */
.L_x_3335:
[----:B------:R-:W-:Y:S01]  /*7710*/  IMAD.MOV.U32 R64, RZ, RZ, R87 ;  /* 0x000000ffff407224 */ /* 0x000fe200078e0057 */
[----:B------:R-:W-:Y:S01]  /*7720*/  MOV R62, 0x7770 ;  /* 0x00007770003e7802 */ /* 0x000fe20000000f00 */
[----:B------:R-:W-:Y:S02]  /*7730*/  IMAD.MOV.U32 R65, RZ, RZ, 0x2 ;  /* 0x00000002ff417424 */ /* 0x000fe400078e00ff */
[----:B------:R-:W-:Y:S02]  /*7740*/  IMAD.MOV.U32 R66, RZ, RZ, 0x1f ;  /* 0x0000001fff427424 */ /* 0x000fe400078e00ff */
[----:B------:R-:W-:Y:S02]  /*7750*/  IMAD.MOV.U32 R67, RZ, RZ, -0x1 ;  /* 0xffffffffff437424 */ /* 0x000fe400078e00ff */
[----:B-----5:R-:W-:Y:S05]  /*7760*/  CALL.REL.NOINC `($__internal_12_$__cuda_sm70_shflsync_bfly_p) ;  /* 0x0000021000007944 */ /* 0x020fea0003c00000 */
[----:B-1----:R-:W-:Y:S01]  /*7770*/  IMAD.MOV.U32 R62, RZ, RZ, R64 ;  /* 0x000000ffff3e7224 */ /* 0x002fe200078e0040 */
[----:B0-----:R-:W-:Y:S05]  /*7780*/  BRA `(.L_x_3377) ;  /* 0xffffd13000007947 */ /* 0x001fea000383ffff */
.L_x_3336:
[----:B------:R-:W-:Y:S01]  /*7790*/  IMAD.MOV.U32 R64, RZ, RZ, R87 ;  /* 0x000000ffff407224 */ /* 0x000fe200078e0057 */
[----:B------:R-:W-:Y:S01]  /*77a0*/  MOV R62, 0x77f0 ;  /* 0x000077f0003e7802 */ /* 0x000fe20000000f00 */
[----:B------:R-:W-:-:S02]  /*77b0*/  IMAD.MOV.U32 R65, RZ, RZ, 0x1 ;  /* 0x00000001ff417424 */ /* 0x000fc400078e00ff */
[----:B------:R-:W-:Y:S02]  /*77c0*/  IMAD.MOV.U32 R66, RZ, RZ, 0x1f ;  /* 0x0000001fff427424 */ /* 0x000fe400078e00ff */
[----:B------:R-:W-:Y:S02]  /*77d0*/  IMAD.MOV.U32 R67, RZ, RZ, -0x1 ;  /* 0xffffffffff437424 */ /* 0x000fe400078e00ff */
[----:B-----5:R-:W-:Y:S05]  /*77e0*/  CALL.REL.NOINC `($__internal_12_$__cuda_sm70_shflsync_bfly_p) ;  /* 0x0000019000007944 */ /* 0x020fea0003c00000 */
[----:B-1----:R-:W-:Y:S01]  /*77f0*/  IMAD.MOV.U32 R62, RZ, RZ, R64 ;  /* 0x000000ffff3e7224 */ /* 0x002fe200078e0040 */
[----:B0-----:R-:W-:Y:S05]  /*7800*/  BRA `(.L_x_3378) ;  /* 0xffffd0e000007947 */ /* 0x001fea000383ffff */
.L_x_3340:
[----:B------:R-:W-:Y:S01]  /*7810*/  IMAD.MOV.U32 R64, RZ, RZ, R3 ;  /* 0x000000ffff407224 */ /* 0x000fe200078e0003 */
[----:B------:R-:W-:Y:S01]  /*7820*/  MOV R62, 0x7870 ;  /* 0x00007870003e7802 */ /* 0x000fe20000000f00 */
[----:B------:R-:W-:Y:S02]  /*7830*/  IMAD.MOV.U32 R65, RZ, RZ, 0x10 ;  /* 0x00000010ff417424 */ /* 0x000fe400078e00ff */
[----:B------:R-:W-:Y:S02]  /*7840*/  IMAD.MOV.U32 R66, RZ, RZ, 0x1f ;  /* 0x0000001fff427424 */ /* 0x000fe400078e00ff */
[----:B------:R-:W-:Y:S02]  /*7850*/  IMAD.MOV.U32 R67, RZ, RZ, -0x1 ;  /* 0xffffffffff437424 */ /* 0x000fe400078e00ff */
[----:B-123-5:R-:W-:Y:S05]  /*7860*/  CALL.REL.NOINC `($__internal_12_$__cuda_sm70_shflsync_bfly_p) ;  /* 0x0000011000007944 */ /* 0x02efea0003c00000 */
[----:B-1----:R-:W-:Y:S01]  /*7870*/  IMAD.MOV.U32 R0, RZ, RZ, R64 ;  /* 0x000000ffff007224 */ /* 0x002fe200078e0040 */
[----:B0-----:R-:W-:Y:S05]  /*7880*/  BRA `(.L_x_3379) ;  /* 0xffffd2b000007947 */ /* 0x001fea000383ffff */
.L_x_3341:
[----:B------:R-:W-:Y:S01]  /*7890*/  IMAD.MOV.U32 R64, RZ, RZ, R7 ;  /* 0x000000ffff407224 */ /* 0x000fe200078e0007 */
[----:B------:R-:W-:Y:S01]  /*78a0*/  MOV R62, 0x78f0 ;  /* 0x000078f0003e7802 */ /* 0x000fe20000000f00 */
[----:B------:R-:W-:-:S02]  /*78b0*/  IMAD.MOV.U32 R65, RZ, RZ, 0x8 ;  /* 0x00000008ff417424 */ /* 0x000fc400078e00ff */
[----:B------:R-:W-:Y:S02]  /*78c0*/  IMAD.MOV.U32 R66, RZ, RZ, 0x1f ;  /* 0x0000001fff427424 */ /* 0x000fe400078e00ff */
[----:B------:R-:W-:Y:S02]  /*78d0*/  IMAD.MOV.U32 R67, RZ, RZ, -0x1 ;  /* 0xffffffffff437424 */ /* 0x000fe400078e00ff */
[----:B0123-5:R-:W-:Y:S05]  /*78e0*/  CALL.REL.NOINC `($__internal_12_$__cuda_sm70_shflsync_bfly_p) ;  /* 0x0000009000007944 */ /* 0x02ffea0003c00000 */
[----:B-1----:R-:W-:Y:S01]  /*78f0*/  FMNMX.FTZ R0, R7, R64, !PT ;  /* 0x0000004007007209 */ /* 0x002fe20007810000 */
[----:B0-----:R-:W-:Y:S01]  /*7900*/  IMAD.MOV.U32 R65, RZ, RZ, 0x4 ;  /* 0x00000004ff417424 */ /* 0x001fe200078e00ff */
[----:B------:R-:W-:Y:S01]  /*7910*/  MOV R62, 0x7960 ;  /* 0x00007960003e7802 */ /* 0x000fe20000000f00 */
[----:B------:R-:W-:Y:S02]  /*7920*/  IMAD.MOV.U32 R66, RZ, RZ, 0x1f ;  /* 0x0000001fff427424 */ /* 0x000fe400078e00ff */
[----:B------:R-:W-:Y:S02]  /*7930*/  IMAD.MOV.U32 R67, RZ, RZ, -0x1 ;  /* 0xffffffffff437424 */ /* 0x000fe400078e00ff */
[----:B------:R-:W-:Y:S02]  /*7940*/  IMAD.MOV.U32 R64, RZ, RZ, R0 ;  /* 0x000000ffff407224 */ /* 0x000fe400078e0000 */
[----:B------:R-:W-:Y:S05]  /*7950*/  CALL.REL.NOINC `($__internal_12_$__cuda_sm70_shflsync_bfly_p) ;  /* 0x0000002000007944 */ /* 0x000fea0003c00000 */
[----:B-1----:R-:W-:Y:S01]  /*7960*/  IMAD.MOV.U32 R3, RZ, RZ, R64 ;  /* 0x000000ffff037224 */ /* 0x002fe200078e0040 */
[----:B0-----:R-:W-:Y:S05]  /*7970*/  BRA `(.L_x_3380) ;  /* 0xffffd21000007947 */ /* 0x001fea000383ffff */
        .weak           $__internal_12_$__cuda_sm70_shflsync_bfly_p
        .type           $__internal_12_$__cuda_sm70_shflsync_bfly_p,@function
        .size           $__internal_12_$__cuda_sm70_shflsync_bfly_p,(.L_x_4318 - $__internal_12_$__cuda_sm70_shflsync_bfly_p)
$__internal_12_$__cuda_sm70_shflsync_bfly_p:
[----:B------:R-:W-:Y:S01]  /*7980*/  IMAD.MOV.U32 R63, RZ, RZ, 0x0 ;  /* 0x00000000ff3f7424 */ /* 0x000fe200078e00ff */
[----:B------:R-:W-:Y:S04]  /*7990*/  WARPSYNC R67 ;  /* 0x0000004300007348 */ /* 0x000fe80003800000 */
[----:B------:R0:W1:Y:S01]  /*79a0*/  SHFL.BFLY PT, R64, R64, R65, R66 ;  /* 0x0c00004140407389 */ /* 0x00006200000e0042 */
[----:B------:R-:W-:Y:S05]  /*79b0*/  RET.REL.NODEC R62 `(_ZN4mmha33masked_multihead_attention_kernelItLi144ELi256ELi4ELi32ELi64ELb0ELb1EEEv26Multihead_attention_paramsIT_XT5_EE) ;  /* 0xffff86403e007950 */ /* 0x000fea0003c3ffff */
.L_x_3381:
        /* <DEDUP_REMOVED lines=12> */
.L_x_4318:


//--------------------- .text._ZN4mmha33masked_multihead_attention_kernelItLi144ELi256ELi1ELi32ELi256ELb0ELb0EEEv26Multihead_attention_paramsIT_XT5_EE --------------------------
	.section	.text._ZN4mmha33masked_multihead_attention_kernelItLi144ELi256ELi1ELi32ELi256ELb0ELb0EEEv26Multihead_attention_paramsIT_XT5_EE,"ax",@progbits
	.sectioninfo	@"SHI_REGISTERS=255"
	.align	128
        .global         _ZN4mmha33masked_multihead_attention_kernelItLi144ELi256ELi1ELi32ELi256ELb0ELb0EEEv26Multihead_attention_paramsIT_XT5_EE
        .type           _ZN4mmha33masked_multihead_attention_kernelItLi144ELi256ELi1ELi32ELi256ELb0ELb0EEEv26Multihead_attention_paramsIT_XT5_EE,@function
        .size           _ZN4mmha33masked_multihead_attention_kernelItLi144ELi256ELi1ELi32ELi256ELb0ELb0EEEv26Multihead_attention_paramsIT_XT5_EE,(.L_x_4319 - _ZN4mmha33masked_multihead_attention_kernelItLi144ELi256ELi1ELi32ELi256ELb0ELb0EEEv26Multihead_attention_paramsIT_XT5_EE)
        .other          _ZN4mmha33masked_multihead_attention_kernelItLi144ELi256ELi1ELi32ELi256ELb0ELb0EEEv26Multihead_attention_paramsIT_XT5_EE,@"STO_CUDA_ENTRY STV_DEFAULT"
_ZN4mmha33masked_multihead_attention_kernelItLi144ELi256ELi1ELi32ELi256ELb0ELb0EEEv26Multihead_attention_paramsIT_XT5_EE:
.text._ZN4mmha33masked_multihead_attention_kernelItLi144ELi256ELi1ELi32ELi256ELb0ELb0EEEv26Multihead_attention_paramsIT_XT5_EE:
        /* <DEDUP_REMOVED lines=15> */
.L_x_3382:
        /* <DEDUP_REMOVED lines=45> */
[----:B-1----:R-:W-:Y:S02]  /*03c0*/  IMAD.U32 R2, RZ, RZ, UR4 ;  /* 0x00000004ff027e24 */ /* 0x002fe4000f8e00ff */
[----:B------:R-:W-:-:S05]  /*03d0*/  IMAD.U32 R3, RZ, RZ, UR5 ;  /* 0x00000005ff037e24 */ /* 0x000fca000f8e00ff */
        /* <DEDUP_REMOVED lines=96> */
.L_x_3384:
[----:B------:R-:W-:Y:S05]  /*09e0*/  BSYNC B0 ;  /* 0x0000000000007941 */ /* 0x000fea0003800000 */
.L_x_3383:
[----:B------:R-:W-:Y:S01]  /*09f0*/  IMAD.MOV.U32 R21, RZ, RZ, 0x2 ;  /* 0x00000002ff157424 */ /* 0x000fe200078e00ff */
[----:B------:R-:W-:Y:S01]  /*0a00*/  ULDC.64 UR38, c[0x2][0x0] ;  /* 0x0080000000267ab9 */ /* 0x000fe20000000a00 */
[----:B------:R-:W-:Y:S01]  /*0a10*/  BSSY B0, `(.L_x_3385) ;  /* 0x0000031000007945 */ /* 0x000fe20003800000 */
[----:B------:R-:W-:Y:S02]  /*0a20*/  ULDC.64 UR4, c[0x0][0x248] ;  /* 0x0000920000047ab9 */ /* 0x000fe40000000a00 */
[----:B------:R-:W-:Y:S01]  /*0a30*/  ISETP.NE.AND P0, PT, R21, c[0x0][0x258], PT ;  /* 0x0000960015007a0c */ /* 0x000fe20003f05270 */
[----:B------:R-:W-:Y:S02]  /*0a40*/  UIMAD.WIDE.U32 UR38, UR7, UR4, UR38 ;  /* 0x00000004072672a5 */ /* 0x000fe4000f8e0026 */
[----:B------:R-:W-:-:S04]  /*0a50*/  UIMAD UR4, UR7, UR5, URZ ;  /* 0x00000005070472a4 */ /* 0x000fc8000f8e023f */
[----:B------:R-:W-:-:S06]  /*0a60*/  UIADD3 UR39, UR39, UR4, URZ ;  /* 0x0000000427277290 */ /* 0x000fcc000fffe03f */
        /* <DEDUP_REMOVED lines=8> */
.L_x_3386:
        /* <DEDUP_REMOVED lines=35> */
.L_x_3387:
[----:B------:R-:W-:Y:S05]  /*0d20*/  BSYNC B0 ;  /* 0x0000000000007941 */ /* 0x000fea0003800000 */
.L_x_3385:
        /* <DEDUP_REMOVED lines=22> */
[----:B------:R-:W-:Y:S02]  /*0e90*/  IMAD.U32 R8, RZ, RZ, UR4 ;  /* 0x00000004ff087e24 */ /* 0x000fe4000f8e00ff */
[----:B------:R-:W-:-:S02]  /*0ea0*/  IMAD.U32 R9, RZ, RZ, UR5 ;  /* 0x00000005ff097e24 */ /* 0x000fc4000f8e00ff */
[----:B------:R-:W-:-:S03]  /*0eb0*/  @!P2 IMAD.WIDE R4, R6, R21, c[0x0][0x180] ;  /* 0x000060000604a625 */ /* 0x000fc600078e0215 */
        /* <DEDUP_REMOVED lines=87> */
.L_x_3390:
        /* <DEDUP_REMOVED lines=24> */
[----:B------:R-:W-:Y:S01]  /*15b0*/  IMAD R39, R4, 0x2, R35 ;  /* 0x0000000204277824 */ /* 0x000fe200078e0223 */
        /* <DEDUP_REMOVED lines=8> */
[C-C-:B-1----:R-:W-:Y:S02]  /*1640*/  SHF.R.U64 R6, R8.reuse, 0x10, R9.reuse ;  /* 0x0000001008067819 */ /* 0x142fe40000001209 */
[----:B------:R-:W-:Y:S02]  /*1650*/  SHF.R.U32.HI R4, RZ, 0x10, R9 ;  /* 0x00000010ff047819 */ /* 0x000fe40000011609 */
[----:B0-----:R-:W-:Y:S02]  /*1660*/  PRMT R16, R8, 0x5410, R18 ;  /* 0x0000541008107816 */ /* 0x001fe40000000012 */
[--C-:B------:R-:W-:Y:S02]  /*1670*/  SHF.R.U64 R17, R18, 0x10, R19.reuse ;  /* 0x0000001012117819 */ /* 0x100fe40000001213 */
[----:B------:R-:W-:-:S02]  /*1680*/  PRMT R18, R9, 0x5410, R19 ;  /* 0x0000541009127816 */ /* 0x000fc40000000013 */
[----:B------:R-:W-:Y:S02]  /*1690*/  SHF.R.U32.HI R19, RZ, 0x10, R19 ;  /* 0x00000010ff137819 */ /* 0x000fe40000011613 */
[--C-:B--2---:R-:W-:Y:S02]  /*16a0*/  SHF.R.U64 R2, R10, 0x10, R11.reuse ;  /* 0x000000100a027819 */ /* 0x104fe4000000120b */
[----:B------:R-:W-:Y:S02]  /*16b0*/  SHF.R.U32.HI R0, RZ, 0x10, R11 ;  /* 0x00000010ff007819 */ /* 0x000fe4000001160b */
[--C-:B---3--:R-:W-:Y:S02]  /*16c0*/  SHF.R.U64 R25, R12, 0x10, R13.reuse ;  /* 0x000000100c197819 */ /* 0x108fe4000000120d */
[----:B------:R-:W-:Y:S02]  /*16d0*/  SHF.R.U32.HI R27, RZ, 0x10, R13 ;  /* 0x00000010ff1b7819 */ /* 0x000fe4000001160d */
[----:B------:R-:W-:-:S02]  /*16e0*/  PRMT R17, R6, 0x5410, R17 ;  /* 0x0000541006117816 */ /* 0x000fc40000000011 */
        /* <DEDUP_REMOVED lines=12> */
[----:B------:R-:W-:-:S02]  /*17b0*/  HADD2.F32 R15, -RZ, R18.H1_H1 ;  /* 0x30000012ff0f7230 */ /* 0x000fc40000004100 */
[----:B------:R-:W-:Y:S01]  /*17c0*/  I2F R0, R7 ;  /* 0x0000000700007306 */ /* 0x000fe20000201400 */
[----:B------:R-:W-:Y:S02]  /*17d0*/  HADD2.F32 R13, -RZ, R18.H0_H0 ;  /* 0x20000012ff0d7230 */ /* 0x000fe40000004100 */
        /* <DEDUP_REMOVED lines=87> */
.L_x_3394:
[----:B------:R-:W-:Y:S05]  /*1d50*/  BSYNC B1 ;  /* 0x0000000000017941 */ /* 0x000fea0003800000 */
.L_x_3393:
        /* <DEDUP_REMOVED lines=31> */
.L_x_3392:
[----:B------:R-:W-:Y:S05]  /*1f50*/  BSYNC B0 ;  /* 0x0000000000007941 */ /* 0x000fea0003800000 */
.L_x_3391:
[----:B------:R-:W-:Y:S06]  /*1f60*/  BAR.SYNC.DEFER_BLOCKING 0x0 ;  /* 0x0000000000007b1d */ /* 0x000fec0000010000 */
[----:B0-----:R0:W1:Y:S04]  /*1f70*/  @P6 LDS.128 R16, [R32] ;  /* 0x0000000020106984 */ /* 0x0010680000000c00 */
[----:B------:R0:W2:Y:S04]  /*1f80*/  @P6 LDS.128 R24, [R34] ;  /* 0x0000000022186984 */ /* 0x0000a80000000c00 */
[----:B------:R-:W-:Y:S06]  /*1f90*/  BAR.SYNC.DEFER_BLOCKING 0x0 ;  /* 0x0000000000007b1d */ /* 0x000fec0000010000 */
[----:B------:R-:W-:Y:S05]  /*1fa0*/  BRA `(.L_x_3389) ;  /* 0x0000064000007947 */ /* 0x000fea0003800000 */
.L_x_3388:
        /* <DEDUP_REMOVED lines=99> */
.L_x_3395:
[----:B------:R-:W-:Y:S05]  /*25e0*/  BSYNC B0 ;  /* 0x0000000000007941 */ /* 0x000fea0003800000 */
.L_x_3389:
[----:B0-----:R-:W-:Y:S01]  /*25f0*/  ISETP.GT.AND P0, PT, R22, 0x1f, PT ;  /* 0x0000001f1600780c */ /* 0x001fe20003f04270 */
[----:B------:R-:W-:Y:S01]  /*2600*/  BSSY B0, `(.L_x_3396) ;  /* 0x000001f000007945 */ /* 0x000fe20003800000 */
[----:B------:R-:W-:-:S11]  /*2610*/  IMAD.MOV.U32 R0, RZ, RZ, RZ ;  /* 0x000000ffff007224 */ /* 0x000fd600078e00ff */
[----:B------:R-:W-:Y:S05]  /*2620*/  @P0 BRA `(.L_x_3397) ;  /* 0x000001c000000947 */ /* 0x000fea0003800000 */
[----:B------:R-:W-:Y:S01]  /*2630*/  ISETP.GT.AND P0, PT, R22, 0x11, PT ;  /* 0x000000111600780c */ /* 0x000fe20003f04270 */
[----:B-12---:R-:W-:Y:S01]  /*2640*/  HMUL2 R8, R17, R25 ;  /* 0x0000001911087232 */ /* 0x006fe20000000000 */
[----:B------:R-:W-:Y:S01]  /*2650*/  IMAD.U32 R0, RZ, RZ, UR43 ;  /* 0x0000002bff007e24 */ /* 0x000fe2000f8e00ff */
[----:B------:R-:W-:Y:S01]  /*2660*/  IADD3 R23, R23, UR50, RZ ;  /* 0x0000003217177c10 */ /* 0x000fe2000fffe0ff */
[----:B------:R0:W-:Y:S03]  /*2670*/  STS.128 [R22.X16+0x40], R16 ;  /* 0x0000401016007388 */ /* 0x0001e6000000cc00 */
        /* <DEDUP_REMOVED lines=13> */
.L_x_3513:
        /* <DEDUP_REMOVED lines=9> */
.L_x_3514:
[----:B-1----:R-:W-:Y:S02]  /*27e0*/  FADD.FTZ R0, R5, R4 ;  /* 0x0000000405007221 */ /* 0x002fe40000010000 */
.L_x_3397:
[----:B------:R-:W-:Y:S05]  /*27f0*/  BSYNC B0 ;  /* 0x0000000000007941 */ /* 0x000fea0003800000 */
.L_x_3396:
[----:B------:R-:W-:-:S13]  /*2800*/  ISETP.NE.AND P0, PT, R22, RZ, PT ;  /* 0x000000ff1600720c */ /* 0x000fda0003f05270 */
[----:B------:R-:W-:Y:S01]  /*2810*/  @P0 IMAD.MOV.U32 R251, RZ, RZ, -0x800001 ;  /* 0xff7ffffffffb0424 */ /* 0x000fe200078e00ff */
[----:B------:R-:W-:Y:S05]  /*2820*/  @P0 BRA `(.L_x_3400) ;  /* 0x0000013000000947 */ /* 0x000fea0003800000 */
[----:B------:R-:W-:Y:S01]  /*2830*/  ISETP.NE.U32.AND P0, PT, RZ, c[0x0][0x218], PT ;  /* 0x00008600ff007a0c */ /* 0x000fe20003f05070 */
[----:B------:R-:W-:Y:S01]  /*2840*/  UIADD3 UR4, -UR46, UR42, URZ ;  /* 0x0000002a2e047290 */ /* 0x000fe2000fffe13f */
[----:B------:R-:W-:Y:S02]  /*2850*/  FMUL.FTZ R251, R0, c[0x0][0x1f0] ;  /* 0x00007c0000fb7a20 */ /* 0x000fe40000410000 */
[----:B------:R-:W-:-:S03]  /*2860*/  ISETP.NE.AND.EX P0, PT, RZ, c[0x0][0x21c], PT, P0 ;  /* 0x00008700ff007a0c */ /* 0x000fc60003f05300 */
[----:B0-----:R-:W-:-:S10]  /*2870*/  IMAD.U32 R4, RZ, RZ, UR4 ;  /* 0x00000004ff047e24 */ /* 0x001fd4000f8e00ff */
        /* <DEDUP_REMOVED lines=8> */
[----:B------:R-:W-:Y:S02]  /*2900*/  IMAD.U32 R2, RZ, RZ, UR4 ;  /* 0x00000004ff027e24 */ /* 0x000fe4000f8e00ff */
[----:B------:R-:W-:-:S05]  /*2910*/  IMAD.U32 R3, RZ, RZ, UR5 ;  /* 0x00000005ff037e24 */ /* 0x000fca000f8e00ff */
[----:B------:R-:W3:Y:S02]  /*2920*/  LDG.E.U16 R2, [R2.64] ;  /* 0x0000002402027981 */ /* 0x000ee4000c1e1500 */
[----:B---3--:R-:W-:-:S05]  /*2930*/  HADD2.F32 R0, -RZ, R2.H0_H0 ;  /* 0x20000002ff007230 */ /* 0x008fca0000004100 */
[----:B------:R-:W-:-:S05]  /*2940*/  FADD.FTZ R251, R251, R0 ;  /* 0x00000000fbfb7221 */ /* 0x000fca0000010000 */
.L_x_3401:
[----:B------:R0:W-:Y:S02]  /*2950*/  STS [R4.X4+0x240], R251 ;  /* 0x000240fb04007388 */ /* 0x0001e40000004800 */
.L_x_3400:
[----:B------:R-:W-:Y:S02]  /*2960*/  WARPSYNC 0xffffffff ;  /* 0xffffffff00007948 */ /* 0x000fe40003800000 */
[----:B------:R-:W-:Y:S01]  /*2970*/  UIADD3 UR4, UR42, 0x1f, -UR46 ;  /* 0x0000001f2a047890 */ /* 0x000fe2000fffe82e */
[----:B------:R-:W-:Y:S01]  /*2980*/  IADD3 R120, R22, UR46, RZ ;  /* 0x0000002e16787c10 */ /* 0x000fe2000fffe0ff */
[----:B------:R-:W-:Y:S02]  /*2990*/  BAR.SYNC.DEFER_BLOCKING 0x0 ;  /* 0x0000000000007b1d */ /* 0x000fe40000010000 */
[----:B------:R-:W-:-:S04]  /*29a0*/  USHF.R.S32.HI UR5, URZ, 0x1f, UR4 ;  /* 0x0000001f3f057899 */ /* 0x000fc80008011404 */
[----:B------:R-:W-:Y:S01]  /*29b0*/  ULEA.HI UR5, UR5, UR4, URZ, 0x5 ;  /* 0x0000000405057291 */ /* 0x000fe2000f8f283f */
[----:B------:R-:W-:Y:S02]  /*29c0*/  BSSY B0, `(.L_x_3402) ;  /* 0x00002ed000007945 */ /* 0x000fe40003800000 */
[----:B------:R-:W-:Y:S02]  /*29d0*/  ULDC UR4, c[0x0][0x1d0] ;  /* 0x0000740000047ab9 */ /* 0x000fe40000000800 */
[----:B------:R-:W-:Y:S02]  /*29e0*/  ULOP3.LUT UR5, UR5, 0xffffffe0, URZ, 0xc0, !UPT ;  /* 0xffffffe005057892 */ /* 0x000fe4000f8ec03f */
[----:B------:R-:W-:Y:S02]  /*29f0*/  UIMAD UR47, UR47, UR4, UR49 ;  /* 0x000000042f2f72a4 */ /* 0x000fe4000f8e0231 */
[----:B------:R-:W-:Y:S02]  /*2a00*/  UIADD3 UR6, UR46, UR5, URZ ;  /* 0x000000052e067290 */ /* 0x000fe4000fffe03f */
[----:B------:R-:W-:-:S04]  /*2a10*/  UIMAD UR47, UR47, 0x90, URZ ;  /* 0x000000902f2f78a4 */ /* 0x000fc8000f8e023f */
[----:B------:R-:W-:-:S13]  /*2a20*/  ISETP.GE.AND P0, PT, R120, UR6, PT ;  /* 0x0000000678007c0c */ /* 0x000fda000bf06270 */
[----:B------:R-:W-:Y:S05]  /*2a30*/  @P0 BRA `(.L_x_3403) ;  /* 0x00002e5000000947 */ /* 0x000fea0003800000 */
[----:B------:R-:W3:Y:S01]  /*2a40*/  LDS.128 R12, [0x40] ;  /* 0x00004000ff0c7984 */ /* 0x000ee20000000c00 */
[----:B------:R-:W-:Y:S01]  /*2a50*/  IABS R0, c[0x0][0x1d4] ;  /* 0x0000750000007a13 */ /* 0x000fe20000000000 */
[----:B------:R-:W-:Y:S02]  /*2a60*/  IMAD.MOV.U32 R2, RZ, RZ, RZ ;  /* 0x000000ffff027224 */ /* 0x000fe400078e00ff */
[----:B------:R-:W4:Y:S01]  /*2a70*/  LDS.128 R8, [0x50] ;  /* 0x00005000ff087984 */ /* 0x000f220000000c00 */
[----:B------:R-:W-:Y:S02]  /*2a80*/  IMAD.MOV.U32 R252, RZ, RZ, c[0x0][0x1d4] ;  /* 0x00007500fffc7624 */ /* 0x000fe400078e00ff */
[----:B------:R-:W-:Y:S01]  /*2a90*/  IMAD.MOV.U32 R121, RZ, RZ, R0 ;  /* 0x000000ffff797224 */ /* 0x000fe200078e0000 */
[----:B0-----:R-:W0:Y:S01]  /*2aa0*/  LDS.128 R4, [0x60] ;  /* 0x00006000ff047984 */ /* 0x001e220000000c00 */
[----:B------:R-:W-:Y:S02]  /*2ab0*/  IMAD R252, R252, 0x90, RZ ;  /* 0x00000090fcfc7824 */ /* 0x000fe400078e02ff */
[----:B------:R-:W5:Y:S01]  /*2ac0*/  I2F.RP R0, R121 ;  /* 0x0000007900007306 */ /* 0x000f620000209400 */
[----:B------:R-:W2:Y:S04]  /*2ad0*/  LDS.128 R116, [0x70] ;  /* 0x00007000ff747984 */ /* 0x000ea80000000c00 */
[----:B------:R-:W1:Y:S04]  /*2ae0*/  LDS.128 R112, [0x80] ;  /* 0x00008000ff707984 */ /* 0x000e680000000c00 */
[----:B------:R-:W1:Y:S04]  /*2af0*/  LDS.128 R108, [0x90] ;  /* 0x00009000ff6c7984 */ /* 0x000e680000000c00 */
[----:B------:R-:W1:Y:S01]  /*2b00*/  LDS.128 R104, [0xa0] ;  /* 0x0000a000ff687984 */ /* 0x000e620000000c00 */
[----:B-----5:R-:W5:Y:S03]  /*2b10*/  MUFU.RCP R0, R0 ;  /* 0x0000000000007308 */ /* 0x020f660000001000 */
[----:B------:R-:W1:Y:S04]  /*2b20*/  LDS.128 R100, [0xb0] ;  /* 0x0000b000ff647984 */ /* 0x000e680000000c00 */
[----:B------:R-:W1:Y:S04]  /*2b30*/  LDS.128 R96, [0xc0] ;  /* 0x0000c000ff607984 */ /* 0x000e680000000c00 */
[----:B------:R-:W1:Y:S04]  /*2b40*/  LDS.128 R92, [0xd0] ;  /* 0x0000d000ff5c7984 */ /* 0x000e680000000c00 */
[----:B---3--:R-:W-:Y:S01]  /*2b50*/  STL.64 [R1+0x20], R12 ;  /* 0x0000200c01007387 */ /* 0x008fe20000100a00 */
[----:B-----5:R-:W-:-:S03]  /*2b60*/  IADD3 R3, R0, 0xffffffe, RZ ;  /* 0x0ffffffe00037810 */ /* 0x020fc60007ffe0ff */
[----:B------:R-:W-:Y:S01]  /*2b70*/  STL.64 [R1+0x28], R14 ;  /* 0x0000280e01007387 */ /* 0x000fe20000100a00 */
[----:B------:R-:W-:-:S03]  /*2b80*/  IMAD.U32 R0, RZ, RZ, UR47 ;  /* 0x0000002fff007e24 */ /* 0x000fc6000f8e00ff */
[----:B----4-:R-:W-:Y:S01]  /*2b90*/  STL.64 [R1+0x10], R8 ;  /* 0x0000100801007387 */ /* 0x010fe20000100a00 */
[----:B------:R-:W3:Y:S01]  /*2ba0*/  F2I.FTZ.U32.TRUNC.NTZ R3, R3 ;  /* 0x0000000300037305 */ /* 0x000ee2000021f000 */
[----:B------:R-:W-:Y:S02]  /*2bb0*/  IMAD R0, R0, c[0x0][0x1d4], RZ ;  /* 0x0000750000007a24 */ /* 0x000fe400078e02ff */
[----:B------:R-:W-:Y:S04]  /*2bc0*/  STL.64 [R1+0x18], R10 ;  /* 0x0000180a01007387 */ /* 0x000fe80000100a00 */
[----:B0-----:R-:W-:Y:S04]  /*2bd0*/  STL.64 [R1], R4 ;  /* 0x0000000401007387 */ /* 0x001fe80000100a00 */
[----:B------:R-:W-:Y:S04]  /*2be0*/  STL.64 [R1+0x8], R6 ;  /* 0x0000080601007387 */ /* 0x000fe80000100a00 */
[----:B------:R-:W0:Y:S01]  /*2bf0*/  LDS.128 R88, [0xe0] ;  /* 0x0000e000ff587984 */ /* 0x000e220000000c00 */
[----:B---3--:R-:W-:-:S03]  /*2c00*/  IMAD.MOV R123, RZ, RZ, -R3 ;  /* 0x000000ffff7b7224 */ /* 0x008fc600078e0a03 */
[----:B------:R-:W3:Y:S01]  /*2c10*/  LDS.128 R84, [0xf0] ;  /* 0x0000f000ff547984 */ /* 0x000ee20000000c00 */
[----:B------:R-:W-:-:S03]  /*2c20*/  IMAD R123, R123, R121, RZ ;  /* 0x000000797b7b7224 */ /* 0x000fc600078e02ff */
[----:B------:R-:W4:Y:S01]  /*2c30*/  LDS.128 R80, [0x100] ;  /* 0x00010000ff507984 */ /* 0x000f220000000c00 */
[----:B------:R-:W-:-:S03]  /*2c40*/  IMAD.HI.U32 R3, R3, R123, R2 ;  /* 0x0000007b03037227 */ /* 0x000fc600078e0002 */
[----:B------:R-:W0:Y:S01]  /*2c50*/  LDS.128 R76, [0x110] ;  /* 0x00011000ff4c7984 */ /* 0x000e220000000c00 */
[----:B------:R-:W-:-:S03]  /*2c60*/  IMAD.MOV.U32 R2, RZ, RZ, R120 ;  /* 0x000000ffff027224 */ /* 0x000fc600078e0078 */
        /* <DEDUP_REMOVED lines=12> */
[----:B--2---:R-:W2:Y:S04]  /*2d30*/  LDS.128 R24, [0x1e0] ;  /* 0x0001e000ff187984 */ /* 0x004ea80000000c00 */
[----:B------:R-:W0:Y:S04]  /*2d40*/  LDS.128 R20, [0x1f0] ;  /* 0x0001f000ff147984 */ /* 0x000e280000000c00 */
[----:B-1----:R-:W1:Y:S04]  /*2d50*/  LDS.128 R16, [0x200] ;  /* 0x00020000ff107984 */ /* 0x002e680000000c00 */
[----:B------:R-:W0:Y:S04]  /*2d60*/  LDS.128 R12, [0x210] ;  /* 0x00021000ff0c7984 */ /* 0x000e280000000c00 */
[----:B------:R-:W0:Y:S04]  /*2d70*/  LDS.128 R8, [0x220] ;  /* 0x00022000ff087984 */ /* 0x000e280000000c00 */
[----:B------:R-:W0:Y:S04]  /*2d80*/  LDS.128 R4, [0x230] ;  /* 0x00023000ff047984 */ /* 0x000e280000000c00 */
[----:B------:R5:W-:Y:S02]  /*2d90*/  STL [R1+0x30], R3 ;  /* 0x0000300301007387 */ /* 0x000be40000100800 */
[----:B---345:R-:W-:-:S02]  /*2da0*/  SHF.R.S32.HI R3, RZ, 0x1f, R0 ;  /* 0x0000001fff037819 */ /* 0x038fc40000011400 */
.L_x_3470:
[----:B------:R-:W-:Y:S02]  /*2db0*/  ULDC.64 UR4, c[0x0][0x200] ;  /* 0x0000800000047ab9 */ /* 0x000fe40000000a00 */
[----:B------:R-:W-:-:S03]  /*2dc0*/  UISETP.NE.U32.AND UP0, UPT, URZ, UR4, UPT ;  /* 0x000000043f00728c */ /* 0x000fc6000bf05070 */
[----:B------:R-:W-:Y:S02]  /*2dd0*/  ULDC UR4, c[0x0][0x1d4] ;  /* 0x0000750000047ab9 */ /* 0x000fe40000000800 */
[----:B------:R-:W-:-:S06]  /*2de0*/  UISETP.NE.AND.EX UP0, UPT, URZ, UR5, UPT, UP0 ;  /* 0x000000053f00728c */ /* 0x000fcc000bf05300 */
[----:B------:R-:W-:-:S05]  /*2df0*/  PLOP3.LUT P0, PT, PT, PT, UP0, 0x80, 0x0 ;  /* 0x000000000000781c */ /* 0x000fca0003f0f008 */
[----:B------:R-:W-:-:S04]  /*2e00*/  @UP0 UIMAD UR4, UR48, UR4, URZ ;  /* 0x00000004300402a4 */ /* 0x000fc8000f8e023f */
[----:B------:R-:W-:Y:S02]  /*2e10*/  @UP0 USHF.R.S32.HI UR5, URZ, 0x1f, UR4 ;  /* 0x0000001f3f050899 */ /* 0x000fe40008011404 */
[----:B-1----:R-:W-:Y:S02]  /*2e20*/  IMAD.U32 R248, RZ, RZ, UR4 ;  /* 0x00000004fff87e24 */ /* 0x002fe4000f8e00ff */
[----:B------:R-:W-:Y:S02]  /*2e30*/  @P0 SHF.R.S32.HI R249, RZ, 0x1f, R2 ;  /* 0x0000001ffff90819 */ /* 0x000fe40000011402 */
[----:B------:R-:W-:Y:S01]  /*2e40*/  IMAD.U32 R250, RZ, RZ, UR5 ;  /* 0x00000005fffa7e24 */ /* 0x000fe2000f8e00ff */
[----:B------:R-:W-:-:S04]  /*2e50*/  @P0 IADD3 R248, P1, P2, R2, c[0x0][0x200], R248 ;  /* 0x0000800002f80a10 */ /* 0x000fc80007a3e0f8 */
[----:B------:R-:W-:-:S05]  /*2e60*/  @P0 IADD3.X R249, R249, c[0x0][0x204], R250, P1, P2 ;  /* 0x00008100f9f90a10 */ /* 0x000fca0000fe44fa */
[----:B------:R3:W4:Y:S04]  /*2e70*/  @P0 LDG.E.U8 R248, [R248.64] ;  /* 0x00000024f8f80981 */ /* 0x000728000c1e1100 */
[----:B---3--:R-:W3:Y:S01]  /*2e80*/  LDL R249, [R1+0x30] ;  /* 0x0000300001f97983 */ /* 0x008ee20000100800 */
[----:B------:R-:W-:Y:S01]  /*2e90*/  IABS R250, c[0x0][0x1d4] ;  /* 0x0000750000fa7a13 */ /* 0x000fe20000000000 */
[----:B------:R-:W-:Y:S01]  /*2ea0*/  BSSY B1, `(.L_x_3404) ;  /* 0x000001b000017945 */ /* 0x000fe20003800000 */
[----:B------:R-:W-:Y:S02]  /*2eb0*/  ISETP.GE.AND P2, PT, R2, RZ, PT ;  /* 0x000000ff0200720c */ /* 0x000fe40003f46270 */
[----:B------:R-:W-:Y:S02]  /*2ec0*/  ISETP.NE.AND P3, PT, RZ, c[0x0][0x1d4], PT ;  /* 0x00007500ff007a0c */ /* 0x000fe40003f65270 */
[----:B----4-:R-:W-:-:S02]  /*2ed0*/  ISETP.NE.AND P0, PT, R248, RZ, P0 ;  /* 0x000000fff800720c */ /* 0x010fc40000705270 */
[----:B------:R-:W-:-:S05]  /*2ee0*/  IABS R248, R2 ;  /* 0x0000000200f87213 */ /* 0x000fca0000000000 */
[----:B---3--:R-:W-:-:S04]  /*2ef0*/  IMAD.HI.U32 R249, R249, R248, RZ ;  /* 0x000000f8f9f97227 */ /* 0x008fc800078e00ff */
[----:B------:R-:W-:-:S04]  /*2f00*/  IMAD.MOV R249, RZ, RZ, -R249 ;  /* 0x000000fffff97224 */ /* 0x000fc800078e0af9 */
[----:B------:R-:W-:Y:S01]  /*2f10*/  IMAD R248, R250, R249, R248 ;  /* 0x000000f9faf87224 */ /* 0x000fe200078e02f8 */
[----:B------:R-:W-:-:S04]  /*2f20*/  IABS R249, c[0x0][0x1d4] ;  /* 0x0000750000f97a13 */ /* 0x000fc80000000000 */
[----:B------:R-:W-:-:S13]  /*2f30*/  ISETP.GT.U32.AND P1, PT, R249, R248, PT ;  /* 0x000000f8f900720c */ /* 0x000fda0003f24070 */
[----:B------:R-:W-:-:S05]  /*2f40*/  @!P1 IMAD.IADD R248, R248, 0x1, -R250 ;  /* 0x00000001f8f89824 */ /* 0x000fca00078e0afa */
[----:B------:R-:W-:-:S13]  /*2f50*/  ISETP.GT.U32.AND P1, PT, R249, R248, PT ;  /* 0x000000f8f900720c */ /* 0x000fda0003f24070 */
[----:B------:R-:W-:Y:S01]  /*2f60*/  @!P1 IMAD.IADD R248, R248, 0x1, -R250 ;  /* 0x00000001f8f89824 */ /* 0x000fe200078e0afa */
[----:B------:R-:W-:-:S03]  /*2f70*/  ISETP.GE.AND P1, PT, R2, UR42, PT ;  /* 0x0000002a02007c0c */ /* 0x000fc6000bf26270 */
[----:B------:R-:W-:Y:S01]  /*2f80*/  @!P2 IMAD.MOV R248, RZ, RZ, -R248 ;  /* 0x000000fffff8a224 */ /* 0x000fe200078e0af8 */
[----:B------:R-:W-:-:S09]  /*2f90*/  @!P3 LOP3.LUT R248, RZ, c[0x0][0x1d4], RZ, 0x33, !PT ;  /* 0x00007500fff8ba12 */ /* 0x000fd200078e33ff */
[----:B0-2--5:R-:W-:Y:S05]  /*2fa0*/  @P1 BRA `(.L_x_3405) ;  /* 0x000000a000001947 */ /* 0x025fea0003800000 */
[----:B------:R-:W-:Y:S01]  /*2fb0*/  IMAD.SHL.U32 R249, R248, 0x8, RZ ;  /* 0x00000008f8f97824 */ /* 0x000fe200078e00ff */
[----:B------:R-:W-:Y:S01]  /*2fc0*/  CS2R R122, SRZ ;  /* 0x00000000007a7805 */ /* 0x000fe2000001ff00 */
[----:B------:R-:W-:-:S03]  /*2fd0*/  CS2R R120, SRZ ;  /* 0x0000000000787805 */ /* 0x000fc6000001ff00 */
[----:B------:R-:W-:-:S13]  /*2fe0*/  ISETP.GE.AND P2, PT, R249, R252, PT ;  /* 0x000000fcf900720c */ /* 0x000fda0003f46270 */
[----:B------:R-:W-:Y:S05]  /*2ff0*/  @P2 BRA `(.L_x_3405) ;  /* 0x0000005000002947 */ /* 0x000fea0003800000 */
[----:B------:R-:W-:-:S04]  /*3000*/  IADD3 R121, P2, R0, R249, RZ ;  /* 0x000000f900797210 */ /* 0x000fc80007f5e0ff */
[----:B------:R-:W-:Y:S02]  /*3010*/  LEA.HI.X.SX32 R122, R249, R3, 0x1, P2 ;  /* 0x00000003f97a7211 */ /* 0x000fe400010f0eff */
[----:B------:R-:W-:-:S04]  /*3020*/  LEA R120, P2, R121, c[0x0][0x198], 0x1 ;  /* 0x0000660079787a11 */ /* 0x000fc800078408ff */
[----:B------:R-:W-:-:S06]  /*3030*/  LEA.HI.X R121, R121, c[0x0][0x19c], R122, 0x1, P2 ;  /* 0x0000670079797a11 */ /* 0x000fcc00010f0c7a */
[----:B------:R-:W5:Y:S03]  /*3040*/  LDG.E.128 R120, [R120.64] ;  /* 0x0000002478787981 */ /* 0x000f66000c1e1d00 */
.L_x_3405:
[----:B------:R-:W-:Y:S05]  /*3050*/  BSYNC B1 ;  /* 0x0000000000017941 */ /* 0x000fea0003800000 */
.L_x_3404:
[----:B------:R-:W-:Y:S01]  /*3060*/  BSSY B1, `(.L_x_3406) ;  /* 0x000000d000017945 */ /* 0x000fe20003800000 */
[----:B------:R-:W-:Y:S01]  /*3070*/  IADD3 R249, R248, c[0x0][0x1d4], RZ ;  /* 0x00007500f8f97a10 */ /* 0x000fe20007ffe0ff */
[----:B------:R-:W-:Y:S05]  /*3080*/  @P1 BRA `(.L_x_3407) ;  /* 0x000000a000001947 */ /* 0x000fea0003800000 */
        /* <DEDUP_REMOVED lines=10> */
.L_x_3407:
[----:B------:R-:W-:Y:S05]  /*3130*/  BSYNC B1 ;  /* 0x0000000000017941 */ /* 0x000fea0003800000 */
.L_x_3406:
        /* <DEDUP_REMOVED lines=13> */
.L_x_3409:
[----:B------:R-:W-:Y:S05]  /*3210*/  BSYNC B1 ;  /* 0x0000000000017941 */ /* 0x000fea0003800000 */
.L_x_3408:
[----:B------:R-:W-:Y:S01]  /*3220*/  BSSY B1, `(.L_x_3410) ;  /* 0x000000d000017945 */ /* 0x000fe20003800000 */
[----:B------:R-:W-:Y:S05]  /*3230*/  @P1 BRA `(.L_x_3411) ;  /* 0x000000b000001947 */ /* 0x000fea0003800000 */
[----:B------:R-:W-:Y:S01]  /*3240*/  IADD3 R132, R249, c[0x0][0x1d4], RZ ;  /* 0x00007500f9847a10 */ /* 0x000fe20007ffe0ff */
[----:B------:R-:W-:-:S04]  /*3250*/  CS2R R134, SRZ ;  /* 0x0000000000867805 */ /* 0x000fc8000001ff00 */
        /* <DEDUP_REMOVED lines=9> */
.L_x_3411:
[----:B------:R-:W-:Y:S05]  /*32f0*/  BSYNC B1 ;  /* 0x0000000000017941 */ /* 0x000fea0003800000 */
.L_x_3410:
[----:B------:R-:W-:Y:S01]  /*3300*/  IMAD.MOV.U32 R249, RZ, RZ, c[0x0][0x1d4] ;  /* 0x00007500fff97624 */ /* 0x000fe200078e00ff */
[----:B------:R-:W-:Y:S03]  /*3310*/  BSSY B1, `(.L_x_3412) ;  /* 0x000000d000017945 */ /* 0x000fe60003800000 */
[----:B------:R-:W-:Y:S01]  /*3320*/  IMAD R249, R249, 0x4, R248 ;  /* 0x00000004f9f97824 */ /* 0x000fe200078e02f8 */
        /* <DEDUP_REMOVED lines=11> */
.L_x_3413:
[----:B------:R-:W-:Y:S05]  /*33e0*/  BSYNC B1 ;  /* 0x0000000000017941 */ /* 0x000fea0003800000 */
.L_x_3412:
        /* <DEDUP_REMOVED lines=13> */
.L_x_3415:
[----:B------:R-:W-:Y:S05]  /*34c0*/  BSYNC B1 ;  /* 0x0000000000017941 */ /* 0x000fea0003800000 */
.L_x_3414:
        /* <DEDUP_REMOVED lines=13> */
.L_x_3417:
[----:B------:R-:W-:Y:S05]  /*35a0*/  BSYNC B1 ;  /* 0x0000000000017941 */ /* 0x000fea0003800000 */
.L_x_3416:
        /* <DEDUP_REMOVED lines=14> */
.L_x_3419:
[----:B------:R-:W-:Y:S05]  /*3690*/  BSYNC B1 ;  /* 0x0000000000017941 */ /* 0x000fea0003800000 */
.L_x_3418:
        /* <DEDUP_REMOVED lines=13> */
.L_x_3421:
[----:B------:R-:W-:Y:S05]  /*3770*/  BSYNC B1 ;  /* 0x0000000000017941 */ /* 0x000fea0003800000 */
.L_x_3420:
        /* <DEDUP_REMOVED lines=13> */
.L_x_3423:
[----:B------:R-:W-:Y:S05]  /*3850*/  BSYNC B1 ;  /* 0x0000000000017941 */ /* 0x000fea0003800000 */
.L_x_3422:
        /* <DEDUP_REMOVED lines=14> */
.L_x_3425:
[----:B------:R-:W-:Y:S05]  /*3940*/  BSYNC B1 ;  /* 0x0000000000017941 */ /* 0x000fea0003800000 */
.L_x_3424:
        /* <DEDUP_REMOVED lines=13> */
.L_x_3427:
[----:B------:R-:W-:Y:S05]  /*3a20*/  BSYNC B1 ;  /* 0x0000000000017941 */ /* 0x000fea0003800000 */
.L_x_3426:
        /* <DEDUP_REMOVED lines=13> */
.L_x_3429:
[----:B------:R-:W-:Y:S05]  /*3b00*/  BSYNC B1 ;  /* 0x0000000000017941 */ /* 0x000fea0003800000 */
.L_x_3428:
        /* <DEDUP_REMOVED lines=14> */
.L_x_3431:
[----:B------:R-:W-:Y:S05]  /*3bf0*/  BSYNC B1 ;  /* 0x0000000000017941 */ /* 0x000fea0003800000 */
.L_x_3430:
        /* <DEDUP_REMOVED lines=13> */
.L_x_3433:
[----:B------:R-:W-:Y:S05]  /*3cd0*/  BSYNC B1 ;  /* 0x0000000000017941 */ /* 0x000fea0003800000 */
.L_x_3432:
        /* <DEDUP_REMOVED lines=13> */
.L_x_3435:
[----:B------:R-:W-:Y:S05]  /*3db0*/  BSYNC B1 ;  /* 0x0000000000017941 */ /* 0x000fea0003800000 */
.L_x_3434:
        /* <DEDUP_REMOVED lines=14> */
.L_x_3437:
[----:B------:R-:W-:Y:S05]  /*3ea0*/  BSYNC B1 ;  /* 0x0000000000017941 */ /* 0x000fea0003800000 */
.L_x_3436:
        /* <DEDUP_REMOVED lines=13> */
.L_x_3439:
[----:B------:R-:W-:Y:S05]  /*3f80*/  BSYNC B1 ;  /* 0x0000000000017941 */ /* 0x000fea0003800000 */
.L_x_3438:
        /* <DEDUP_REMOVED lines=13> */
.L_x_3441:
[----:B------:R-:W-:Y:S05]  /*4060*/  BSYNC B1 ;  /* 0x0000000000017941 */ /* 0x000fea0003800000 */
.L_x_3440:
        /* <DEDUP_REMOVED lines=14> */
.L_x_3443:
[----:B------:R-:W-:Y:S05]  /*4150*/  BSYNC B1 ;  /* 0x0000000000017941 */ /* 0x000fea0003800000 */
.L_x_3442:
        /* <DEDUP_REMOVED lines=13> */
.L_x_3445:
[----:B------:R-:W-:Y:S05]  /*4230*/  BSYNC B1 ;  /* 0x0000000000017941 */ /* 0x000fea0003800000 */
.L_x_3444:
        /* <DEDUP_REMOVED lines=13> */
.L_x_3447:
[----:B------:R-:W-:Y:S05]  /*4310*/  BSYNC B1 ;  /* 0x0000000000017941 */ /* 0x000fea0003800000 */
.L_x_3446:
        /* <DEDUP_REMOVED lines=14> */
.L_x_3449:
[----:B------:R-:W-:Y:S05]  /*4400*/  BSYNC B1 ;  /* 0x0000000000017941 */ /* 0x000fea0003800000 */
.L_x_3448:
        /* <DEDUP_REMOVED lines=13> */
.L_x_3451:
[----:B------:R-:W-:Y:S05]  /*44e0*/  BSYNC B1 ;  /* 0x0000000000017941 */ /* 0x000fea0003800000 */
.L_x_3450:
        /* <DEDUP_REMOVED lines=13> */
.L_x_3453:
[----:B------:R-:W-:Y:S05]  /*45c0*/  BSYNC B1 ;  /* 0x0000000000017941 */ /* 0x000fea0003800000 */
.L_x_3452:
        /* <DEDUP_REMOVED lines=14> */
.L_x_3455:
[----:B------:R-:W-:Y:S05]  /*46b0*/  BSYNC B1 ;  /* 0x0000000000017941 */ /* 0x000fea0003800000 */
.L_x_3454:
        /* <DEDUP_REMOVED lines=13> */
.L_x_3457:
[----:B------:R-:W-:Y:S05]  /*4790*/  BSYNC B1 ;  /* 0x0000000000017941 */ /* 0x000fea0003800000 */
.L_x_3456:
        /* <DEDUP_REMOVED lines=13> */
.L_x_3459:
[----:B------:R-:W-:Y:S05]  /*4870*/  BSYNC B1 ;  /* 0x0000000000017941 */ /* 0x000fea0003800000 */
.L_x_3458:
        /* <DEDUP_REMOVED lines=14> */
.L_x_3461:
[----:B------:R-:W-:Y:S05]  /*4960*/  BSYNC B1 ;  /* 0x0000000000017941 */ /* 0x000fea0003800000 */
.L_x_3460:
        /* <DEDUP_REMOVED lines=13> */
.L_x_3463:
[----:B------:R-:W-:Y:S05]  /*4a40*/  BSYNC B1 ;  /* 0x0000000000017941 */ /* 0x000fea0003800000 */
.L_x_3462:
        /* <DEDUP_REMOVED lines=13> */
.L_x_3465:
[----:B------:R-:W-:Y:S05]  /*4b20*/  BSYNC B1 ;  /* 0x0000000000017941 */ /* 0x000fea0003800000 */
.L_x_3464:
        /* <DEDUP_REMOVED lines=14> */
.L_x_3467:
[----:B------:R-:W-:Y:S05]  /*4c10*/  BSYNC B1 ;  /* 0x0000000000017941 */ /* 0x000fea0003800000 */
.L_x_3466:
[----:B------:R-:W-:Y:S01]  /*4c20*/  BSSY B1, `(.L_x_3468) ;  /* 0x00000c2000017945 */ /* 0x000fe20003800000 */
[----:B------:R-:W-:Y:S05]  /*4c30*/  @P1 BRA `(.L_x_3469) ;  /* 0x00000c0000001947 */ /* 0x000fea0003800000 */
[----:B------:R3:W-:Y:S01]  /*4c40*/  STL [R1+0x40], R2 ;  /* 0x0000400201007387 */ /* 0x0007e20000100800 */
[----:B------:R-:W-:-:S03]  /*4c50*/  ULDC.64 UR4, c[0x0][0x218] ;  /* 0x0000860000047ab9 */ /* 0x000fc60000000a00 */
[----:B---3--:R-:W3:Y:S04]  /*4c60*/  LDL R2, [R1+0x20] ;  /* 0x0000200001027983 */ /* 0x008ee80000100800 */
[----:B------:R4:W-:Y:S04]  /*4c70*/  STL [R1+0x3c], R251 ;  /* 0x00003cfb01007387 */ /* 0x0009e80000100800 */
[----:B----4-:R-:W4:Y:S04]  /*4c80*/  LDL R251, [R1+0x24] ;  /* 0x0000240001fb7983 */ /* 0x010f280000100800 */
[----:B------:R2:W-:Y:S04]  /*4c90*/  STL [R1+0x38], R3 ;  /* 0x0000380301007387 */ /* 0x0005e80000100800 */
[----:B------:R-:W4:Y:S04]  /*4ca0*/  LDL R252, [R1] ;  /* 0x0000000001fc7983 */ /* 0x000f280000100800 */
[----:B------:R-:W4:Y:S04]  /*4cb0*/  LDL R250, [R1+0x4] ;  /* 0x0000040001fa7983 */ /* 0x000f280000100800 */
[----:B--2---:R-:W2:Y:S04]  /*4cc0*/  LDL R3, [R1+0x10] ;  /* 0x0000100001037983 */ /* 0x004ea80000100800 */
[----:B------:R1:W-:Y:S04]  /*4cd0*/  STL [R1+0x34], R0 ;  /* 0x0000340001007387 */ /* 0x0003e80000100800 */
[----:B-1----:R-:W2:Y:S01]  /*4ce0*/  LDL R0, [R1+0x14] ;  /* 0x0000140001007983 */ /* 0x002ea20000100800 */
[----:B---3-5:R-:W-:-:S03]  /*4cf0*/  HMUL2 R249, R2, R120 ;  /* 0x0000007802f97232 */ /* 0x028fc60000000000 */
[----:B------:R-:W3:Y:S01]  /*4d00*/  LDL.LU R2, [R1+0x40] ;  /* 0x0000400001027983 */ /* 0x000ee20000300800 */
[----:B----4-:R-:W-:-:S03]  /*4d10*/  HFMA2.MMA R248, R251, R121, -RZ ;  /* 0x00000079fbf87235 */ /* 0x010fc600001000ff */
[----:B------:R-:W4:Y:S01]  /*4d20*/  LDL.LU R251, [R1+0x3c] ;  /* 0x00003c0001fb7983 */ /* 0x000f220000300800 */
[----:B--2---:R-:W-:-:S03]  /*4d30*/  HFMA2.MMA R249, R3, R124, R249 ;  /* 0x0000007c03f97235 */ /* 0x004fc600000000f9 */
[----:B------:R1:W5:Y:S03]  /*4d40*/  LDL.LU R3, [R1+0x38] ;  /* 0x0000380001037983 */ /* 0x0003660000300800 */
[----:B------:R-:W-:Y:S02]  /*4d50*/  HFMA2.MMA R249, R252, R128, R249 ;  /* 0x00000080fcf97235 */ /* 0x000fe400000000f9 */
[----:B------:R-:W2:Y:S01]  /*4d60*/  LDL R252, [R1+0x28] ;  /* 0x0000280001fc7983 */ /* 0x000ea20000100800 */
[----:B------:R-:W-:-:S03]  /*4d70*/  HFMA2 R248, R0, R125, R248 ;  /* 0x0000007d00f87231 */ /* 0x000fc600000000f8 */
[----:B------:R-:W3:Y:S01]  /*4d80*/  LDL R0, [R1+0x8] ;  /* 0x0000080001007983 */ /* 0x000ee20000100800 */
[----:B------:R-:W-:-:S03]  /*4d90*/  HFMA2 R248, R250, R129, R248 ;  /* 0x00000081faf87231 */ /* 0x000fc600000000f8 */
[----:B------:R-:W3:Y:S01]  /*4da0*/  LDL R250, [R1+0x18] ;  /* 0x0000180001fa7983 */ /* 0x000ee20000100800 */
        /* <DEDUP_REMOVED lines=59> */
[----:B--2---:R-:W-:Y:S02]  /*5160*/  HMUL2 R249, R252, R122 ;  /* 0x0000007afcf97232 */ /* 0x004fe40000000000 */
[----:B------:R-:W2:Y:S04]  /*5170*/  LDL R252, [R1+0x1c] ;  /* 0x00001c0001fc7983 */ /* 0x000ea80000100800 */
[----:B---3--:R-:W-:Y:S02]  /*5180*/  HFMA2.MMA R249, R250, R126, R249 ;  /* 0x0000007efaf97235 */ /* 0x008fe400000000f9 */
[----:B------:R-:W3:Y:S08]  /*5190*/  LDL R250, [R1+0xc] ;  /* 0x00000c0001fa7983 */ /* 0x000ef00000100800 */
[----:B------:R-:W-:-:S02]  /*51a0*/  HFMA2 R249, R0, R130, R249 ;  /* 0x0000008200f97231 */ /* 0x000fc400000000f9 */
[----:B------:R-:W2:Y:S04]  /*51b0*/  LDL R0, [R1+0x2c] ;  /* 0x00002c0001007983 */ /* 0x000ea80000100800 */
        /* <DEDUP_REMOVED lines=30> */
[----:B--2---:R-:W-:Y:S01]  /*53a0*/  HMUL2 R249, R0, R123 ;  /* 0x0000007b00f97232 */ /* 0x004fe20000000000 */
[----:B------:R-:W-:Y:S01]  /*53b0*/  UISETP.NE.U32.AND UP0, UPT, URZ, UR4, UPT ;  /* 0x000000043f00728c */ /* 0x000fe2000bf05070 */
[----:B------:R1:W5:Y:S02]  /*53c0*/  LDL.LU R0, [R1+0x34] ;  /* 0x0000340001007983 */ /* 0x0003640000300800 */
[----:B------:R-:W-:-:S06]  /*53d0*/  HFMA2 R249, R252, R127, R249 ;  /* 0x0000007ffcf97231 */ /* 0x000fcc00000000f9 */
[----:B---3--:R-:W-:-:S10]  /*53e0*/  HFMA2.MMA R249, R250, R131, R249 ;  /* 0x00000083faf97235 */ /* 0x008fd400000000f9 */
        /* <DEDUP_REMOVED lines=39> */
[----:B------:R-:W-:Y:S01]  /*5660*/  IMAD.U32 R249, RZ, RZ, UR4 ;  /* 0x00000004fff97e24 */ /* 0x000fe2000f8e00ff */
[----:B------:R-:W-:Y:S01]  /*5670*/  ULDC.64 UR4, c[0x0][0x228] ;  /* 0x00008a0000047ab9 */ /* 0x000fe20000000a00 */
[----:B------:R-:W-:-:S04]  /*5680*/  @P1 IMAD R248, R248, c[0x0][0x220], R2 ;  /* 0x00008800f8f81a24 */ /* 0x000fc800078e0202 */
        /* <DEDUP_REMOVED lines=13> */
[----:B------:R0:W2:Y:S02]  /*5760*/  @P2 LDG.E.U16 R248, [R248.64] ;  /* 0x00000024f8f82981 */ /* 0x0000a4000c1e1500 */
[----:B0-----:R-:W-:-:S05]  /*5770*/  IMAD.MOV.U32 R249, RZ, RZ, c[0x0][0x1e8] ;  /* 0x00007a00fff97624 */ /* 0x001fca00078e00ff */
[----:B------:R-:W-:-:S04]  /*5780*/  IADD3 R249, R249, c[0x0][0x210], RZ ;  /* 0x00008400f9f97a10 */ /* 0x000fc80007ffe0ff */
[----:B------:R-:W-:-:S04]  /*5790*/  @P2 ISETP.GE.AND P1, PT, R2, R249, PT ;  /* 0x000000f90200220c */ /* 0x000fc80003f26270 */
[----:B------:R-:W-:-:S04]  /*57a0*/  @P2 SEL R249, RZ, UR41, P1 ;  /* 0x00000029fff92c07 */ /* 0x000fc80008800000 */
[----:B------:R-:W-:-:S06]  /*57b0*/  @P2 IADD3 R249, R249, -UR42, R2 ;  /* 0x8000002af9f92c10 */ /* 0x000fcc000fffe002 */
[----:B------:R-:W0:Y:S01]  /*57c0*/  @P2 I2F R249, R249 ;  /* 0x000000f900f92306 */ /* 0x000e220000201400 */
[----:B------:R-:W-:-:S04]  /*57d0*/  IMAD.MOV.U32 R252, RZ, RZ, c[0x0][0x1d4] ;  /* 0x00007500fffc7624 */ /* 0x000fc800078e00ff */
[----:B------:R-:W-:Y:S01]  /*57e0*/  IMAD R252, R252, 0x90, RZ ;  /* 0x00000090fcfc7824 */ /* 0x000fe200078e02ff */
[----:B--2---:R-:W-:-:S05]  /*57f0*/  @P2 HADD2.F32 R248, -RZ, R248.H0_H0 ;  /* 0x200000f8fff82230 */ /* 0x004fca0000004100 */
[----:B0-----:R-:W-:Y:S01]  /*5800*/  @P2 FFMA.FTZ R250, R249, R248, R250 ;  /* 0x000000f8f9fa2223 */ /* 0x001fe200000100fa */
[----:B------:R-:W-:-:S05]  /*5810*/  IADD3 R248, R2, -UR46, RZ ;  /* 0x8000002e02f87c10 */ /* 0x000fca000fffe0ff */
[----:B------:R1:W-:Y:S01]  /*5820*/  STS [R248.X4+0x240], R250 ;  /* 0x000240faf8007388 */ /* 0x0003e20000004800 */
[----:B----4-:R-:W-:-:S03]  /*5830*/  @!P0 FMNMX.FTZ R251, R251, R250, !PT ;  /* 0x000000fafbfb8209 */ /* 0x010fc60007810000 */
.L_x_3469:
[----:B------:R-:W-:Y:S05]  /*5840*/  BSYNC B1 ;  /* 0x0000000000017941 */ /* 0x000fea0003800000 */
.L_x_3468:
[----:B------:R-:W-:-:S04]  /*5850*/  IADD3 R2, R2, 0x100, RZ ;  /* 0x0000010002027810 */ /* 0x000fc80007ffe0ff */
[----:B------:R-:W-:-:S13]  /*5860*/  ISETP.GE.AND P0, PT, R2, UR6, PT ;  /* 0x0000000602007c0c */ /* 0x000fda000bf06270 */
[----:B------:R-:W-:Y:S01]  /*5870*/  @P0 CALL.REL.NOINC `(.L_x_3403) ;  /* 0x0000001000000944 */ /* 0x000fe20003c00000 */
[----:B------:R-:W-:Y:S05]  /*5880*/  BRA `(.L_x_3470) ;  /* 0xffffd52000007947 */ /* 0x000fea000383ffff */
.L_x_3403:
[----:B------:R-:W-:Y:S05]  /*5890*/  BSYNC B0 ;  /* 0x0000000000007941 */ /* 0x000fea0003800000 */
.L_x_3402:
[----:B-----5:R-:W3:Y:S01]  /*58a0*/  SHFL.BFLY PT, R0, R251, 0x10, 0x1f ;  /* 0x0e001f00fb007f89 */ /* 0x020ee200000e0000 */
[----:B------:R-:W-:Y:S03]  /*58b0*/  BSSY B0, `(.L_x_3471) ;  /* 0x000003e000007945 */ /* 0x000fe60003800000 */
[----:B0-----:R-:W0:Y:S01]  /*58c0*/  S2R R11, SR_TID.X ;  /* 0x00000000000b7919 */ /* 0x001e220000002100 */
[----:B---3--:R-:W-:Y:S02]  /*58d0*/  FMNMX.FTZ R0, R0, R251, !PT ;  /* 0x000000fb00007209 */ /* 0x008fe40007810000 */
[----:B0-----:R-:W-:-:S03]  /*58e0*/  SHF.R.S32.HI R4, RZ, 0x1f, R11 ;  /* 0x0000001fff047819 */ /* 0x001fc6000001140b */
[----:B------:R-:W0:Y:S01]  /*58f0*/  SHFL.BFLY PT, R3, R0, 0x8, 0x1f ;  /* 0x0d001f0000037f89 */ /* 0x000e2200000e0000 */
[----:B------:R-:W-:-:S04]  /*5900*/  LEA.HI R6, R4, R11, RZ, 0x5 ;  /* 0x0000000b04067211 */ /* 0x000fc800078f28ff */
[----:B------:R-:W-:Y:S02]  /*5910*/  LOP3.LUT R4, R6, 0xffffffe0, RZ, 0xc0, !PT ;  /* 0xffffffe006047812 */ /* 0x000fe400078ec0ff */
[----:B0-----:R-:W-:-:S03]  /*5920*/  FMNMX.FTZ R3, R0, R3, !PT ;  /* 0x0000000300037209 */ /* 0x001fc60007810000 */
[----:B------:R-:W-:Y:S02]  /*5930*/  IMAD.IADD R0, R11, 0x1, -R4 ;  /* 0x000000010b007824 */ /* 0x000fe400078e0a04 */
[----:B------:R-:W0:Y:S03]  /*5940*/  SHFL.BFLY PT, R2, R3, 0x4, 0x1f ;  /* 0x0c801f0003027f89 */ /* 0x000e2600000e0000 */
[C---:B------:R-:W-:Y:S02]  /*5950*/  ISETP.NE.AND P0, PT, R0.reuse, RZ, PT ;  /* 0x000000ff0000720c */ /* 0x040fe40003f05270 */
[----:B------:R-:W-:Y:S02]  /*5960*/  ISETP.GT.AND P1, PT, R0, 0x7, PT ;  /* 0x000000070000780c */ /* 0x000fe40003f24270 */
[----:B0-----:R-:W-:-:S09]  /*5970*/  FMNMX.FTZ R2, R3, R2, !PT ;  /* 0x0000000203027209 */ /* 0x001fd20007810000 */
[----:B------:R-:W-:Y:S01]  /*5980*/  @!P0 SHF.R.S32.HI R3, RZ, 0x5, R6 ;  /* 0x00000005ff038819 */ /* 0x000fe20000011406 */
[----:B------:R-:W0:Y:S02]  /*5990*/  SHFL.BFLY PT, R5, R2, 0x2, 0x1f ;  /* 0x0c401f0002057f89 */ /* 0x000e2400000e0000 */
[----:B0-----:R-:W-:Y:S01]  /*59a0*/  FMNMX.FTZ R5, R2, R5, !PT ;  /* 0x0000000502057209 */ /* 0x001fe20007810000 */
[----:B------:R-:W-:-:S04]  /*59b0*/  IMAD.MOV.U32 R2, RZ, RZ, -0x800001 ;  /* 0xff7fffffff027424 */ /* 0x000fc800078e00ff */
[----:B------:R-:W0:Y:S02]  /*59c0*/  SHFL.BFLY PT, R8, R5, 0x1, 0x1f ;  /* 0x0c201f0005087f89 */ /* 0x000e2400000e0000 */
[----:B0-----:R-:W-:-:S05]  /*59d0*/  @!P0 FMNMX.FTZ R4, R5, R8, !PT ;  /* 0x0000000805048209 */ /* 0x001fca0007810000 */
[----:B------:R0:W-:Y:S04]  /*59e0*/  @!P0 STS [R3.X4], R4 ;  /* 0x0000000403008388 */ /* 0x0001e80000004800 */
[----:B------:R-:W-:Y:S01]  /*59f0*/  BAR.SYNC.DEFER_BLOCKING 0x0 ;  /* 0x0000000000007b1d */ /* 0x000fe20000010000 */
[----:B0-----:R-:W-:-:S05]  /*5a00*/  IMAD.MOV.U32 R4, RZ, RZ, RZ ;  /* 0x000000ffff047224 */ /* 0x001fca00078e00ff */
        /* <DEDUP_REMOVED lines=14> */
.L_x_3476:
        /* <DEDUP_REMOVED lines=16> */
.L_x_3474:
[----:B------:R-:W4:Y:S02]  /*5bf0*/  LDS R2, [R8] ;  /* 0x0000000008027984 */ /* 0x000f240000000800 */
[----:B---34-:R-:W-:-:S04]  /*5c00*/  FADD.FTZ R2, -R9, R2 ;  /* 0x0000000209027221 */ /* 0x018fc80000010100 */
[----:B------:R-:W-:-:S04]  /*5c10*/  FMUL.FTZ R2, R2, 1.4426950216293334961 ;  /* 0x3fb8aa3b02027820 */ /* 0x000fc80000410000 */
[----:B0-----:R0:W3:Y:S03]  /*5c20*/  MUFU.EX2 R7, R2 ;  /* 0x0000000200077308 */ /* 0x0010e60000000800 */
.L_x_3475:
[----:B------:R-:W-:Y:S05]  /*5c30*/  BSYNC B1 ;  /* 0x0000000000017941 */ /* 0x000fea0003800000 */
.L_x_3473:
[----:B---3--:R3:W-:Y:S01]  /*5c40*/  STS [R8], R7 ;  /* 0x0000000708007388 */ /* 0x0087e20000000800 */
[----:B------:R-:W-:Y:S01]  /*5c50*/  IADD3 R5, R5, 0x100, RZ ;  /* 0x0000010005057810 */ /* 0x000fe20007ffe0ff */
[----:B------:R-:W-:-:S03]  /*5c60*/  FADD.FTZ R4, R7, R4 ;  /* 0x0000000407047221 */ /* 0x000fc60000010000 */
[----:B------:R-:W-:-:S13]  /*5c70*/  ISETP.GT.AND P2, PT, R5, UR42, PT ;  /* 0x0000002a05007c0c */ /* 0x000fda000bf44270 */
[----:B---3--:R-:W-:Y:S05]  /*5c80*/  @!P2 BRA `(.L_x_3476) ;  /* 0xfffffe600000a947 */ /* 0x008fea000383ffff */
.L_x_3472:
[----:B------:R-:W-:Y:S05]  /*5c90*/  BSYNC B0 ;  /* 0x0000000000007941 */ /* 0x000fea0003800000 */
.L_x_3471:
[----:B------:R-:W4:Y:S01]  /*5ca0*/  SHFL.BFLY PT, R3, R4, 0x10, 0x1f ;  /* 0x0e001f0004037f89 */ /* 0x000f2200000e0000 */
[----:B------:R-:W-:Y:S01]  /*5cb0*/  ULDC UR4, c[0x0][0x1d4] ;  /* 0x0000750000047ab9 */ /* 0x000fe20000000800 */
[----:B------:R-:W-:Y:S01]  /*5cc0*/  BSSY B0, `(.L_x_3477) ;  /* 0x0000041000007945 */ /* 0x000fe20003800000 */
[----:B------:R-:W-:Y:S01]  /*5cd0*/  ULDC UR5, c[0x0][0x1ec] ;  /* 0x00007b0000057ab9 */ /* 0x000fe20000000800 */
[----:B------:R-:W5:Y:S01]  /*5ce0*/  S2R R10, SR_TID.X ;  /* 0x00000000000a7919 */ /* 0x000f620000002100 */
[----:B------:R-:W-:-:S04]  /*5cf0*/  UISETP.LT.AND UP0, UPT, UR4, UR5, UPT ;  /* 0x000000050400728c */ /* 0x000fc8000bf01270 */
[----:B------:R-:W-:-:S04]  /*5d00*/  USEL UR4, UR4, UR5, UP0 ;  /* 0x0000000504047287 */ /* 0x000fc80008000000 */
[----:B------:R-:W-:-:S04]  /*5d10*/  UIADD3 UR4, UR4, 0x4, URZ ;  /* 0x0000000404047890 */ /* 0x000fc8000fffe03f */
[----:B------:R-:W-:-:S04]  /*5d20*/  USHF.R.S32.HI UR5, URZ, 0x1f, UR4 ;  /* 0x0000001f3f057899 */ /* 0x000fc80008011404 */
[----:B------:R-:W-:Y:S01]  /*5d30*/  ULEA.HI UR5, UR5, UR4, URZ, 0x2 ;  /* 0x0000000405057291 */ /* 0x000fe2000f8f103f */
[----:B----4-:R-:W-:-:S03]  /*5d40*/  FADD.FTZ R3, R3, R4 ;  /* 0x0000000403037221 */ /* 0x010fc60000010000 */
[----:B------:R-:W-:Y:S02]  /*5d50*/  USHF.L.U32 UR5, UR5, 0x2, URZ ;  /* 0x0000000205057899 */ /* 0x000fe4000800063f */
[----:B------:R-:W-:Y:S01]  /*5d60*/  ULDC.U8 UR4, c[0x0][0x26c] ;  /* 0x00009b0000047ab9 */ /* 0x000fe20000000000 */
[----:B---3-5:R-:W-:Y:S01]  /*5d70*/  LOP3.LUT P0, R9, R10, 0x1f, RZ, 0xc0, !PT ;  /* 0x0000001f0a097812 */ /* 0x028fe2000780c0ff */
[----:B0-----:R-:W0:Y:S01]  /*5d80*/  SHFL.BFLY PT, R2, R3, 0x8, 0x1f ;  /* 0x0d001f0003027f89 */ /* 0x001e2200000e0000 */
[----:B------:R-:W-:Y:S02]  /*5d90*/  UISETP.NE.AND UP0, UPT, UR4, URZ, UPT ;  /* 0x0000003f0400728c */ /* 0x000fe4000bf05270 */
[----:B------:R-:W-:Y:S01]  /*5da0*/  ISETP.GT.U32.AND P2, PT, R9, 0x7, PT ;  /* 0x000000070900780c */ /* 0x000fe20003f44070 */
[----:B------:R-:W-:-:S08]  /*5db0*/  ULOP3.LUT UR6, UR5, 0xfffffff0, URZ, 0xc0, !UPT ;  /* 0xfffffff005067892 */ /* 0x000fd0000f8ec03f */
        /* <DEDUP_REMOVED lines=17> */
[----:B0-----:R-:W-:Y:S02]  /*5ed0*/  FADD.FTZ R8, R3, R8 ;  /* 0x0000000803087221 */ /* 0x001fe40000010000 */
[----:B------:R-:W-:-:S03]  /*5ee0*/  CS2R R2, SRZ ;  /* 0x0000000000027805 */ /* 0x000fc6000001ff00 */
[----:B------:R0:W3:Y:S01]  /*5ef0*/  SHFL.IDX PT, R4, R8, RZ, 0x1f ;  /* 0x00001fff08047589 */ /* 0x0000e200000e0000 */
[----:B------:R-:W-:Y:S05]  /*5f00*/  @P1 BRA `(.L_x_3478) ;  /* 0x000001c000001947 */ /* 0x000fea0003800000 */
[----:B------:R-:W-:Y:S01]  /*5f10*/  @UP0 ULDC UR4, c[0x0][0x268] ;  /* 0x00009a0000040ab9 */ /* 0x000fe20000000800 */
[----:B---3--:R-:W-:Y:S01]  /*5f20*/  FADD.FTZ R4, R4, 9.9999999747524270788e-07 ;  /* 0x358637bd04047421 */ /* 0x008fe20000010000 */
[----:B------:R-:W-:Y:S01]  /*5f30*/  ULDC UR5, c[0x0][0x1ec] ;  /* 0x00007b0000057ab9 */ /* 0x000fe20000000800 */
[----:B------:R-:W-:Y:S01]  /*5f40*/  PLOP3.LUT P1, PT, PT, PT, UP0, 0x80, 0x0 ;  /* 0x000000000000781c */ /* 0x000fe20003f2f008 */
[----:B------:R-:W-:Y:S01]  /*5f50*/  @UP0 UIMAD UR4, UR44, UR4, UR5 ;  /* 0x000000042c0402a4 */ /* 0x000fe2000f8e0205 */
[----:B------:R3:W4:Y:S01]  /*5f60*/  MUFU.RCP R11, R4 ;  /* 0x00000004000b7308 */ /* 0x0007220000001000 */
[----:B------:R-:W-:Y:S01]  /*5f70*/  ULDC UR7, c[0x0][0x1d4] ;  /* 0x0000750000077ab9 */ /* 0x000fe20000000800 */
[----:B------:R-:W-:Y:S01]  /*5f80*/  IMAD.U32 R7, RZ, RZ, UR6 ;  /* 0x00000006ff077e24 */ /* 0x000fe2000f8e00ff */
[----:B------:R-:W-:Y:S01]  /*5f90*/  @UP0 UIMAD UR4, UR4, UR7, URZ ;  /* 0x00000007040402a4 */ /* 0x000fe2000f8e023f */
[----:B------:R-:W-:-:S03]  /*5fa0*/  IADD3 R9, R10, UR46, RZ ;  /* 0x0000002e0a097c10 */ /* 0x000fc6000fffe0ff */
[----:B------:R-:W-:Y:S01]  /*5fb0*/  @UP0 USHF.R.S32.HI UR5, URZ, 0x1f, UR4 ;  /* 0x0000001f3f050899 */ /* 0x000fe20008011404 */
[----:B------:R-:W-:-:S03]  /*5fc0*/  IADD3 R7, R7, 0x240, RZ ;  /* 0x0000024007077810 */ /* 0x000fc60007ffe0ff */
[----:B------:R-:W-:Y:S02]  /*5fd0*/  @P1 IMAD.U32 R2, RZ, RZ, UR4 ;  /* 0x00000004ff021e24 */ /* 0x000fe4000f8e00ff */
[----:B---3--:R-:W-:Y:S02]  /*5fe0*/  @P1 IMAD.U32 R3, RZ, RZ, UR5 ;  /* 0x00000005ff031e24 */ /* 0x008fe4000f8e00ff */
.L_x_3479:
[C---:B------:R-:W-:Y:S02]  /*5ff0*/  IADD3 R12, R9.reuse, -UR46, RZ ;  /* 0x8000002e090c7c10 */ /* 0x040fe4000fffe0ff */
[----:B0-----:R-:W-:-:S03]  /*6000*/  @P1 IADD3 R5, P0, R9, R2, RZ ;  /* 0x0000000209051210 */ /* 0x001fc60007f1e0ff */
[----:B------:R-:W3:Y:S01]  /*6010*/  LDS R4, [R12.X4+0x240] ;  /* 0x000240000c047984 */ /* 0x000ee20000004800 */
[C---:B0-----:R-:W-:Y:S02]  /*6020*/  @P1 LEA.HI.X.SX32 R8, R9.reuse, R3, 0x1, P0 ;  /* 0x0000000309081211 */ /* 0x041fe400000f0eff */
[----:B------:R-:W-:Y:S01]  /*6030*/  IADD3 R9, R9, 0x100, RZ ;  /* 0x0000010009097810 */ /* 0x000fe20007ffe0ff */
[----:B---34-:R-:W-:Y:S01]  /*6040*/  FMUL.FTZ R13, R4, R11 ;  /* 0x0000000b040d7220 */ /* 0x018fe20000410000 */
[----:B------:R-:W-:-:S04]  /*6050*/  @P1 LEA R4, P0, R5, c[0x0][0x260], 0x2 ;  /* 0x0000980005041a11 */ /* 0x000fc800078010ff */
[----:B------:R-:W-:Y:S01]  /*6060*/  @P1 LEA.HI.X R5, R5, c[0x0][0x264], R8, 0x2, P0 ;  /* 0x0000990005051a11 */ /* 0x000fe200000f1408 */
[----:B------:R-:W-:Y:S01]  /*6070*/  IMAD R8, R12, 0x2, R7 ;  /* 0x000000020c087824 */ /* 0x000fe200078e0207 */
[----:B------:R-:W-:Y:S02]  /*6080*/  F2FP.PACK_AB R10, RZ, R13 ;  /* 0x0000000dff0a723e */ /* 0x000fe400000000ff */
[----:B------:R-:W-:Y:S01]  /*6090*/  ISETP.GT.AND P0, PT, R9, UR42, PT ;  /* 0x0000002a09007c0c */ /* 0x000fe2000bf04270 */
[----:B------:R0:W-:Y:S04]  /*60a0*/  @P1 STG.E [R4.64], R13 ;  /* 0x0000000d04001986 */ /* 0x0001e8000c101924 */
[----:B------:R0:W-:Y:S08]  /*60b0*/  STS.U16 [R8], R10 ;  /* 0x0000000a08007388 */ /* 0x0001f00000000400 */
[----:B------:R-:W-:Y:S05]  /*60c0*/  @!P0 BRA `(.L_x_3479) ;  /* 0xffffff2000008947 */ /* 0x000fea000383ffff */
.L_x_3478:
[----:B------:R-:W-:Y:S05]  /*60d0*/  BSYNC B0 ;  /* 0x0000000000007941 */ /* 0x000fea0003800000 */
.L_x_3477:
[----:B------:R-:W-:Y:S01]  /*60e0*/  USHF.R.S32.HI UR4, URZ, 0x1f, UR42 ;  /* 0x0000001f3f047899 */ /* 0x000fe2000801142a */
[----:B------:R-:W-:Y:S01]  /*60f0*/  SHF.R.S32.HI R3, RZ, 0x5, R6 ;  /* 0x00000005ff037819 */ /* 0x000fe20000011406 */
[----:B0-----:R-:W-:Y:S01]  /*6100*/  IMAD.U32 R5, RZ, RZ, UR49 ;  /* 0x00000031ff057e24 */ /* 0x001fe2000f8e00ff */
[C---:B------:R-:W-:Y:S01]  /*6110*/  ISETP.GT.AND P0, PT, R0.reuse, 0x11, PT ;  /* 0x000000110000780c */ /* 0x040fe20003f04270 */
[----:B------:R-:W-:Y:S01]  /*6120*/  ULEA.HI UR4, UR4, UR42, URZ, 0x3 ;  /* 0x0000002a04047291 */ /* 0x000fe2000f8f183f */
[----:B------:R-:W-:Y:S01]  /*6130*/  ISETP.EQ.U32.AND P1, PT, RZ, c[0x0][0x190], PT ;  /* 0x00006400ff007a0c */ /* 0x000fe20003f22070 */
[----:B------:R-:W-:Y:S01]  /*6140*/  IMAD.SHL.U32 R0, R0, 0x8, RZ ;  /* 0x0000000800007824 */ /* 0x000fe200078e00ff */
[----:B------:R-:W-:Y:S01]  /*6150*/  CS2R R6, SRZ ;  /* 0x0000000000067805 */ /* 0x000fe2000001ff00 */
[----:B------:R-:W-:-:S04]  /*6160*/  ULOP3.LUT UR4, UR4, 0xfffffff8, URZ, 0xc0, !UPT ;  /* 0xfffffff804047892 */ /* 0x000fc8000f8ec03f */
[----:B------:R-:W-:-:S06]  /*6170*/  UIADD3 UR4, -UR4, UR42, URZ ;  /* 0x0000002a04047290 */ /* 0x000fcc000fffe13f */
[----:B------:R-:W-:-:S04]  /*6180*/  ISETP.NE.OR P2, PT, R3, UR4, P0 ;  /* 0x0000000403007c0c */ /* 0x000fc80008745670 */
[----:B------:R-:W-:Y:S01]  /*6190*/  ISETP.EQ.OR.EX P1, PT, RZ, c[0x0][0x194], P2, P1 ;  /* 0x00006500ff007a0c */ /* 0x000fe20001722710 */
[----:B------:R-:W-:Y:S01]  /*61a0*/  ULDC UR4, c[0x0][0x1d4] ;  /* 0x0000750000047ab9 */ /* 0x000fe20000000800 */
[----:B------:R-:W-:Y:S01]  /*61b0*/  BSSY B0, `(.L_x_3480) ;  /* 0x000015a000007945 */ /* 0x000fe20003800000 */
[----:B------:R-:W-:-:S10]  /*61c0*/  UIMAD UR4, UR44, UR4, URZ ;  /* 0x000000042c0472a4 */ /* 0x000fd4000f8e023f */
[----:B------:R-:W-:Y:S02]  /*61d0*/  @!P1 IMAD.MOV.U32 R9, RZ, RZ, 0x2 ;  /* 0x00000002ff099424 */ /* 0x000fe400078e00ff */
[----:B------:R-:W-:Y:S02]  /*61e0*/  @!P1 IMAD R8, R5, 0x90, R0 ;  /* 0x0000009005089824 */ /* 0x000fe400078e0200 */
[----:B---3--:R-:W-:Y:S02]  /*61f0*/  CS2R R4, SRZ ;  /* 0x0000000000047805 */ /* 0x008fe4000001ff00 */
[----:B------:R-:W-:Y:S01]  /*6200*/  @!P1 IMAD.WIDE R8, R8, R9, c[0x0][0x190] ;  /* 0x0000640008089625 */ /* 0x000fe200078e0209 */
[----:B------:R-:W-:-:S04]  /*6210*/  CS2R R20, SRZ ;  /* 0x0000000000147805 */ /* 0x000fc8000001ff00 */
[----:B------:R0:W5:Y:S01]  /*6220*/  @!P1 LDG.E.128 R4, [R8.64] ;  /* 0x0000002408049981 */ /* 0x000162000c1e1d00 */
[----:B------:R-:W-:Y:S01]  /*6230*/  IMAD.MOV.U32 R23, RZ, RZ, RZ ;  /* 0x000000ffff177224 */ /* 0x000fe200078e00ff */
[----:B-1----:R-:W-:Y:S01]  /*6240*/  CS2R R18, SRZ ;  /* 0x0000000000127805 */ /* 0x002fe2000001ff00 */
[----:B------:R-:W-:Y:S01]  /*6250*/  CS2R R16, SRZ ;  /* 0x0000000000107805 */ /* 0x000fe2000001ff00 */
[----:B------:R-:W-:Y:S01]  /*6260*/  IMAD.MOV.U32 R2, RZ, RZ, RZ ;  /* 0x000000ffff027224 */ /* 0x000fe200078e00ff */
[----:B------:R-:W-:Y:S06]  /*6270*/  BAR.SYNC.DEFER_BLOCKING 0x0 ;  /* 0x0000000000007b1d */ /* 0x000fec0000010000 */
[----:B------:R-:W-:Y:S05]  /*6280*/  @P0 BRA `(.L_x_3481) ;  /* 0x000014c000000947 */ /* 0x000fea0003800000 */
[----:B0-----:R-:W-:Y:S01]  /*6290*/  IMAD.U32 R47, RZ, RZ, UR42 ;  /* 0x0000002aff2f7e24 */ /* 0x001fe2000f8e00ff */
[----:B------:R-:W-:Y:S01]  /*62a0*/  IADD3 R22, R3, UR46, RZ ;  /* 0x0000002e03167c10 */ /* 0x000fe2000fffe0ff */
[----:B------:R-:W-:Y:S01]  /*62b0*/  IMAD.U32 R9, RZ, RZ, UR47 ;  /* 0x0000002fff097e24 */ /* 0x000fe2000f8e00ff */
[----:B------:R-:W-:Y:S01]  /*62c0*/  BSSY B1, `(.L_x_3482) ;  /* 0x000009b000017945 */ /* 0x000fe20003800000 */
[----:B------:R-:W-:Y:S01]  /*62d0*/  IMAD.MOV.U32 R23, RZ, RZ, RZ ;  /* 0x000000ffff177224 */ /* 0x000fe200078e00ff */
[----:B------:R-:W-:Y:S01]  /*62e0*/  IMNMX R47, R47, c[0x0][0x1d4], PT ;  /* 0x000075002f2f7a17 */ /* 0x000fe20003800200 */
[----:B--2---:R-:W-:-:S03]  /*62f0*/  IMAD R24, R9, c[0x0][0x1d4], R0 ;  /* 0x0000750009187a24 */ /* 0x004fc600078e0200 */
[----:B------:R-:W-:Y:S02]  /*6300*/  ISETP.GE.AND P1, PT, R22, R47, PT ;  /* 0x0000002f1600720c */ /* 0x000fe40003f26270 */
[----:B------:R-:W-:-:S11]  /*6310*/  SHF.R.S32.HI R25, RZ, 0x1f, R24 ;  /* 0x0000001fff197819 */ /* 0x000fd60000011418 */
[----:B------:R-:W-:Y:S05]  /*6320*/  @P1 BRA `(.L_x_3483) ;  /* 0x0000094000001947 */ /* 0x000fea0003800000 */
[----:B------:R-:W-:Y:S01]  /*6330*/  IMAD.U32 R2, RZ, RZ, UR46 ;  /* 0x0000002eff027e24 */ /* 0x000fe2000f8e00ff */
[----:B------:R-:W-:Y:S01]  /*6340*/  LOP3.LUT R9, RZ, R47, RZ, 0x33, !PT ;  /* 0x0000002fff097212 */ /* 0x000fe200078e33ff */
[----:B------:R-:W-:Y:S01]  /*6350*/  BSSY B2, `(.L_x_3484) ;  /* 0x0000032000027945 */ /* 0x000fe20003800000 */
[----:B------:R-:W-:Y:S01]  /*6360*/  CS2R R16, SRZ ;  /* 0x0000000000107805 */ /* 0x000fe2000001ff00 */
[----:B------:R-:W-:Y:S01]  /*6370*/  IMAD.MOV.U32 R28, RZ, RZ, R22 ;  /* 0x000000ffff1c7224 */ /* 0x000fe200078e0016 */
[----:B------:R-:W-:Y:S01]  /*6380*/  IADD3 R2, -R2, -0x2, -R3 ;  /* 0xfffffffe02027810 */ /* 0x000fe20007ffe903 */
[----:B------:R-:W-:Y:S01]  /*6390*/  CS2R R18, SRZ ;  /* 0x0000000000127805 */ /* 0x000fe2000001ff00 */
[----:B------:R-:W-:Y:S01]  /*63a0*/  CS2R R20, SRZ ;  /* 0x0000000000147805 */ /* 0x000fe2000001ff00 */
[----:B------:R-:W-:Y:S02]  /*63b0*/  IMAD.MOV.U32 R23, RZ, RZ, RZ ;  /* 0x000000ffff177224 */ /* 0x000fe400078e00ff */
[----:B------:R-:W-:-:S05]  /*63c0*/  IMAD.IADD R9, R2, 0x1, -R9 ;  /* 0x0000000102097824 */ /* 0x000fca00078e0a09 */
[C---:B------:R-:W-:Y:S02]  /*63d0*/  LEA.HI R2, R9.reuse, 0x1, RZ, 0x1d ;  /* 0x0000000109027811 */ /* 0x040fe400078fe8ff */
[----:B------:R-:W-:Y:S02]  /*63e0*/  ISETP.GE.U32.AND P1, PT, R9, 0x18, PT ;  /* 0x000000180900780c */ /* 0x000fe40003f26070 */
[----:B------:R-:W-:Y:S01]  /*63f0*/  LOP3.LUT P3, R8, R2, 0x3, RZ, 0xc0, !PT ;  /* 0x0000000302087812 */ /* 0x000fe2000786c0ff */
[----:B------:R-:W-:-:S12]  /*6400*/  IMAD.MOV.U32 R2, RZ, RZ, RZ ;  /* 0x000000ffff027224 */ /* 0x000fd800078e00ff */
[----:B------:R-:W-:Y:S05]  /*6410*/  @!P3 BRA `(.L_x_3485) ;  /* 0x000002500000b947 */ /* 0x000fea0003800000 */
[----:B------:R-:W-:Y:S02]  /*6420*/  IMAD R9, R22, 0x90, RZ ;  /* 0x0000009016097824 */ /* 0x000fe400078e02ff */
[----:B------:R-:W-:Y:S01]  /*6430*/  IMAD.MOV.U32 R10, RZ, RZ, R8 ;  /* 0x000000ffff0a7224 */ /* 0x000fe200078e0008 */
[----:B------:R-:W-:Y:S01]  /*6440*/  LEA R8, R3, UR6, 0x1 ;  /* 0x0000000603087c11 */ /* 0x000fe2000f8e08ff */
[----:B------:R-:W-:Y:S01]  /*6450*/  IMAD.MOV.U32 R16, RZ, RZ, RZ ;  /* 0x000000ffff107224 */ /* 0x000fe200078e00ff */
[----:B------:R-:W-:Y:S01]  /*6460*/  IADD3 R11, P3, R24, R9, RZ ;  /* 0x00000009180b7210 */ /* 0x000fe20007f7e0ff */
[----:B------:R-:W-:-:S03]  /*6470*/  IMAD.MOV.U32 R28, RZ, RZ, R22 ;  /* 0x000000ffff1c7224 */ /* 0x000fc600078e0016 */
[----:B------:R-:W-:Y:S02]  /*6480*/  LEA.HI.X.SX32 R12, R9, R25, 0x1, P3 ;  /* 0x00000019090c7211 */ /* 0x000fe400018f0eff */
[----:B------:R-:W-:-:S04]  /*6490*/  LEA R30, P3, R11, c[0x0][0x1a0], 0x1 ;  /* 0x000068000b1e7a11 */ /* 0x000fc800078608ff */
[----:B------:R-:W-:Y:S02]  /*64a0*/  LEA.HI.X R9, R11, c[0x0][0x1a4], R12, 0x1, P3 ;  /* 0x000069000b097a11 */ /* 0x000fe400018f0c0c */
[----:B------:R-:W-:-:S04]  /*64b0*/  IADD3 R11, R8, 0x240, RZ ;  /* 0x00000240080b7810 */ /* 0x000fc80007ffe0ff */
.L_x_3486:
[----:B------:R-:W-:Y:S01]  /*64c0*/  IMAD.MOV.U32 R8, RZ, RZ, R30 ;  /* 0x000000ffff087224 */ /* 0x000fe200078e001e */
[----:B------:R0:W1:Y:S04]  /*64d0*/  LDS.U16 R26, [R11] ;  /* 0x000000000b1a7984 */ /* 0x0000680000000400 */
[----:B------:R2:W3:Y:S01]  /*64e0*/  LDG.E.128 R12, [R8.64] ;  /* 0x00000024080c7981 */ /* 0x0004e2000c1e1d00 */
[----:B------:R-:W-:Y:S02]  /*64f0*/  IADD3 R10, R10, -0x1, RZ ;  /* 0xffffffff0a0a7810 */ /* 0x000fe40007ffe0ff */
[----:B------:R-:W-:-:S02]  /*6500*/  IADD3 R30, P4, R30, 0x900, RZ ;  /* 0x000009001e1e7810 */ /* 0x000fc40007f9e0ff */
[----:B------:R-:W-:Y:S02]  /*6510*/  ISETP.NE.AND P3, PT, R10, RZ, PT ;  /* 0x000000ff0a00720c */ /* 0x000fe40003f65270 */
[----:B------:R-:W-:Y:S02]  /*6520*/  IADD3 R28, R28, 0x8, RZ ;  /* 0x000000081c1c7810 */ /* 0x000fe40007ffe0ff */
[----:B0-----:R-:W-:Y:S01]  /*6530*/  IADD3 R11, R11, 0x10, RZ ;  /* 0x000000100b0b7810 */ /* 0x001fe20007ffe0ff */
[----:B--2---:R-:W-:Y:S01]  /*6540*/  IMAD.X R9, RZ, RZ, R9, P4 ;  /* 0x000000ffff097224 */ /* 0x004fe200020e0609 */
[----:B-1----:R-:W-:Y:S02]  /*6550*/  HADD2.F32 R26, -RZ, R26.H0_H0 ;  /* 0x2000001aff1a7230 */ /* 0x002fe40000004100 */
[----:B---3--:R-:W-:Y:S02]  /*6560*/  HADD2.F32 R27, -RZ, R12.H0_H0 ;  /* 0x2000000cff1b7230 */ /* 0x008fe40000004100 */
[----:B------:R-:W-:-:S02]  /*6570*/  HADD2.F32 R29, -RZ, R13.H0_H0 ;  /* 0x2000000dff1d7230 */ /* 0x000fc40000004100 */
        /* <DEDUP_REMOVED lines=14> */
[----:B------:R-:W-:Y:S05]  /*6660*/  @P3 BRA `(.L_x_3486) ;  /* 0xfffffe5000003947 */ /* 0x000fea000383ffff */
.L_x_3485:
[----:B------:R-:W-:Y:S05]  /*6670*/  BSYNC B2 ;  /* 0x0000000000027941 */ /* 0x000fea0003800000 */
.L_x_3484:
[----:B------:R-:W-:Y:S05]  /*6680*/  @!P1 BRA `(.L_x_3483) ;  /* 0x000005e000009947 */ /* 0x000fea0003800000 */
[C---:B------:R-:W-:Y:S01]  /*6690*/  LEA R9, R28.reuse, UR6, 0x1 ;  /* 0x000000061c097c11 */ /* 0x040fe2000f8e08ff */
[----:B------:R-:W-:Y:S02]  /*66a0*/  IMAD R8, R28, 0x90, RZ ;  /* 0x000000901c087824 */ /* 0x000fe400078e02ff */
[----:B------:R-:W-:Y:S01]  /*66b0*/  IMAD.U32 R10, RZ, RZ, UR46 ;  /* 0x0000002eff0a7e24 */ /* 0x000fe2000f8e00ff */
[----:B------:R-:W-:Y:S02]  /*66c0*/  IADD3 R9, R9, 0x20, RZ ;  /* 0x0000002009097810 */ /* 0x000fe40007ffe0ff */
[----:B------:R-:W-:-:S03]  /*66d0*/  IADD3 R45, P1, R24, R8, RZ ;  /* 0x00000008182d7210 */ /* 0x000fc60007f3e0ff */
[----:B------:R-:W-:Y:S01]  /*66e0*/  IMAD R9, R10, -0x2, R9 ;  /* 0xfffffffe0a097824 */ /* 0x000fe200078e0209 */
[----:B------:R-:W-:Y:S02]  /*66f0*/  LEA R44, P3, R45, c[0x0][0x1a0], 0x1 ;  /* 0x000068002d2c7a11 */ /* 0x000fe400078608ff */
[----:B------:R-:W-:Y:S02]  /*6700*/  LEA.HI.X.SX32 R8, R8, R25, 0x1, P1 ;  /* 0x0000001908087211 */ /* 0x000fe400008f0eff */
[----:B------:R-:W-:Y:S02]  /*6710*/  IADD3 R29, R9, 0x240, RZ ;  /* 0x00000240091d7810 */ /* 0x000fe40007ffe0ff */
[----:B------:R-:W-:-:S03]  /*6720*/  LEA.HI.X R45, R45, c[0x0][0x1a4], R8, 0x1, P3 ;  /* 0x000069002d2d7a11 */ /* 0x000fc600018f0c08 */
.L_x_3487:
[----:B------:R-:W-:Y:S01]  /*6730*/  IMAD.MOV.U32 R26, RZ, RZ, R44 ;  /* 0x000000ffff1a7224 */ /* 0x000fe200078e002c */
[----:B------:R-:W0:Y:S01]  /*6740*/  LDS.U16 R30, [R29+-0x20] ;  /* 0xffffe0001d1e7984 */ /* 0x000e220000000400 */
[----:B------:R-:W-:-:S03]  /*6750*/  IMAD.MOV.U32 R27, RZ, RZ, R45 ;  /* 0x000000ffff1b7224 */ /* 0x000fc600078e002d */
[----:B------:R-:W1:Y:S04]  /*6760*/  LDS.U16 R36, [R29+-0x10] ;  /* 0xfffff0001d247984 */ /* 0x000e680000000400 */
[----:B------:R2:W3:Y:S04]  /*6770*/  LDG.E.128 R32, [R26.64] ;  /* 0x000000241a207981 */ /* 0x0004e8000c1e1d00 */
[----:B------:R2:W4:Y:S04]  /*6780*/  LDG.E.128 R40, [R26.64+0x900] ;  /* 0x000900241a287981 */ /* 0x000528000c1e1d00 */
[----:B------:R2:W4:Y:S04]  /*6790*/  LDG.E.128 R12, [R26.64+0x1200] ;  /* 0x001200241a0c7981 */ /* 0x000528000c1e1d00 */
[----:B------:R2:W4:Y:S01]  /*67a0*/  LDG.E.128 R8, [R26.64+0x1b00] ;  /* 0x001b00241a087981 */ /* 0x000522000c1e1d00 */
[----:B------:R-:W-:-:S02]  /*67b0*/  IADD3 R44, P1, R26, 0x2400, RZ ;  /* 0x000024001a2c7810 */ /* 0x000fc40007f3e0ff */
[----:B------:R-:W-:Y:S01]  /*67c0*/  IADD3 R28, R28, 0x20, RZ ;  /* 0x000000201c1c7810 */ /* 0x000fe20007ffe0ff */
[----:B------:R-:W1:Y:S02]  /*67d0*/  LDS.U16 R38, [R29] ;  /* 0x000000001d267984 */ /* 0x000e640000000400 */
[----:B------:R-:W-:Y:S01]  /*67e0*/  IMAD.X R45, RZ, RZ, R27, P1 ;  /* 0x000000ffff2d7224 */ /* 0x000fe200008e061b */
[----:B------:R-:W-:Y:S01]  /*67f0*/  ISETP.GE.AND P1, PT, R28, R47, PT ;  /* 0x0000002f1c00720c */ /* 0x000fe20003f26270 */
[----:B--2---:R2:W3:Y:S02]  /*6800*/  LDS.U16 R26, [R29+0x10] ;  /* 0x000010001d1a7984 */ /* 0x0044e40000000400 */
[----:B--2---:R-:W-:Y:S01]  /*6810*/  IADD3 R29, R29, 0x40, RZ ;  /* 0x000000401d1d7810 */ /* 0x004fe20007ffe0ff */
[----:B0-----:R-:W-:Y:S02]  /*6820*/  HADD2.F32 R30, -RZ, R30.H0_H0 ;  /* 0x2000001eff1e7230 */ /* 0x001fe40000004100 */
[----:B-1----:R-:W-:-:S02]  /*6830*/  HADD2.F32 R36, -RZ, R36.H0_H0 ;  /* 0x20000024ff247230 */ /* 0x002fc40000004100 */
[----:B------:R-:W-:Y:S02]  /*6840*/  HADD2.F32 R38, -RZ, R38.H0_H0 ;  /* 0x20000026ff267230 */ /* 0x000fe40000004100 */
[----:B---3--:R-:W-:Y:S02]  /*6850*/  HADD2.F32 R27, -RZ, R34.H0_H0 ;  /* 0x20000022ff1b7230 */ /* 0x008fe40000004100 */
[----:B------:R-:W-:Y:S02]  /*6860*/  HADD2.F32 R31, -RZ, R32.H0_H0 ;  /* 0x20000020ff1f7230 */ /* 0x000fe40000004100 */
[----:B------:R-:W-:Y:S01]  /*6870*/  HADD2.F32 R37, -RZ, R33.H0_H0 ;  /* 0x20000021ff257230 */ /* 0x000fe20000004100 */
[C---:B------:R-:W-:Y:S01]  /*6880*/  FFMA.FTZ R27, R30.reuse, R27, R18 ;  /* 0x0000001b1e1b7223 */ /* 0x040fe20000010012 */
[----:B------:R-:W-:Y:S01]  /*6890*/  HADD2.F32 R39, -RZ, R35.H0_H0 ;  /* 0x20000023ff277230 */ /* 0x000fe20000004100 */
[C---:B------:R-:W-:Y:S01]  /*68a0*/  FFMA.FTZ R31, R30.reuse, R31, R16 ;  /* 0x0000001f1e1f7223 */ /* 0x040fe20000010010 */
[----:B----4-:R-:W-:Y:S01]  /*68b0*/  HADD2.F32 R18, -RZ, R42.H0_H0 ;  /* 0x2000002aff127230 */ /* 0x010fe20000004100 */
[C---:B------:R-:W-:Y:S01]  /*68c0*/  FFMA.FTZ R37, R30.reuse, R37, R2 ;  /* 0x000000251e257223 */ /* 0x040fe20000010002 */
[----:B------:R-:W-:Y:S01]  /*68d0*/  HADD2.F32 R32, -RZ, R32.H1_H1 ;  /* 0x30000020ff207230 */ /* 0x000fe20000004100 */
[----:B------:R-:W-:Y:S01]  /*68e0*/  FFMA.FTZ R39, R30, R39, R20 ;  /* 0x000000271e277223 */ /* 0x000fe20000010014 */
[----:B------:R-:W-:Y:S01]  /*68f0*/  HADD2.F32 R33, -RZ, R33.H1_H1 ;  /* 0x30000021ff217230 */ /* 0x000fe20000004100 */
[----:B------:R-:W-:Y:S01]  /*6900*/  FFMA.FTZ R18, R36, R18, R27 ;  /* 0x0000001224127223 */ /* 0x000fe2000001001b */
[----:B------:R-:W-:Y:S01]  /*6910*/  HADD2.F32 R35, -RZ, R35.H1_H1 ;  /* 0x30000023ff237230 */ /* 0x000fe20000004100 */
[C---:B------:R-:W-:Y:S01]  /*6920*/  FFMA.FTZ R32, R30.reuse, R32, R19 ;  /* 0x000000201e207223 */ /* 0x040fe20000010013 */
[----:B------:R-:W-:Y:S01]  /*6930*/  HADD2.F32 R34, -RZ, R34.H1_H1 ;  /* 0x30000022ff227230 */ /* 0x000fe20000004100 */
        /* <DEDUP_REMOVED lines=19> */
[--C-:B------:R-:W-:Y:S01]  /*6a70*/  HADD2.F32 R21, -RZ, R12.reuse.H0_H0 ;  /* 0x2000000cff157230 */ /* 0x100fe20000004100 */
[----:B------:R-:W-:Y:S01]  /*6a80*/  FFMA.FTZ R35, R36, R43, R35 ;  /* 0x0000002b24237223 */ /* 0x000fe20000010023 */
        /* <DEDUP_REMOVED lines=14> */
[----:B------:R-:W-:-:S02]  /*6b70*/  HADD2.F32 R26, -RZ, R9.H0_H0 ;  /* 0x20000009ff1a7230 */ /* 0x000fc40000004100 */
        /* <DEDUP_REMOVED lines=15> */
.L_x_3483:
[----:B------:R-:W-:Y:S05]  /*6c70*/  BSYNC B1 ;  /* 0x0000000000017941 */ /* 0x000fea0003800000 */
.L_x_3482:
[----:B------:R-:W-:-:S13]  /*6c80*/  ISETP.GE.AND P1, PT, R22, UR42, PT ;  /* 0x0000002a16007c0c */ /* 0x000fda000bf26270 */
[----:B------:R-:W-:Y:S05]  /*6c90*/  @P1 BRA `(.L_x_3481) ;  /* 0x00000ab000001947 */ /* 0x000fea0003800000 */
[----:B------:R-:W-:Y:S01]  /*6ca0*/  IMAD.U32 R9, RZ, RZ, UR46 ;  /* 0x0000002eff097e24 */ /* 0x000fe2000f8e00ff */
[----:B------:R-:W-:Y:S01]  /*6cb0*/  LOP3.LUT R8, RZ, R3, RZ, 0x33, !PT ;  /* 0x00000003ff087212 */ /* 0x000fe200078e33ff */
[----:B------:R-:W-:Y:S03]  /*6cc0*/  BSSY B1, `(.L_x_3488) ;  /* 0x0000038000017945 */ /* 0x000fe60003800000 */
[----:B------:R-:W-:-:S04]  /*6cd0*/  IADD3 R28, -R9, UR42, R8 ;  /* 0x0000002a091c7c10 */ /* 0x000fc8000fffe108 */
[----:B------:R-:W-:-:S13]  /*6ce0*/  LOP3.LUT P1, RZ, R28, 0x8, RZ, 0xc0, !PT ;  /* 0x000000081cff7812 */ /* 0x000fda000782c0ff */
[----:B------:R-:W-:Y:S05]  /*6cf0*/  @P1 BRA `(.L_x_3489) ;  /* 0x0000034000001947 */ /* 0x000fea0003800000 */
[----:B------:R-:W-:Y:S01]  /*6d00*/  ISETP.GE.AND P1, PT, R22, c[0x0][0x1d4], PT ;  /* 0x0000750016007a0c */ /* 0x000fe20003f26270 */
[----:B------:R-:W-:-:S12]  /*6d10*/  BSSY B2, `(.L_x_3490) ;  /* 0x0000031000027945 */ /* 0x000fd80003800000 */
        /* <DEDUP_REMOVED lines=28> */
[----:B------:R-:W2:Y:S01]  /*6ee0*/  LDG.E.128 R8, [R8.64] ;  /* 0x0000002408087981 */ /* 0x000ea2000c1e1d00 */
[----:B------:R-:W-:-:S05]  /*6ef0*/  LEA R30, R3, UR6, 0x1 ;  /* 0x00000006031e7c11 */ /* 0x000fca000f8e08ff */
[----:B------:R-:W0:Y:S02]  /*6f00*/  LDS.U16 R12, [R30+0x240] ;  /* 0x000240001e0c7984 */ /* 0x000e240000000400 */
        /* <DEDUP_REMOVED lines=17> */
.L_x_3491:
[----:B------:R-:W-:Y:S05]  /*7020*/  BSYNC B2 ;  /* 0x0000000000027941 */ /* 0x000fea0003800000 */
.L_x_3490:
[----:B------:R-:W-:Y:S02]  /*7030*/  IADD3 R22, R22, 0x8, RZ ;  /* 0x0000000816167810 */ /* 0x000fe40007ffe0ff */
.L_x_3489:
[----:B------:R-:W-:Y:S05]  /*7040*/  BSYNC B1 ;  /* 0x0000000000017941 */ /* 0x000fea0003800000 */
.L_x_3488:
[----:B------:R-:W-:-:S13]  /*7050*/  LOP3.LUT P1, RZ, R28, 0xfffffff8, RZ, 0xc0, !PT ;  /* 0xfffffff81cff7812 */ /* 0x000fda000782c0ff */
[----:B------:R-:W-:Y:S05]  /*7060*/  @!P1 BRA `(.L_x_3481) ;  /* 0x000006e000009947 */ /* 0x000fea0003800000 */
[----:B------:R-:W-:Y:S01]  /*7070*/  LEA R8, R22, UR6, 0x1 ;  /* 0x0000000616087c11 */ /* 0x000fe2000f8e08ff */
[----:B------:R-:W-:Y:S02]  /*7080*/  IMAD.U32 R31, RZ, RZ, UR46 ;  /* 0x0000002eff1f7e24 */ /* 0x000fe4000f8e00ff */
[----:B------:R-:W-:Y:S02]  /*7090*/  IMAD.MOV.U32 R10, RZ, RZ, RZ ;  /* 0x000000ffff0a7224 */ /* 0x000fe400078e00ff */
[----:B------:R-:W-:Y:S02]  /*70a0*/  IMAD R31, R31, -0x2, R8 ;  /* 0xfffffffe1f1f7824 */ /* 0x000fe400078e0208 */
.L_x_3496:
        /* <DEDUP_REMOVED lines=26> */
[----:B------:R-:W0:Y:S02]  /*7250*/  LDS.U16 R11, [R32+0x240] ;  /* 0x00024000200b7984 */ /* 0x000e240000000400 */
[----:B------:R-:W-:Y:S01]  /*7260*/  @!P4 IMAD.MOV R8, RZ, RZ, -R8 ;  /* 0x000000ffff08c224 */ /* 0x000fe200078e0a08 */
[----:B------:R-:W-:-:S05]  /*7270*/  @!P5 LOP3.LUT R8, RZ, c[0x0][0x1d4], RZ, 0x33, !PT ;  /* 0x00007500ff08da12 */ /* 0x000fca00078e33ff */
        /* <DEDUP_REMOVED lines=23> */
.L_x_3493:
[----:B------:R-:W-:Y:S05]  /*73f0*/  BSYNC B1 ;  /* 0x0000000000017941 */ /* 0x000fea0003800000 */
.L_x_3492:
        /* <DEDUP_REMOVED lines=48> */
.L_x_3495:
[----:B------:R-:W-:Y:S05]  /*7700*/  BSYNC B1 ;  /* 0x0000000000017941 */ /* 0x000fea0003800000 */
.L_x_3494:
[----:B------:R-:W-:Y:S02]  /*7710*/  IADD3 R22, R22, 0x10, RZ ;  /* 0x0000001016167810 */ /* 0x000fe40007ffe0ff */
[----:B------:R-:W-:Y:S02]  /*7720*/  IADD3 R10, R10, 0x20, RZ ;  /* 0x000000200a0a7810 */ /* 0x000fe40007ffe0ff */
[----:B------:R-:W-:-:S13]  /*7730*/  ISETP.GE.AND P1, PT, R22, UR42, PT ;  /* 0x0000002a16007c0c */ /* 0x000fda000bf26270 */
[----:B------:R-:W-:Y:S05]  /*7740*/  @!P1 BRA `(.L_x_3496) ;  /* 0xfffff96000009947 */ /* 0x000fea000383ffff */
.L_x_3481:
[----:B0-----:R-:W-:Y:S05]  /*7750*/  BSYNC B0 ;  /* 0x0000000000007941 */ /* 0x001fea0003800000 */
.L_x_3480:
        /* <DEDUP_REMOVED lines=33> */
[----:B------:R-:W-:Y:S02]  /*7970*/  IMAD.U32 R13, RZ, RZ, UR39 ;  /* 0x00000027ff0d7e24 */ /* 0x000fe4000f8e00ff */
        /* <DEDUP_REMOVED lines=17> */
[----:B------:R-:W0:Y:S01]  /*7a90*/  I2F.S8 R24, R24 ;  /* 0x0000001800187306 */ /* 0x000e220000001400 */
[----:B-1----:R-:W-:-:S07]  /*7aa0*/  FMUL.FTZ R27, R25, R13 ;  /* 0x0000000d191b7220 */ /* 0x002fce0000410000 */
[----:B------:R-:W1:Y:S01]  /*7ab0*/  I2F.S16 R8, R8 ;  /* 0x0000000800087306 */ /* 0x000e620000101400 */
[----:B---3--:R-:W-:-:S07]  /*7ac0*/  FMUL.FTZ R14, R14, R13 ;  /* 0x0000000d0e0e7220 */ /* 0x008fce0000410000 */
[----:B------:R-:W3:Y:S01]  /*7ad0*/  I2F.S16 R12, R12 ;  /* 0x0000000c000c7306 */ /* 0x000ee20000101400 */
[----:B0-----:R-:W-:-:S05]  /*7ae0*/  FMUL.FTZ R24, R24, R13 ;  /* 0x0000000d18187220 */ /* 0x001fca0000410000 */
[----:B------:R-:W-:Y:S02]  /*7af0*/  F2FP.PACK_AB R27, R27, R24 ;  /* 0x000000181b1b723e */ /* 0x000fe400000000ff */
[----:B------:R-:W0:Y:S01]  /*7b00*/  I2F.S16 R9, R9 ;  /* 0x0000000900097306 */ /* 0x000e220000101400 */
[----:B-1----:R-:W-:-:S05]  /*7b10*/  FMUL.FTZ R15, R8, R13 ;  /* 0x0000000d080f7220 */ /* 0x002fca0000410000 */
[----:B------:R-:W-:Y:S01]  /*7b20*/  F2FP.PACK_AB R24, R15, R14 ;  /* 0x0000000e0f18723e */ /* 0x000fe200000000ff */
[----:B---3--:R-:W-:-:S05]  /*7b30*/  FMUL.FTZ R25, R12, R13 ;  /* 0x0000000d0c197220 */ /* 0x008fca0000410000 */
[----:B------:R-:W-:Y:S01]  /*7b40*/  F2FP.PACK_AB R26, R25, R26 ;  /* 0x0000001a191a723e */ /* 0x000fe200000000ff */
[----:B0-----:R-:W-:-:S05]  /*7b50*/  FMUL.FTZ R13, R9, R13 ;  /* 0x0000000d090d7220 */ /* 0x001fca0000410000 */
[----:B------:R-:W-:-:S04]  /*7b60*/  F2FP.PACK_AB R25, R13, R22 ;  /* 0x000000160d19723e */ /* 0x000fc800000000ff */
.L_x_3499:
        /* <DEDUP_REMOVED lines=26> */
.L_x_3498:
[----:B0-----:R-:W-:Y:S05]  /*7d10*/  BSYNC B0 ;  /* 0x0000000000007941 */ /* 0x001fea0003800000 */
.L_x_3497:
        /* <DEDUP_REMOVED lines=20> */
.L_x_3501:
        /* <DEDUP_REMOVED lines=21> */
.L_x_3503:
[----:B------:R-:W-:Y:S05]  /*7fb0*/  BSYNC B0 ;  /* 0x0000000000007941 */ /* 0x000fea0003800000 */
.L_x_3502:
        /* <DEDUP_REMOVED lines=8> */
.L_x_3505:
[----:B------:R-:W-:Y:S05]  /*8040*/  BSYNC B0 ;  /* 0x0000000000007941 */ /* 0x000fea0003800000 */
.L_x_3504:
        /* <DEDUP_REMOVED lines=20> */
.L_x_3507:
[----:B------:R-:W-:Y:S05]  /*8190*/  BSYNC B0 ;  /* 0x0000000000007941 */ /* 0x000fea0003800000 */
.L_x_3506:
        /* <DEDUP_REMOVED lines=8> */
.L_x_3509:
[----:B------:R-:W-:Y:S05]  /*8220*/  BSYNC B0 ;  /* 0x0000000000007941 */ /* 0x000fea0003800000 */
.L_x_3508:
        /* <DEDUP_REMOVED lines=20> */
.L_x_3511:
[----:B------:R-:W-:Y:S05]  /*8370*/  BSYNC B0 ;  /* 0x0000000000007941 */ /* 0x000fea0003800000 */
.L_x_3510:
[----:B------:R-:W-:Y:S06]  /*8380*/  BAR.SYNC.DEFER_BLOCKING 0x0 ;  /* 0x0000000000007b1d */ /* 0x000fec0000010000 */
.L_x_3500:
[----:B0-----:R-:W0:Y:S02]  /*8390*/  S2R R3, SR_TID.X ;  /* 0x0000000000037919 */ /* 0x001e240000002100 */
[----:B0-----:R-:W-:-:S04]  /*83a0*/  IADD3 R3, R3, 0x1f, RZ ;  /* 0x0000001f03037810 */ /* 0x001fc80007ffe0ff */
[----:B------:R-:W-:-:S13]  /*83b0*/  ISETP.GT.U32.OR P0, PT, R3, 0x3e, P0 ;  /* 0x0000003e0300780c */ /* 0x000fda0000704470 */
[----:B------:R-:W-:Y:S05]  /*83c0*/  @P0 EXIT ;  /* 0x000000000000094d */ /* 0x000fea0003800000 */
[----:B-----5:R-:W-:-:S05]  /*83d0*/  IMAD.MOV.U32 R5, RZ, RZ, 0x2 ;  /* 0x00000002ff057424 */ /* 0x020fca00078e00ff */
        /* <DEDUP_REMOVED lines=14> */
.L_x_3512:
[----:B------:R-:W-:Y:S02]  /*84c0*/  IMAD.MOV.U32 R4, RZ, RZ, c[0x0][0x250] ;  /* 0x00009400ff047624 */ /* 0x000fe400078e00ff */
[----:B------:R-:W-:-:S05]  /*84d0*/  IMAD.MOV.U32 R5, RZ, RZ, c[0x0][0x254] ;  /* 0x00009500ff057624 */ /* 0x000fca00078e00ff */
[----:B------:R-:W3:Y:S01]  /*84e0*/  LDG.E R4, [R4.64] ;  /* 0x0000002404047981 */ /* 0x000ee2000c1e1900 */
[----:B------:R-:W-:-:S04]  /*84f0*/  IMAD.U32 R11, RZ, RZ, UR44 ;  /* 0x0000002cff0b7e24 */ /* 0x000fc8000f8e00ff */
[----:B------:R-:W-:Y:S02]  /*8500*/  IMAD R10, R11, 0x90, R0 ;  /* 0x000000900b0a7824 */ /* 0x000fe400078e0200 */
        /* <DEDUP_REMOVED lines=29> */
[----:B------:R-:W-:Y:S02]  /*86e0*/  LOP3.LUT R5, R5, R6, R3, 0xfe, !PT ;  /* 0x0000000605057212 */ /* 0x000fe400078efe03 */
[----:B-1----:R-:W-:Y:S02]  /*86f0*/  PRMT R3, R21, 0x8880, RZ ;  /* 0x0000888015037816 */ /* 0x002fe400000000ff */
[----:B------:R-:W-:Y:S01]  /*8700*/  LOP3.LUT R2, R2, 0xff, RZ, 0xc0, !PT ;  /* 0x000000ff02027812 */ /* 0x000fe200078ec0ff */
[----:B------:R-:W1:Y:S01]  /*8710*/  F2I.S8.NTZ R4, R4 ;  /* 0x0000000400047305 */ /* 0x000e620000202100 */
[----:B---3--:R-:W-:Y:S02]  /*8720*/  PRMT R16, R16, 0x8880, RZ ;  /* 0x0000888010107816 */ /* 0x008fe400000000ff */
[----:B------:R-:W-:Y:S02]  /*8730*/  PRMT R3, R3, 0x7710, RZ ;  /* 0x0000771003037816 */ /* 0x000fe400000000ff */
[----:B------:R-:W-:-:S02]  /*8740*/  LOP3.LUT R6, R2, 0xffffff00, R5, 0xf8, !PT ;  /* 0xffffff0002067812 */ /* 0x000fc400078ef805 */
[----:B------:R-:W-:Y:S02]  /*8750*/  PRMT R2, R16, 0x7710, RZ ;  /* 0x0000771010027816 */ /* 0x000fe400000000ff */
[----:B0-----:R-:W-:Y:S02]  /*8760*/  PRMT R20, R20, 0x8880, RZ ;  /* 0x0000888014147816 */ /* 0x001fe400000000ff */
[----:B------:R-:W-:Y:S02]  /*8770*/  PRMT R3, R3, 0x7604, RZ ;  /* 0x0000760403037816 */ /* 0x000fe400000000ff */
[----:B------:R-:W-:Y:S02]  /*8780*/  PRMT R0, R20, 0x7710, RZ ;  /* 0x0000771014007816 */ /* 0x000fe400000000ff */
[----:B------:R-:W-:Y:S01]  /*8790*/  PRMT R5, R2, 0x6540, R9 ;  /* 0x0000654002057816 */ /* 0x000fe20000000009 */
[----:B------:R-:W-:Y:S01]  /*87a0*/  IMAD.U32 R2, R8, 0x10000, RZ ;  /* 0x0001000008027824 */ /* 0x000fe200078e00ff */
[----:B------:R-:W-:-:S02]  /*87b0*/  LOP3.LUT R3, R3, 0xffff00ff, R6, 0xf8, !PT ;  /* 0xffff00ff03037812 */ /* 0x000fc400078ef806 */
[----:B------:R-:W-:Y:S02]  /*87c0*/  PRMT R0, R0, 0x7054, RZ ;  /* 0x0000705400007816 */ /* 0x000fe400000000ff */
[----:B-1----:R-:W-:Y:S02]  /*87d0*/  PRMT R6, R4, 0x8880, RZ ;  /* 0x0000888004067816 */ /* 0x002fe400000000ff */
[----:B------:R-:W-:Y:S02]  /*87e0*/  LOP3.LUT R3, R0, 0xff00ffff, R3, 0xf8, !PT ;  /* 0xff00ffff00037812 */ /* 0x000fe400078ef803 */
[----:B------:R-:W-:Y:S02]  /*87f0*/  LOP3.LUT R2, R2, 0xff00ffff, R5, 0xf8, !PT ;  /* 0xff00ffff02027812 */ /* 0x000fe400078ef805 */
[----:B------:R-:W-:Y:S02]  /*8800*/  IADD3 R4, P0, R10, c[0x0][0x160], RZ ;  /* 0x000058000a047a10 */ /* 0x000fe40007f1e0ff */
[----:B------:R-:W-:-:S02]  /*8810*/  PRMT R0, R6, 0x7710, RZ ;  /* 0x0000771006007816 */ /* 0x000fc400000000ff */
[----:B------:R-:W-:Y:S02]  /*8820*/  PRMT R2, R2, 0x4210, R7 ;  /* 0x0000421002027816 */ /* 0x000fe40000000007 */
[----:B------:R-:W-:Y:S02]  /*8830*/  LEA.HI.X.SX32 R5, R10, c[0x0][0x164], 0x1, P0 ;  /* 0x000059000a057a11 */ /* 0x000fe400000f0eff */
[----:B------:R-:W-:-:S05]  /*8840*/  PRMT R3, R3, 0x4210, R0 ;  /* 0x0000421003037816 */ /* 0x000fca0000000000 */
[----:B------:R-:W-:Y:S01]  /*8850*/  STG.E.64 [R4.64], R2 ;  /* 0x0000000204007986 */ /* 0x000fe2000c101b24 */
[----:B------:R-:W-:Y:S05]  /*8860*/  EXIT ;  /* 0x000000000000794d */ /* 0x000fea0003800000 */
.L_x_3398:
[----:B------:R-:W-:Y:S01]  /*8870*/  IMAD.MOV.U32 R5, RZ, RZ, 0x10 ;  /* 0x00000010ff057424 */ /* 0x000fe200078e00ff */
[----:B0-----:R-:W-:Y:S01]  /*8880*/  MOV R2, 0x88c0 ;  /* 0x000088c000027802 */ /* 0x001fe20000000f00 */
[----:B------:R-:W-:Y:S02]  /*8890*/  IMAD.MOV.U32 R0, RZ, RZ, 0x1f ;  /* 0x0000001fff007424 */ /* 0x000fe400078e00ff */
[----:B------:R-:W-:Y:S02]  /*88a0*/  IMAD.MOV.U32 R7, RZ, RZ, -0x1 ;  /* 0xffffffffff077424 */ /* 0x000fe400078e00ff */
[----:B------:R-:W-:Y:S05]  /*88b0*/  CALL.REL.NOINC `($__internal_13_$__cuda_sm70_shflsync_bfly_p) ;  /* 0x000001b000007944 */ /* 0x000fea0003c00000 */
[----:B01----:R-:W-:Y:S05]  /*88c0*/  BRA `(.L_x_3513) ;  /* 0xffff9e8000007947 */ /* 0x003fea000383ffff */
.L_x_3399:
[----:B-1----:R-:W-:Y:S01]  /*88d0*/  IMAD.MOV.U32 R4, RZ, RZ, R9 ;  /* 0x000000ffff047224 */ /* 0x002fe200078e0009 */
[----:B0-----:R-:W-:Y:S01]  /*88e0*/  MOV R2, 0x8930 ;  /* 0x0000893000027802 */ /* 0x001fe20000000f00 */
[----:B------:R-:W-:Y:S02]  /*88f0*/  IMAD.MOV.U32 R5, RZ, RZ, 0x8 ;  /* 0x00000008ff057424 */ /* 0x000fe400078e00ff */
[----:B------:R-:W-:Y:S02]  /*8900*/  IMAD.MOV.U32 R0, RZ, RZ, 0x1f ;  /* 0x0000001fff007424 */ /* 0x000fe400078e00ff */
[----:B------:R-:W-:-:S02]  /*8910*/  IMAD.MOV.U32 R7, RZ, RZ, -0x1 ;  /* 0xffffffffff077424 */ /* 0x000fc400078e00ff */
[----:B------:R-:W-:Y:S05]  /*8920*/  CALL.REL.NOINC `($__internal_13_$__cuda_sm70_shflsync_bfly_p) ;  /* 0x0000014000007944 */ /* 0x000fea0003c00000 */
[----:B01----:R-:W-:Y:S01]  /*8930*/  FADD.FTZ R4, R9, R0 ;  /* 0x0000000009047221 */ /* 0x003fe20000010000 */
[----:B------:R-:W-:Y:S01]  /*8940*/  MOV R2, 0x8990 ;  /* 0x0000899000027802 */ /* 0x000fe20000000f00 */
[----:B------:R-:W-:-:S02]  /*8950*/  IMAD.MOV.U32 R5, RZ, RZ, 0x4 ;  /* 0x00000004ff057424 */ /* 0x000fc400078e00ff */
[----:B------:R-:W-:Y:S02]  /*8960*/  IMAD.MOV.U32 R0, RZ, RZ, 0x1f ;  /* 0x0000001fff007424 */ /* 0x000fe400078e00ff */
[----:B------:R-:W-:Y:S02]  /*8970*/  IMAD.MOV.U32 R7, RZ, RZ, -0x1 ;  /* 0xffffffffff077424 */ /* 0x000fe400078e00ff */
[----:B------:R-:W-:Y:S05]  /*8980*/  CALL.REL.NOINC `($__internal_13_$__cuda_sm70_shflsync_bfly_p) ;  /* 0x000000e000007944 */ /* 0x000fea0003c00000 */
[----:B01----:R-:W-:Y:S01]  /*8990*/  FADD.FTZ R4, R4, R0 ;  /* 0x0000000004047221 */ /* 0x003fe20000010000 */
[----:B------:R-:W-:Y:S01]  /*89a0*/  MOV R2, 0x89f0 ;  /* 0x000089f000027802 */ /* 0x000fe20000000f00 */
[----:B------:R-:W-:Y:S02]  /*89b0*/  IMAD.MOV.U32 R5, RZ, RZ, 0x2 ;  /* 0x00000002ff057424 */ /* 0x000fe400078e00ff */
[----:B------:R-:W-:Y:S02]  /*89c0*/  IMAD.MOV.U32 R0, RZ, RZ, 0x1f ;  /* 0x0000001fff007424 */ /* 0x000fe400078e00ff */
[----:B------:R-:W-:Y:S02]  /*89d0*/  IMAD.MOV.U32 R7, RZ, RZ, -0x1 ;  /* 0xffffffffff077424 */ /* 0x000fe400078e00ff */
[----:B------:R-:W-:Y:S05]  /*89e0*/  CALL.REL.NOINC `($__internal_13_$__cuda_sm70_shflsync_bfly_p) ;  /* 0x0000008000007944 */ /* 0x000fea0003c00000 */
[----:B01----:R-:W-:Y:S01]  /*89f0*/  FADD.FTZ R4, R4, R0 ;  /* 0x0000000004047221 */ /* 0x003fe20000010000 */
[----:B------:R-:W-:Y:S01]  /*8a00*/  MOV R2, 0x8a50 ;  /* 0x00008a5000027802 */ /* 0x000fe20000000f00 */
[----:B------:R-:W-:-:S02]  /*8a10*/  IMAD.MOV.U32 R5, RZ, RZ, 0x1 ;  /* 0x00000001ff057424 */ /* 0x000fc400078e00ff */
[----:B------:R-:W-:Y:S02]  /*8a20*/  IMAD.MOV.U32 R0, RZ, RZ, 0x1f ;  /* 0x0000001fff007424 */ /* 0x000fe400078e00ff */
[----:B------:R-:W-:Y:S02]  /*8a30*/  IMAD.MOV.U32 R7, RZ, RZ, -0x1 ;  /* 0xffffffffff077424 */ /* 0x000fe400078e00ff */
[----:B------:R-:W-:Y:S05]  /*8a40*/  CALL.REL.NOINC `($__internal_13_$__cuda_sm70_shflsync_bfly_p) ;  /* 0x0000002000007944 */ /* 0x000fea0003c00000 */
[----:B01----:R-:W-:Y:S01]  /*8a50*/  IMAD.MOV.U32 R5, RZ, RZ, R0 ;  /* 0x000000ffff057224 */ /* 0x003fe200078e0000 */
[----:B------:R-:W-:Y:S05]  /*8a60*/  BRA `(.L_x_3514) ;  /* 0xffff9d7000007947 */ /* 0x000fea000383ffff */
        .weak           $__internal_13_$__cuda_sm70_shflsync_bfly_p
        .type           $__internal_13_$__cuda_sm70_shflsync_bfly_p,@function
        .size           $__internal_13_$__cuda_sm70_shflsync_bfly_p,(.L_x_4319 - $__internal_13_$__cuda_sm70_shflsync_bfly_p)
$__internal_13_$__cuda_sm70_shflsync_bfly_p:
[----:B------:R-:W-:Y:S01]  /*8a70*/  IMAD.MOV.U32 R3, RZ, RZ, 0x0 ;  /* 0x00000000ff037424 */ /* 0x000fe200078e00ff */
[----:B------:R-:W-:Y:S04]  /*8a80*/  WARPSYNC R7 ;  /* 0x0000000700007348 */ /* 0x000fe80003800000 */
[----:B------:R0:W1:Y:S01]  /*8a90*/  SHFL.BFLY PT, R0, R4, R5, R0 ;  /* 0x0c00000504007389 */ /* 0x00006200000e0000 */
[----:B------:R-:W-:Y:S05]  /*8aa0*/  RET.REL.NODEC R2 `(_ZN4mmha33masked_multihead_attention_kernelItLi144ELi256ELi1ELi32ELi256ELb0ELb0EEEv26Multihead_attention_paramsIT_XT5_EE) ;  /* 0xffff755002007950 */ /* 0x000fea0003c3ffff */
.L_x_3515:
        /* <DEDUP_REMOVED lines=13> */
.L_x_4319:


//--------------------- .text._ZN4mmha33masked_multihead_attention_kernelItLi144ELi256ELi2ELi32ELi128ELb0ELb0EEEv26Multihead_attention_paramsIT_XT5_EE --------------------------
	.section	.text._ZN4mmha33masked_multihead_attention_kernelItLi144ELi256ELi2ELi32ELi128ELb0ELb0EEEv26Multihead_attention_paramsIT_XT5_EE,"ax",@progbits
	.sectioninfo	@"SHI_REGISTERS=167"
	.align	128
        .global         _ZN4mmha33masked_multihead_attention_kernelItLi144ELi256ELi2ELi32ELi128ELb0ELb0EEEv26Multihead_attention_paramsIT_XT5_EE
        .type           _ZN4mmha33masked_multihead_attention_kernelItLi144ELi256ELi2ELi32ELi128ELb0ELb0EEEv26Multihead_attention_paramsIT_XT5_EE,@function
        .size           _ZN4mmha33masked_multihead_attention_kernelItLi144ELi256ELi2ELi32ELi128ELb0ELb0EEEv26Multihead_attention_paramsIT_XT5_EE,(.L_x_4320 - _ZN4mmha33masked_multihead_attention_kernelItLi144ELi256ELi2ELi32ELi128ELb0ELb0EEEv26Multihead_attention_paramsIT_XT5_EE)
        .other          _ZN4mmha33masked_multihead_attention_kernelItLi144ELi256ELi2ELi32ELi128ELb0ELb0EEEv26Multihead_attention_paramsIT_XT5_EE,@"STO_CUDA_ENTRY STV_DEFAULT"
_ZN4mmha33masked_multihead_attention_kernelItLi144ELi256ELi2ELi32ELi128ELb0ELb0EEEv26Multihead_attention_paramsIT_XT5_EE:
.text._ZN4mmha33masked_multihead_attention_kernelItLi144ELi256ELi2ELi32ELi128ELb0ELb0EEEv26Multihead_attention_paramsIT_XT5_EE:
        /* <DEDUP_REMOVED lines=11> */
.L_x_3516:
        /* <DEDUP_REMOVED lines=35> */
[----:B------:R-:W0:Y:S04]  /*02e0*/  S2R R18, SR_TID.X ;  /* 0x0000000000127919 */ /* 0x000e280000002100 */
[----:B------:R-:W3:Y:S01]  /*02f0*/  S2R R19, SR_CTAID.X ;  /* 0x0000000000137919 */ /* 0x000ee20000002500 */
[----:B------:R-:W-:Y:S02]  /*0300*/  ISETP.NE.AND P4, PT, RZ, c[0x0][0x1d0], PT ;  /* 0x00007400ff007a0c */ /* 0x000fe40003f85270 */
[----:B------:R-:W-:-:S04]  /*0310*/  ISETP.NE.U32.AND P1, PT, RZ, c[0x0][0x240], PT ;  /* 0x00009000ff007a0c */ /* 0x000fc80003f25070 */
[----:B------:R-:W-:Y:S01]  /*0320*/  ISETP.NE.AND.EX P1, PT, RZ, c[0x0][0x244], PT, P1 ;  /* 0x00009100ff007a0c */ /* 0x000fe20003f25310 */
[----:B------:R-:W-:-:S06]  /*0330*/  @!P3 IMAD.MOV R42, RZ, RZ, -R42 ;  /* 0x000000ffff2ab224 */ /* 0x000fcc00078e0a2a */
[----:B------:R-:W-:Y:S02]  /*0340*/  @!P4 LOP3.LUT R42, RZ, c[0x0][0x1d0], RZ, 0x33, !PT ;  /* 0x00007400ff2aca12 */ /* 0x000fe400078e33ff */
[----:B0-----:R-:W-:Y:S01]  /*0350*/  ISETP.GE.AND P4, PT, R18, 0x12, PT ;  /* 0x000000121200780c */ /* 0x001fe20003f86270 */
[----:B---3--:R-:W-:Y:S02]  /*0360*/  IMAD R0, R19, 0x90, RZ ;  /* 0x0000009013007824 */ /* 0x008fe400078e02ff */
[C---:B------:R-:W-:Y:S01]  /*0370*/  IMAD R22, R2.reuse, c[0x0][0x1d8], R19 ;  /* 0x0000760002167a24 */ /* 0x040fe200078e0213 */
[----:B------:R-:W-:Y:S01]  /*0380*/  ISETP.NE.AND P3, PT, RZ, c[0x0][0x1c8], PT ;  /* 0x00007200ff007a0c */ /* 0x000fe20003f65270 */
[----:B-1----:R-:W-:Y:S02]  /*0390*/  @P1 IMAD.MOV.U32 R5, RZ, RZ, 0x4 ;  /* 0x00000004ff051424 */ /* 0x002fe400078e00ff */
[----:B------:R-:W-:Y:S02]  /*03a0*/  IMAD R3, R2, c[0x0][0x1c8], R0 ;  /* 0x0000720002037a24 */ /* 0x000fe400078e0200 */
[----:B------:R-:W-:-:S02]  /*03b0*/  IMAD R40, R22, 0x90, RZ ;  /* 0x0000009016287824 */ /* 0x000fc400078e02ff */
[----:B------:R-:W-:Y:S02]  /*03c0*/  IMAD.MOV.U32 R52, RZ, RZ, 0x1 ;  /* 0x00000001ff347424 */ /* 0x000fe400078e00ff */
[----:B------:R-:W-:Y:S02]  /*03d0*/  IMAD.MOV.U32 R9, RZ, RZ, c[0x0][0x248] ;  /* 0x00009200ff097624 */ /* 0x000fe400078e00ff */
[----:B------:R-:W-:Y:S01]  /*03e0*/  IMAD.MOV.U32 R16, RZ, RZ, RZ ;  /* 0x000000ffff107224 */ /* 0x000fe200078e00ff */
[----:B------:R-:W-:Y:S01]  /*03f0*/  SEL R24, R40, R3, !P3 ;  /* 0x0000000328187207 */ /* 0x000fe20005800000 */
[----:B------:R-:W-:Y:S01]  /*0400*/  @P1 IMAD.WIDE R4, R42, R5, c[0x0][0x240] ;  /* 0x000090002a041625 */ /* 0x000fe200078e0205 */
[----:B------:R-:W-:Y:S03]  /*0410*/  BSSY B0, `(.L_x_3517) ;  /* 0x0000043000007945 */ /* 0x000fe60003800000 */
[----:B------:R-:W-:Y:S01]  /*0420*/  IMAD.MOV.U32 R21, RZ, RZ, 0x2 ;  /* 0x00000002ff157424 */ /* 0x000fe200078e00ff */
[----:B------:R0:W5:Y:S01]  /*0430*/  @P1 LDG.E R16, [R4.64] ;  /* 0x0000002404101981 */ /* 0x000162000c1e1900 */
[----:B------:R-:W-:-:S02]  /*0440*/  IMAD.SHL.U32 R27, R18, 0x8, RZ ;  /* 0x00000008121b7824 */ /* 0x000fc400078e00ff */
        /* <DEDUP_REMOVED lines=63> */
.L_x_3518:
[----:B0-----:R-:W-:Y:S05]  /*0840*/  BSYNC B0 ;  /* 0x0000000000007941 */ /* 0x001fea0003800000 */
.L_x_3517:
        /* <DEDUP_REMOVED lines=13> */
.L_x_3520:
        /* <DEDUP_REMOVED lines=33> */
.L_x_3521:
[----:B------:R-:W-:Y:S05]  /*0b30*/  BSYNC B0 ;  /* 0x0000000000007941 */ /* 0x000fea0003800000 */
.L_x_3519:
        /* <DEDUP_REMOVED lines=103> */
.L_x_3524:
        /* <DEDUP_REMOVED lines=145> */
.L_x_3528:
[----:B------:R-:W-:Y:S05]  /*1ac0*/  BSYNC B1 ;  /* 0x0000000000017941 */ /* 0x000fea0003800000 */
.L_x_3527:
        /* <DEDUP_REMOVED lines=31> */
.L_x_3526:
[----:B------:R-:W-:Y:S05]  /*1cc0*/  BSYNC B0 ;  /* 0x0000000000007941 */ /* 0x000fea0003800000 */
.L_x_3525:
[----:B------:R-:W-:Y:S06]  /*1cd0*/  BAR.SYNC.DEFER_BLOCKING 0x0 ;  /* 0x0000000000007b1d */ /* 0x000fec0000010000 */
[----:B0-----:R0:W1:Y:S04]  /*1ce0*/  @P6 LDS.128 R32, [R0] ;  /* 0x0000000000206984 */ /* 0x0010680000000c00 */
[----:B------:R0:W2:Y:S04]  /*1cf0*/  @P6 LDS.128 R36, [R3] ;  /* 0x0000000003246984 */ /* 0x0000a80000000c00 */
[----:B------:R-:W-:Y:S06]  /*1d00*/  BAR.SYNC.DEFER_BLOCKING 0x0 ;  /* 0x0000000000007b1d */ /* 0x000fec0000010000 */
[----:B------:R-:W-:Y:S05]  /*1d10*/  BRA `(.L_x_3523) ;  /* 0x0000063000007947 */ /* 0x000fea0003800000 */
.L_x_3522:
        /* <DEDUP_REMOVED lines=98> */
.L_x_3529:
[----:B------:R-:W-:Y:S05]  /*2340*/  BSYNC B0 ;  /* 0x0000000000007941 */ /* 0x000fea0003800000 */
.L_x_3523:
        /* <DEDUP_REMOVED lines=21> */
.L_x_3582:
        /* <DEDUP_REMOVED lines=9> */
.L_x_3583:
[----:B-1----:R-:W-:Y:S02]  /*2530*/  FADD.FTZ R3, R5, R4 ;  /* 0x0000000405037221 */ /* 0x002fe40000010000 */
.L_x_3531:
[----:B------:R-:W-:Y:S05]  /*2540*/  BSYNC B0 ;  /* 0x0000000000007941 */ /* 0x000fea0003800000 */
.L_x_3530:
        /* <DEDUP_REMOVED lines=16> */
.L_x_3535:
[----:B------:R3:W-:Y:S02]  /*2650*/  STS [R7.X4+0x220], R0 ;  /* 0x0002200007007388 */ /* 0x0007e40000004800 */
.L_x_3534:
        /* <DEDUP_REMOVED lines=21> */
[----:B--2---:R0:W2:Y:S03]  /*27b0*/  LDS.64 R36, [R8.X8+0x20] ;  /* 0x0000200008247984 */ /* 0x0040a60000008a00 */
[----:B------:R-:W-:Y:S01]  /*27c0*/  IMAD R5, R4, c[0x0][0x1d4], R5 ;  /* 0x0000750004057a24 */ /* 0x000fe200078e0205 */
[----:B------:R0:W3:Y:S04]  /*27d0*/  LDS.64 R38, [R8.X8+0x30] ;  /* 0x0000300008267984 */ /* 0x0000e80000008a00 */
[----:B------:R0:W4:Y:S01]  /*27e0*/  LDS.64 R40, [R8.X8+0x40] ;  /* 0x0000400008287984 */ /* 0x0001220000008a00 */
[----:B------:R-:W-:-:S03]  /*27f0*/  SHF.R.S32.HI R27, RZ, 0x1f, R5 ;  /* 0x0000001fff1b7819 */ /* 0x000fc60000011405 */
[----:B------:R0:W1:Y:S04]  /*2800*/  LDS.64 R42, [R8.X8+0x50] ;  /* 0x00005000082a7984 */ /* 0x0000680000008a00 */
        /* <DEDUP_REMOVED lines=27> */
[----:B-1234-:R0:W0:Y:S02]  /*29c0*/  LDS.64 R98, [R8.X8+0x210] ;  /* 0x0002100008627984 */ /* 0x01e0240000008a00 */
.L_x_3541:
[----:B------:R-:W-:Y:S02]  /*29d0*/  IABS R153, c[0x0][0x1d4] ;  /* 0x0000750000997a13 */ /* 0x000fe40000000000 */
[----:B------:R-:W-:-:S02]  /*29e0*/  IABS R158, R6 ;  /* 0x00000006009e7213 */ /* 0x000fc40000000000 */
[----:B------:R-:W1:Y:S01]  /*29f0*/  I2F.RP R152, R153 ;  /* 0x0000009900987306 */ /* 0x000e620000209400 */
[C---:B------:R-:W-:Y:S02]  /*2a00*/  ISETP.GE.AND P1, PT, R6.reuse, RZ, PT ;  /* 0x000000ff0600720c */ /* 0x040fe40003f26270 */
[----:B------:R-:W-:-:S04]  /*2a10*/  ISETP.GE.AND P2, PT, R6, R17, PT ;  /* 0x000000110600720c */ /* 0x000fc80003f46270 */
[----:B------:R-:W-:Y:S02]  /*2a20*/  SEL R101, R101, RZ, P2 ;  /* 0x000000ff65657207 */ /* 0x000fe40001000000 */
[----:B------:R-:W-:Y:S01]  /*2a30*/  SEL R100, R100, RZ, P2 ;  /* 0x000000ff64647207 */ /* 0x000fe20001000000 */
[----:B-1----:R-:W1:Y:S02]  /*2a40*/  MUFU.RCP R152, R152 ;  /* 0x0000009800987308 */ /* 0x002e640000001000 */
[----:B-1----:R-:W-:-:S06]  /*2a50*/  IADD3 R150, R152, 0xffffffe, RZ ;  /* 0x0ffffffe98967810 */ /* 0x002fcc0007ffe0ff */
[----:B------:R1:W2:Y:S02]  /*2a60*/  F2I.FTZ.U32.TRUNC.NTZ R151, R150 ;  /* 0x0000009600977305 */ /* 0x0002a4000021f000 */
[----:B-1----:R-:W-:Y:S02]  /*2a70*/  IMAD.MOV.U32 R150, RZ, RZ, RZ ;  /* 0x000000ffff967224 */ /* 0x002fe400078e00ff */
[----:B--2---:R-:W-:-:S04]  /*2a80*/  IMAD.MOV R154, RZ, RZ, -R151 ;  /* 0x000000ffff9a7224 */ /* 0x004fc800078e0a97 */
[----:B------:R-:W-:-:S04]  /*2a90*/  IMAD R29, R154, R153, RZ ;  /* 0x000000999a1d7224 */ /* 0x000fc800078e02ff */
[----:B------:R-:W-:-:S06]  /*2aa0*/  IMAD.HI.U32 R29, R151, R29, R150 ;  /* 0x0000001d971d7227 */ /* 0x000fcc00078e0096 */
[----:B------:R-:W-:-:S04]  /*2ab0*/  IMAD.HI.U32 R29, R29, R158, RZ ;  /* 0x0000009e1d1d7227 */ /* 0x000fc800078e00ff */
[----:B------:R-:W-:-:S04]  /*2ac0*/  IMAD.MOV R29, RZ, RZ, -R29 ;  /* 0x000000ffff1d7224 */ /* 0x000fc800078e0a1d */
[----:B------:R-:W-:Y:S02]  /*2ad0*/  IMAD R158, R153, R29, R158 ;  /* 0x0000001d999e7224 */ /* 0x000fe400078e029e */
[----:B------:R-:W-:-:S03]  /*2ae0*/  IMAD.MOV.U32 R29, RZ, RZ, c[0x0][0x1d4] ;  /* 0x00007500ff1d7624 */ /* 0x000fc600078e00ff */
[----:B------:R-:W-:-:S13]  /*2af0*/  ISETP.GT.U32.AND P0, PT, R153, R158, PT ;  /* 0x0000009e9900720c */ /* 0x000fda0003f04070 */
[----:B------:R-:W-:-:S05]  /*2b00*/  @!P0 IMAD.IADD R158, R158, 0x1, -R153 ;  /* 0x000000019e9e8824 */ /* 0x000fca00078e0a99 */
[----:B------:R-:W-:-:S13]  /*2b10*/  ISETP.GT.U32.AND P0, PT, R153, R158, PT ;  /* 0x0000009e9900720c */ /* 0x000fda0003f04070 */
[----:B------:R-:W-:Y:S01]  /*2b20*/  @!P0 IMAD.IADD R158, R158, 0x1, -R153 ;  /* 0x000000019e9e8824 */ /* 0x000fe200078e0a99 */
[----:B------:R-:W-:-:S03]  /*2b30*/  ISETP.NE.AND P0, PT, RZ, c[0x0][0x1d4], PT ;  /* 0x00007500ff007a0c */ /* 0x000fc60003f05270 */
[----:B------:R-:W-:Y:S01]  /*2b40*/  @!P1 IMAD.MOV R158, RZ, RZ, -R158 ;  /* 0x000000ffff9e9224 */ /* 0x000fe200078e0a9e */
[----:B------:R-:W-:-:S09]  /*2b50*/  ISETP.GE.AND P1, PT, R6, R17, PT ;  /* 0x000000110600720c */ /* 0x000fd20003f26270 */
[----:B------:R-:W-:-:S04]  /*2b60*/  @!P0 LOP3.LUT R158, RZ, c[0x0][0x1d4], RZ, 0x33, !PT ;  /* 0x00007500ff9e8a12 */ /* 0x000fc800078e33ff */
[----:B------:R-:W-:Y:S01]  /*2b70*/  IADD3 R155, R158, c[0x0][0x1d4], RZ ;  /* 0x000075009e9b7a10 */ /* 0x000fe20007ffe0ff */
[----:B------:R-:W-:-:S04]  /*2b80*/  IMAD R159, R29, 0x4, R158 ;  /* 0x000000041d9f7824 */ /* 0x000fc800078e029e */
[----:B------:R-:W-:Y:S02]  /*2b90*/  IMAD.SHL.U32 R152, R155, 0x8, RZ ;  /* 0x000000089b987824 */ /* 0x000fe400078e00ff */
[----:B------:R-:W-:-:S03]  /*2ba0*/  IMAD.SHL.U32 R154, R159, 0x8, RZ ;  /* 0x000000089f9a7824 */ /* 0x000fc600078e00ff */
[-C--:B------:R-:W-:Y:S02]  /*2bb0*/  ISETP.GE.OR P3, PT, R152, R7.reuse, P1 ;  /* 0x000000079800720c */ /* 0x080fe40000f66670 */
[----:B------:R-:W-:-:S11]  /*2bc0*/  ISETP.GE.OR P0, PT, R154, R7, P1 ;  /* 0x000000079a00720c */ /* 0x000fd60000f06670 */
[----:B------:R-:W-:-:S04]  /*2bd0*/  @!P3 IADD3 R151, P4, R5, R152, RZ ;  /* 0x000000980597b210 */ /* 0x000fc80007f9e0ff */
[----:B------:R-:W-:Y:S02]  /*2be0*/  @!P3 LEA.HI.X.SX32 R152, R152, R27, 0x1, P4 ;  /* 0x0000001b9898b211 */ /* 0x000fe400020f0eff */
[----:B------:R-:W-:-:S04]  /*2bf0*/  @!P3 LEA R150, P4, R151, c[0x0][0x198], 0x1 ;  /* 0x000066009796ba11 */ /* 0x000fc800078808ff */
[----:B------:R-:W-:Y:S01]  /*2c00*/  @!P3 LEA.HI.X R151, R151, c[0x0][0x19c], R152, 0x1, P4 ;  /* 0x000067009797ba11 */ /* 0x000fe200020f0c98 */
[----:B------:R-:W-:-:S04]  /*2c10*/  IMAD R157, R29, 0x7, R158 ;  /* 0x000000071d9d7824 */ /* 0x000fc800078e029e */
[----:B------:R1:W2:Y:S01]  /*2c20*/  @!P3 LDG.E.64 R100, [R150.64] ;  /* 0x000000249664b981 */ /* 0x0002a2000c1e1b00 */
[----:B------:R-:W-:Y:S01]  /*2c30*/  @!P0 IADD3 R153, P3, R5, R154, RZ ;  /* 0x0000009a05998210 */ /* 0x000fe20007f7e0ff */
[----:B------:R-:W-:Y:S01]  /*2c40*/  IMAD.SHL.U32 R156, R157, 0x8, RZ ;  /* 0x000000089d9c7824 */ /* 0x000fe200078e00ff */
[----:B------:R-:W-:Y:S02]  /*2c50*/  SEL R103, R103, RZ, P2 ;  /* 0x000000ff67677207 */ /* 0x000fe40001000000 */
[----:B------:R-:W-:Y:S02]  /*2c60*/  @!P0 LEA.HI.X.SX32 R154, R154, R27, 0x1, P3 ;  /* 0x0000001b9a9a8211 */ /* 0x000fe400018f0eff */
[C---:B------:R-:W-:Y:S02]  /*2c70*/  @!P0 LEA R152, P3, R153.reuse, c[0x0][0x198], 0x1 ;  /* 0x0000660099988a11 */ /* 0x040fe400078608ff */
[----:B------:R-:W-:Y:S02]  /*2c80*/  SEL R102, R102, RZ, P2 ;  /* 0x000000ff66667207 */ /* 0x000fe40001000000 */
[----:B------:R-:W-:-:S02]  /*2c90*/  @!P0 LEA.HI.X R153, R153, c[0x0][0x19c], R154, 0x1, P3 ;  /* 0x0000670099998a11 */ /* 0x000fc400018f0c9a */
[----:B------:R-:W-:Y:S02]  /*2ca0*/  ISETP.GE.OR P3, PT, R156, R7, P1 ;  /* 0x000000079c00720c */ /* 0x000fe40000f66670 */
[----:B------:R-:W-:Y:S01]  /*2cb0*/  IADD3 R154, R155, c[0x0][0x1d4], RZ ;  /* 0x000075009b9a7a10 */ /* 0x000fe20007ffe0ff */
[----:B------:R3:W4:Y:S01]  /*2cc0*/  @!P0 LDG.E.64 R102, [R152.64] ;  /* 0x0000002498668981 */ /* 0x000722000c1e1b00 */
[----:B------:R-:W-:Y:S02]  /*2cd0*/  SEL R105, R105, RZ, P2 ;  /* 0x000000ff69697207 */ /* 0x000fe40001000000 */
[----:B------:R-:W-:Y:S01]  /*2ce0*/  SEL R104, R104, RZ, P2 ;  /* 0x000000ff68687207 */ /* 0x000fe20001000000 */
[----:B------:R-:W-:-:S05]  /*2cf0*/  IMAD.SHL.U32 R160, R154, 0x8, RZ ;  /* 0x000000089aa07824 */ /* 0x000fca00078e00ff */
[----:B------:R-:W-:Y:S02]  /*2d00*/  ISETP.GE.OR P0, PT, R160, R7, P1 ;  /* 0x00000007a000720c */ /* 0x000fe40000f06670 */
[----:B-1----:R-:W-:-:S04]  /*2d10*/  @!P3 IADD3 R151, P4, R5, R156, RZ ;  /* 0x0000009c0597b210 */ /* 0x002fc80007f9e0ff */
[----:B------:R-:W-:Y:S02]  /*2d20*/  @!P3 LEA.HI.X.SX32 R156, R156, R27, 0x1, P4 ;  /* 0x0000001b9c9cb211 */ /* 0x000fe400020f0eff */
[----:B------:R-:W-:-:S04]  /*2d30*/  @!P3 LEA R150, P4, R151, c[0x0][0x198], 0x1 ;  /* 0x000066009796ba11 */ /* 0x000fc800078808ff */
[----:B------:R-:W-:-:S05]  /*2d40*/  @!P3 LEA.HI.X R151, R151, c[0x0][0x19c], R156, 0x1, P4 ;  /* 0x000067009797ba11 */ /* 0x000fca00020f0c9c */
[----:B------:R1:W2:Y:S01]  /*2d50*/  @!P3 LDG.E.64 R104, [R150.64] ;  /* 0x000000249668b981 */ /* 0x0002a2000c1e1b00 */
[----:B---3--:R-:W-:Y:S01]  /*2d60*/  @!P0 IADD3 R153, P3, R5, R160, RZ ;  /* 0x000000a005998210 */ /* 0x008fe20007f7e0ff */
[----:B------:R-:W-:Y:S01]  /*2d70*/  IMAD R161, R29, 0xa, R158 ;  /* 0x0000000a1da17824 */ /* 0x000fe200078e029e */
[----:B------:R-:W-:Y:S02]  /*2d80*/  SEL R107, R107, RZ, P2 ;  /* 0x000000ff6b6b7207 */ /* 0x000fe40001000000 */
[----:B------:R-:W-:Y:S02]  /*2d90*/  @!P0 LEA.HI.X.SX32 R156, R160, R27, 0x1, P3 ;  /* 0x0000001ba09c8211 */ /* 0x000fe400018f0eff */
[C---:B------:R-:W-:Y:S02]  /*2da0*/  @!P0 LEA R152, P3, R153.reuse, c[0x0][0x198], 0x1 ;  /* 0x0000660099988a11 */ /* 0x040fe400078608ff */
[----:B------:R-:W-:Y:S02]  /*2db0*/  SEL R106, R106, RZ, P2 ;  /* 0x000000ff6a6a7207 */ /* 0x000fe40001000000 */
[----:B------:R-:W-:Y:S01]  /*2dc0*/  @!P0 LEA.HI.X R153, R153, c[0x0][0x19c], R156, 0x1, P3 ;  /* 0x0000670099998a11 */ /* 0x000fe200018f0c9c */
[----:B------:R-:W-:Y:S01]  /*2dd0*/  IMAD.SHL.U32 R156, R161, 0x8, RZ ;  /* 0x00000008a19c7824 */ /* 0x000fe200078e00ff */
[----:B------:R-:W-:-:S03]  /*2de0*/  IADD3 R159, R159, c[0x0][0x1d4], RZ ;  /* 0x000075009f9f7a10 */ /* 0x000fc60007ffe0ff */
[----:B------:R3:W2:Y:S01]  /*2df0*/  @!P0 LDG.E.64 R106, [R152.64] ;  /* 0x00000024986a8981 */ /* 0x0006a2000c1e1b00 */
[-C--:B------:R-:W-:Y:S01]  /*2e00*/  ISETP.GE.OR P0, PT, R156, R7.reuse, P1 ;  /* 0x000000079c00720c */ /* 0x080fe20000f06670 */
[----:B------:R-:W-:Y:S01]  /*2e10*/  IMAD.SHL.U32 R160, R159, 0x8, RZ ;  /* 0x000000089fa07824 */ /* 0x000fe200078e00ff */
[----:B------:R-:W-:Y:S02]  /*2e20*/  IADD3 R157, R157, c[0x0][0x1d4], RZ ;  /* 0x000075009d9d7a10 */ /* 0x000fe40007ffe0ff */
[----:B------:R-:W-:Y:S02]  /*2e30*/  SEL R109, R109, RZ, P2 ;  /* 0x000000ff6d6d7207 */ /* 0x000fe40001000000 */
[----:B------:R-:W-:Y:S02]  /*2e40*/  ISETP.GE.OR P3, PT, R160, R7, P1 ;  /* 0x00000007a000720c */ /* 0x000fe40000f66670 */
[----:B------:R-:W-:-:S05]  /*2e50*/  SEL R108, R108, RZ, P2 ;  /* 0x000000ff6c6c7207 */ /* 0x000fca0001000000 */
[----:B-1----:R-:W-:-:S04]  /*2e60*/  @!P0 IADD3 R151, P4, R5, R156, RZ ;  /* 0x0000009c05978210 */ /* 0x002fc80007f9e0ff */
[----:B------:R-:W-:Y:S02]  /*2e70*/  @!P0 LEA.HI.X.SX32 R156, R156, R27, 0x1, P4 ;  /* 0x0000001b9c9c8211 */ /* 0x000fe400020f0eff */
[----:B------:R-:W-:-:S04]  /*2e80*/  @!P0 LEA R150, P4, R151, c[0x0][0x198], 0x1 ;  /* 0x0000660097968a11 */ /* 0x000fc800078808ff */
[----:B------:R-:W-:Y:S02]  /*2e90*/  @!P0 LEA.HI.X R151, R151, c[0x0][0x19c], R156, 0x1, P4 ;  /* 0x0000670097978a11 */ /* 0x000fe400020f0c9c */
[----:B---3--:R-:W-:-:S03]  /*2ea0*/  @!P3 IADD3 R153, P4, R5, R160, RZ ;  /* 0x000000a00599b210 */ /* 0x008fc60007f9e0ff */
[----:B------:R1:W3:Y:S01]  /*2eb0*/  @!P0 LDG.E.64 R108, [R150.64] ;  /* 0x00000024966c8981 */ /* 0x0002e2000c1e1b00 */
[----:B------:R-:W-:Y:S02]  /*2ec0*/  @!P3 LEA.HI.X.SX32 R156, R160, R27, 0x1, P4 ;  /* 0x0000001ba09cb211 */ /* 0x000fe400020f0eff */
[----:B------:R-:W-:-:S04]  /*2ed0*/  @!P3 LEA R152, P4, R153, c[0x0][0x198], 0x1 ;  /* 0x000066009998ba11 */ /* 0x000fc800078808ff */
[----:B------:R-:W-:Y:S01]  /*2ee0*/  @!P3 LEA.HI.X R153, R153, c[0x0][0x19c], R156, 0x1, P4 ;  /* 0x000067009999ba11 */ /* 0x000fe200020f0c9c */
[----:B------:R-:W-:-:S05]  /*2ef0*/  IMAD.SHL.U32 R156, R157, 0x8, RZ ;  /* 0x000000089d9c7824 */ /* 0x000fca00078e00ff */
[----:B------:R-:W-:Y:S02]  /*2f00*/  ISETP.GE.OR P4, PT, R156, R7, P1 ;  /* 0x000000079c00720c */ /* 0x000fe40000f86670 */
[----:B------:R-:W-:Y:S02]  /*2f10*/  IADD3 R161, R161, c[0x0][0x1d4], RZ ;  /* 0x00007500a1a17a10 */ /* 0x000fe40007ffe0ff */
[----:B------:R-:W-:-:S09]  /*2f20*/  SEL R111, R111, RZ, P2 ;  /* 0x000000ff6f6f7207 */ /* 0x000fd20001000000 */
[----:B------:R-:W-:-:S04]  /*2f30*/  @!P4 IADD3 R155, P0, R5, R156, RZ ;  /* 0x0000009c059bc210 */ /* 0x000fc80007f1e0ff */
[----:B------:R-:W-:Y:S02]  /*2f40*/  @!P4 LEA.HI.X.SX32 R156, R156, R27, 0x1, P0 ;  /* 0x0000001b9c9cc211 */ /* 0x000fe400000f0eff */
[C---:B------:R-:W-:Y:S02]  /*2f50*/  @!P4 LEA R162, P0, R155.reuse, c[0x0][0x198], 0x1 ;  /* 0x000066009ba2ca11 */ /* 0x040fe400078008ff */
[----:B------:R-:W-:Y:S02]  /*2f60*/  SEL R110, R110, RZ, P2 ;  /* 0x000000ff6e6e7207 */ /* 0x000fe40001000000 */
[----:B------:R-:W-:Y:S01]  /*2f70*/  @!P4 LEA.HI.X R163, R155, c[0x0][0x19c], R156, 0x1, P0 ;  /* 0x000067009ba3ca11 */ /* 0x000fe200000f0c9c */
[----:B------:R-:W-:-:S03]  /*2f80*/  IMAD.SHL.U32 R156, R161, 0x8, RZ ;  /* 0x00000008a19c7824 */ /* 0x000fc600078e00ff */
[----:B------:R0:W2:Y:S01]  /*2f90*/  @!P3 LDG.E.64 R110, [R152.64] ;  /* 0x00000024986eb981 */ /* 0x0000a2000c1e1b00 */
[----:B------:R-:W-:Y:S01]  /*2fa0*/  IMAD R155, R29, 0xd, R158 ;  /* 0x0000000d1d9b7824 */ /* 0x000fe200078e029e */
[----:B------:R-:W-:Y:S02]  /*2fb0*/  ISETP.GE.OR P3, PT, R156, R7, P1 ;  /* 0x000000079c00720c */ /* 0x000fe40000f66670 */
[----:B------:R-:W-:Y:S01]  /*2fc0*/  SEL R113, R113, RZ, P2 ;  /* 0x000000ff71717207 */ /* 0x000fe20001000000 */
[----:B------:R-:W-:Y:S01]  /*2fd0*/  IMAD.SHL.U32 R160, R155, 0x8, RZ ;  /* 0x000000089ba07824 */ /* 0x000fe200078e00ff */
[----:B------:R-:W-:-:S04]  /*2fe0*/  SEL R112, R112, RZ, P2 ;  /* 0x000000ff70707207 */ /* 0x000fc80001000000 */
[----:B------:R-:W-:Y:S02]  /*2ff0*/  ISETP.GE.OR P0, PT, R160, R7, P1 ;  /* 0x00000007a000720c */ /* 0x000fe40000f06670 */
[----:B------:R0:W2:Y:S03]  /*3000*/  @!P4 LDG.E.64 R112, [R162.64] ;  /* 0x00000024a270c981 */ /* 0x0000a6000c1e1b00 */
[----:B-1----:R-:W-:-:S04]  /*3010*/  @!P3 IADD3 R150, P4, R5, R156, RZ ;  /* 0x0000009c0596b210 */ /* 0x002fc80007f9e0ff */
[----:B------:R-:W-:Y:S02]  /*3020*/  @!P3 LEA.HI.X.SX32 R151, R156, R27, 0x1, P4 ;  /* 0x0000001b9c97b211 */ /* 0x000fe400020f0eff */
[----:B0-----:R-:W-:-:S04]  /*3030*/  @!P3 LEA R152, P4, R150, c[0x0][0x198], 0x1 ;  /* 0x000066009698ba11 */ /* 0x001fc800078808ff */
[----:B------:R-:W-:Y:S02]  /*3040*/  @!P3 LEA.HI.X R153, R150, c[0x0][0x19c], R151, 0x1, P4 ;  /* 0x000067009699ba11 */ /* 0x000fe400020f0c97 */
[----:B------:R-:W-:Y:S02]  /*3050*/  @!P0 IADD3 R151, P4, R5, R160, RZ ;  /* 0x000000a005978210 */ /* 0x000fe40007f9e0ff */
[----:B------:R-:W-:Y:S02]  /*3060*/  IADD3 R156, R155, c[0x0][0x1d4], RZ ;  /* 0x000075009b9c7a10 */ /* 0x000fe40007ffe0ff */
[----:B------:R-:W-:Y:S02]  /*3070*/  @!P0 LEA.HI.X.SX32 R160, R160, R27, 0x1, P4 ;  /* 0x0000001ba0a08211 */ /* 0x000fe400020f0eff */
[----:B------:R-:W-:-:S04]  /*3080*/  @!P0 LEA R150, P4, R151, c[0x0][0x198], 0x1 ;  /* 0x0000660097968a11 */ /* 0x000fc800078808ff */
[----:B------:R-:W-:Y:S01]  /*3090*/  @!P0 LEA.HI.X R151, R151, c[0x0][0x19c], R160, 0x1, P4 ;  /* 0x0000670097978a11 */ /* 0x000fe200020f0ca0 */
[----:B------:R-:W-:-:S05]  /*30a0*/  IMAD.SHL.U32 R160, R156, 0x8, RZ ;  /* 0x000000089ca07824 */ /* 0x000fca00078e00ff */
[----:B------:R-:W-:Y:S02]  /*30b0*/  ISETP.GE.OR P4, PT, R160, R7, P1 ;  /* 0x00000007a000720c */ /* 0x000fe40000f86670 */
[----:B------:R-:W-:Y:S02]  /*30c0*/  SEL R115, R115, RZ, P2 ;  /* 0x000000ff73737207 */ /* 0x000fe40001000000 */
[----:B------:R-:W-:Y:S02]  /*30d0*/  SEL R114, R114, RZ, P2 ;  /* 0x000000ff72727207 */ /* 0x000fe40001000000 */
[----:B------:R-:W-:-:S04]  /*30e0*/  IADD3 R154, R154, c[0x0][0x1d4], RZ ;  /* 0x000075009a9a7a10 */ /* 0x000fc80007ffe0ff */
[----:B------:R0:W2:Y:S03]  /*30f0*/  @!P0 LDG.E.64 R114, [R150.64] ;  /* 0x0000002496728981 */ /* 0x0000a6000c1e1b00 */
[----:B------:R-:W-:Y:S01]  /*3100*/  @!P4 IADD3 R155, P0, R5, R160, RZ ;  /* 0x000000a0059bc210 */ /* 0x000fe20007f1e0ff */
[----:B------:R-:W-:-:S03]  /*3110*/  IMAD.SHL.U32 R154, R154, 0x8, RZ ;  /* 0x000000089a9a7824 */ /* 0x000fc600078e00ff */
[----:B------:R-:W-:Y:S02]  /*3120*/  @!P4 LEA.HI.X.SX32 R160, R160, R27, 0x1, P0 ;  /* 0x0000001ba0a0c211 */ /* 0x000fe400000f0eff */
[----:B------:R-:W-:Y:S02]  /*3130*/  @!P4 LEA R162, P0, R155, c[0x0][0x198], 0x1 ;  /* 0x000066009ba2ca11 */ /* 0x000fe400078008ff */
[----:B------:R-:W-:Y:S02]  /*3140*/  SEL R117, R117, RZ, P2 ;  /* 0x000000ff75757207 */ /* 0x000fe40001000000 */
[----:B------:R-:W-:Y:S02]  /*3150*/  SEL R116, R116, RZ, P2 ;  /* 0x000000ff74747207 */ /* 0x000fe40001000000 */
[----:B------:R-:W-:Y:S01]  /*3160*/  @!P4 LEA.HI.X R163, R155, c[0x0][0x19c], R160, 0x1, P0 ;  /* 0x000067009ba3ca11 */ /* 0x000fe200000f0ca0 */
[----:B------:R-:W-:Y:S01]  /*3170*/  IMAD R160, R29, 0x10, R158 ;  /* 0x000000101da07824 */ /* 0x000fe200078e029e */
[----:B------:R-:W-:-:S02]  /*3180*/  ISETP.GE.OR P0, PT, R154, R7, P1 ;  /* 0x000000079a00720c */ /* 0x000fc40000f06670 */
[----:B------:R1:W2:Y:S01]  /*3190*/  @!P3 LDG.E.64 R116, [R152.64] ;  /* 0x000000249874b981 */ /* 0x0002a2000c1e1b00 */
[----:B------:R-:W-:Y:S02]  /*31a0*/  SEL R119, R119, RZ, P2 ;  /* 0x000000ff77777207 */ /* 0x000fe40001000000 */
[----:B------:R-:W-:-:S06]  /*31b0*/  SEL R118, R118, RZ, P2 ;  /* 0x000000ff76767207 */ /* 0x000fcc0001000000 */
[----:B------:R0:W2:Y:S01]  /*31c0*/  @!P4 LDG.E.64 R118, [R162.64] ;  /* 0x00000024a276c981 */ /* 0x0000a2000c1e1b00 */
[----:B-1----:R-:W-:Y:S01]  /*31d0*/  IMAD.SHL.U32 R152, R160, 0x8, RZ ;  /* 0x00000008a0987824 */ /* 0x002fe200078e00ff */
[----:B0-----:R-:W-:-:S04]  /*31e0*/  @!P0 IADD3 R150, P4, R5, R154, RZ ;  /* 0x0000009a05968210 */ /* 0x001fc80007f9e0ff */
[----:B------:R-:W-:Y:S02]  /*31f0*/  ISETP.GE.OR P3, PT, R152, R7, P1 ;  /* 0x000000079800720c */ /* 0x000fe40000f66670 */
[----:B------:R-:W-:Y:S02]  /*3200*/  @!P0 LEA.HI.X.SX32 R151, R154, R27, 0x1, P4 ;  /* 0x0000001b9a978211 */ /* 0x000fe400020f0eff */
[----:B------:R-:W-:Y:S02]  /*3210*/  @!P0 LEA R154, P4, R150, c[0x0][0x198], 0x1 ;  /* 0x00006600969a8a11 */ /* 0x000fe400078808ff */
[----:B------:R-:W-:Y:S02]  /*3220*/  IADD3 R160, R160, c[0x0][0x1d4], RZ ;  /* 0x00007500a0a07a10 */ /* 0x000fe40007ffe0ff */
[----:B------:R-:W-:-:S05]  /*3230*/  @!P0 LEA.HI.X R155, R150, c[0x0][0x19c], R151, 0x1, P4 ;  /* 0x00006700969b8a11 */ /* 0x000fca00020f0c97 */
[----:B------:R-:W-:Y:S01]  /*3240*/  @!P3 IADD3 R150, P4, R5, R152, RZ ;  /* 0x000000980596b210 */ /* 0x000fe20007f9e0ff */
[----:B------:R-:W-:-:S03]  /*3250*/  IMAD.SHL.U32 R162, R160, 0x8, RZ ;  /* 0x00000008a0a27824 */ /* 0x000fc600078e00ff */
[----:B------:R-:W-:Y:S02]  /*3260*/  @!P3 LEA.HI.X.SX32 R151, R152, R27, 0x1, P4 ;  /* 0x0000001b9897b211 */ /* 0x000fe400020f0eff */
[----:B------:R-:W-:-:S04]  /*3270*/  @!P3 LEA R152, P4, R150, c[0x0][0x198], 0x1 ;  /* 0x000066009698ba11 */ /* 0x000fc800078808ff */
[----:B------:R-:W-:Y:S02]  /*3280*/  @!P3 LEA.HI.X R153, R150, c[0x0][0x19c], R151, 0x1, P4 ;  /* 0x000067009699ba11 */ /* 0x000fe400020f0c97 */
[----:B------:R-:W-:Y:S02]  /*3290*/  ISETP.GE.OR P4, PT, R162, R7, P1 ;  /* 0x00000007a200720c */ /* 0x000fe40000f86670 */
[----:B------:R-:W-:Y:S02]  /*32a0*/  SEL R121, R121, RZ, P2 ;  /* 0x000000ff79797207 */ /* 0x000fe40001000000 */
[----:B------:R-:W-:Y:S02]  /*32b0*/  SEL R120, R120, RZ, P2 ;  /* 0x000000ff78787207 */ /* 0x000fe40001000000 */
[----:B------:R-:W-:Y:S02]  /*32c0*/  IADD3 R159, R159, c[0x0][0x1d4], RZ ;  /* 0x000075009f9f7a10 */ /* 0x000fe40007ffe0ff */
[----:B------:R-:W-:-:S02]  /*32d0*/  SEL R125, R125, RZ, P2 ;  /* 0x000000ff7d7d7207 */ /* 0x000fc40001000000 */
[----:B------:R-:W-:Y:S01]  /*32e0*/  SEL R124, R124, RZ, P2 ;  /* 0x000000ff7c7c7207 */ /* 0x000fe20001000000 */
[----:B------:R0:W2:Y:S02]  /*32f0*/  @!P3 LDG.E.64 R120, [R152.64] ;  /* 0x000000249878b981 */ /* 0x0000a4000c1e1b00 */
[----:B------:R-:W-:-:S03]  /*3300*/  @!P4 IADD3 R151, P3, R5, R162, RZ ;  /* 0x000000a20597c210 */ /* 0x000fc60007f7e0ff */
[----:B------:R1:W2:Y:S01]  /*3310*/  @!P0 LDG.E.64 R124, [R154.64] ;  /* 0x000000249a7c8981 */ /* 0x0002a2000c1e1b00 */
[----:B------:R-:W-:Y:S01]  /*3320*/  @!P4 LEA.HI.X.SX32 R162, R162, R27, 0x1, P3 ;  /* 0x0000001ba2a2c211 */ /* 0x000fe200018f0eff */
[----:B0-----:R-:W-:Y:S01]  /*3330*/  IMAD.SHL.U32 R152, R159, 0x8, RZ ;  /* 0x000000089f987824 */ /* 0x001fe200078e00ff */
[----:B------:R-:W-:Y:S01]  /*3340*/  @!P4 LEA R150, P3, R151, c[0x0][0x198], 0x1 ;  /* 0x000066009796ca11 */ /* 0x000fe200078608ff */
[----:B------:R-:W-:-:S03]  /*3350*/  IMAD R159, R29, 0x13, R158 ;  /* 0x000000131d9f7824 */ /* 0x000fc600078e029e */
[-C--:B------:R-:W-:Y:S02]  /*3360*/  ISETP.GE.OR P0, PT, R152, R7.reuse, P1 ;  /* 0x000000079800720c */ /* 0x080fe40000f06670 */
[----:B------:R-:W-:Y:S01]  /*3370*/  @!P4 LEA.HI.X R151, R151, c[0x0][0x19c], R162, 0x1, P3 ;  /* 0x000067009797ca11 */ /* 0x000fe200018f0ca2 */
[----:B------:R-:W-:Y:S01]  /*3380*/  IMAD.SHL.U32 R162, R159, 0x8, RZ ;  /* 0x000000089fa27824 */ /* 0x000fe200078e00ff */
[----:B------:R-:W-:Y:S02]  /*3390*/  SEL R123, R123, RZ, P2 ;  /* 0x000000ff7b7b7207 */ /* 0x000fe40001000000 */
[----:B------:R-:W-:Y:S02]  /*33a0*/  SEL R122, R122, RZ, P2 ;  /* 0x000000ff7a7a7207 */ /* 0x000fe40001000000 */
[----:B------:R-:W-:-:S04]  /*33b0*/  ISETP.GE.OR P3, PT, R162, R7, P1 ;  /* 0x00000007a200720c */ /* 0x000fc80000f66670 */
[----:B------:R0:W2:Y:S01]  /*33c0*/  @!P4 LDG.E.64 R122, [R150.64] ;  /* 0x00000024967ac981 */ /* 0x0000a2000c1e1b00 */
[----:B------:R-:W-:Y:S02]  /*33d0*/  @!P0 IADD3 R153, P4, R5, R152, RZ ;  /* 0x0000009805998210 */ /* 0x000fe40007f9e0ff */
[----:B------:R-:W-:Y:S02]  /*33e0*/  IADD3 R159, R159, c[0x0][0x1d4], RZ ;  /* 0x000075009f9f7a10 */ /* 0x000fe40007ffe0ff */
[----:B0-----:R-:W-:Y:S02]  /*33f0*/  @!P0 LEA.HI.X.SX32 R150, R152, R27, 0x1, P4 ;  /* 0x0000001b98968211 */ /* 0x001fe400020f0eff */
[----:B------:R-:W-:-:S04]  /*3400*/  @!P0 LEA R152, P4, R153, c[0x0][0x198], 0x1 ;  /* 0x0000660099988a11 */ /* 0x000fc800078808ff */
[----:B------:R-:W-:Y:S02]  /*3410*/  @!P0 LEA.HI.X R153, R153, c[0x0][0x19c], R150, 0x1, P4 ;  /* 0x0000670099998a11 */ /* 0x000fe400020f0c96 */
[----:B------:R-:W-:-:S04]  /*3420*/  @!P3 IADD3 R150, P4, R5, R162, RZ ;  /* 0x000000a20596b210 */ /* 0x000fc80007f9e0ff */
[----:B------:R-:W-:Y:S01]  /*3430*/  @!P3 LEA.HI.X.SX32 R151, R162, R27, 0x1, P4 ;  /* 0x0000001ba297b211 */ /* 0x000fe200020f0eff */
[----:B------:R-:W-:Y:S01]  /*3440*/  IMAD.SHL.U32 R162, R159, 0x8, RZ ;  /* 0x000000089fa27824 */ /* 0x000fe200078e00ff */
[----:B-1----:R-:W-:-:S04]  /*3450*/  @!P3 LEA R154, P4, R150, c[0x0][0x198], 0x1 ;  /* 0x00006600969aba11 */ /* 0x002fc800078808ff */
[----:B------:R-:W-:Y:S02]  /*3460*/  @!P3 LEA.HI.X R155, R150, c[0x0][0x19c], R151, 0x1, P4 ;  /* 0x00006700969bba11 */ /* 0x000fe400020f0c97 */
[----:B------:R-:W-:Y:S02]  /*3470*/  ISETP.GE.OR P4, PT, R162, R7, P1 ;  /* 0x00000007a200720c */ /* 0x000fe40000f86670 */
[----:B------:R-:W-:Y:S02]  /*3480*/  SEL R127, R127, RZ, P2 ;  /* 0x000000ff7f7f7207 */ /* 0x000fe40001000000 */
[----:B------:R-:W-:-:S06]  /*3490*/  SEL R126, R126, RZ, P2 ;  /* 0x000000ff7e7e7207 */ /* 0x000fcc0001000000 */
[----:B------:R0:W2:Y:S03]  /*34a0*/  @!P3 LDG.E.64 R126, [R154.64] ;  /* 0x000000249a7eb981 */ /* 0x0000a6000c1e1b00 */
[----:B------:R-:W-:Y:S02]  /*34b0*/  @!P4 IADD3 R151, P3, R5, R162, RZ ;  /* 0x000000a20597c210 */ /* 0x000fe40007f7e0ff */
[----:B------:R-:W-:Y:S02]  /*34c0*/  IADD3 R157, R157, c[0x0][0x1d4], RZ ;  /* 0x000075009d9d7a10 */ /* 0x000fe40007ffe0ff */
[----:B------:R-:W-:Y:S02]  /*34d0*/  @!P4 LEA.HI.X.SX32 R162, R162, R27, 0x1, P3 ;  /* 0x0000001ba2a2c211 */ /* 0x000fe400018f0eff */
[----:B------:R-:W-:Y:S02]  /*34e0*/  @!P4 LEA R150, P3, R151, c[0x0][0x198], 0x1 ;  /* 0x000066009796ca11 */ /* 0x000fe400078608ff */
[----:B------:R-:W-:-:S02]  /*34f0*/  SEL R131, R131, RZ, P2 ;  /* 0x000000ff83837207 */ /* 0x000fc40001000000 */
        /* <DEDUP_REMOVED lines=11> */
[----:B0-----:R-:W-:-:S04]  /*35b0*/  @!P0 IADD3 R154, P4, R5, R162, RZ ;  /* 0x000000a2059a8210 */ /* 0x001fc80007f9e0ff */
[----:B-1----:R-:W-:Y:S02]  /*35c0*/  @!P0 LEA.HI.X.SX32 R151, R162, R27, 0x1, P4 ;  /* 0x0000001ba2978211 */ /* 0x002fe400020f0eff */
[C---:B------:R-:W-:Y:S02]  /*35d0*/  @!P0 LEA R150, P4, R154.reuse, c[0x0][0x198], 0x1 ;  /* 0x000066009a968a11 */ /* 0x040fe400078808ff */
[----:B------:R-:W-:Y:S02]  /*35e0*/  IADD3 R157, R157, c[0x0][0x1d4], RZ ;  /* 0x000075009d9d7a10 */ /* 0x000fe40007ffe0ff */
[----:B------:R-:W-:Y:S02]  /*35f0*/  @!P0 LEA.HI.X R151, R154, c[0x0][0x19c], R151, 0x1, P4 ;  /* 0x000067009a978a11 */ /* 0x000fe400020f0c97 */
[----:B------:R-:W-:Y:S01]  /*3600*/  @!P3 IADD3 R152, P4, R5, R164, RZ ;  /* 0x000000a40598b210 */ /* 0x000fe20007f9e0ff */
[----:B------:R-:W-:-:S03]  /*3610*/  IMAD.SHL.U32 R162, R157, 0x8, RZ ;  /* 0x000000089da27824 */ /* 0x000fc600078e00ff */
[----:B------:R-:W-:Y:S02]  /*3620*/  @!P3 LEA.HI.X.SX32 R153, R164, R27, 0x1, P4 ;  /* 0x0000001ba499b211 */ /* 0x000fe400020f0eff */
[----:B------:R-:W-:-:S04]  /*3630*/  @!P3 LEA R154, P4, R152, c[0x0][0x198], 0x1 ;  /* 0x00006600989aba11 */ /* 0x000fc800078808ff */
        /* <DEDUP_REMOVED lines=44> */
[----:B------:R-:W-:-:S04]  /*3900*/  @!P3 IADD3 R162, P4, R5, R164, RZ ;  /* 0x000000a405a2b210 */ /* 0x000fc80007f9e0ff */
[----:B0-----:R-:W-:Y:S02]  /*3910*/  @!P3 LEA.HI.X.SX32 R151, R164, R27, 0x1, P4 ;  /* 0x0000001ba497b211 */ /* 0x001fe400020f0eff */
[----:B------:R-:W-:-:S04]  /*3920*/  @!P3 LEA R150, P4, R162, c[0x0][0x198], 0x1 ;  /* 0x00006600a296ba11 */ /* 0x000fc800078808ff */
[----:B------:R-:W-:Y:S01]  /*3930*/  @!P3 LEA.HI.X R151, R162, c[0x0][0x19c], R151, 0x1, P4 ;  /* 0x00006700a297ba11 */ /* 0x000fe200020f0c97 */
[----:B------:R-:W-:Y:S01]  /*3940*/  IMAD R162, R29, 0x1c, R158 ;  /* 0x0000001c1da27824 */ /* 0x000fe200078e029e */
[----:B------:R-:W-:Y:S02]  /*3950*/  SEL R21, R21, RZ, P2 ;  /* 0x000000ff15157207 */ /* 0x000fe40001000000 */
[----:B------:R-:W-:Y:S01]  /*3960*/  SEL R20, R20, RZ, P2 ;  /* 0x000000ff14147207 */ /* 0x000fe20001000000 */
[----:B------:R-:W-:-:S05]  /*3970*/  IMAD.SHL.U32 R164, R162, 0x8, RZ ;  /* 0x00000008a2a47824 */ /* 0x000fca00078e00ff */
[----:B------:R0:W2:Y:S01]  /*3980*/  @!P3 LDG.E.64 R20, [R150.64] ;  /* 0x000000249614b981 */ /* 0x0000a2000c1e1b00 */
[----:B------:R-:W-:Y:S01]  /*3990*/  ISETP.GE.OR P3, PT, R164, R7, P1 ;  /* 0x00000007a400720c */ /* 0x000fe20000f66670 */
[----:B------:R-:W-:Y:S01]  /*39a0*/  IMAD R158, R29, 0x1f, R158 ;  /* 0x0000001f1d9e7824 */ /* 0x000fe200078e029e */
[----:B------:R-:W-:-:S11]  /*39b0*/  IADD3 R29, R162, c[0x0][0x1d4], RZ ;  /* 0x00007500a21d7a10 */ /* 0x000fd60007ffe0ff */
[----:B-1----:R-:W-:-:S04]  /*39c0*/  @!P3 IADD3 R154, P4, R5, R164, RZ ;  /* 0x000000a4059ab210 */ /* 0x002fc80007f9e0ff */
[----:B------:R-:W-:Y:S02]  /*39d0*/  @!P3 LEA.HI.X.SX32 R155, R164, R27, 0x1, P4 ;  /* 0x0000001ba49bb211 */ /* 0x000fe400020f0eff */
[----:B------:R-:W-:-:S04]  /*39e0*/  @!P3 LEA R162, P4, R154, c[0x0][0x198], 0x1 ;  /* 0x000066009aa2ba11 */ /* 0x000fc800078808ff */
[----:B------:R-:W-:Y:S01]  /*39f0*/  @!P3 LEA.HI.X R163, R154, c[0x0][0x19c], R155, 0x1, P4 ;  /* 0x000067009aa3ba11 */ /* 0x000fe200020f0c9b */
[----:B------:R-:W-:-:S05]  /*3a00*/  IMAD.SHL.U32 R154, R29, 0x8, RZ ;  /* 0x000000081d9a7824 */ /* 0x000fca00078e00ff */
[----:B------:R-:W-:Y:S02]  /*3a10*/  ISETP.GE.OR P4, PT, R154, R7, P1 ;  /* 0x000000079a00720c */ /* 0x000fe40000f86670 */
[----:B------:R-:W-:Y:S02]  /*3a20*/  SEL R15, R15, RZ, P2 ;  /* 0x000000ff0f0f7207 */ /* 0x000fe40001000000 */
[----:B------:R-:W-:Y:S01]  /*3a30*/  SEL R14, R14, RZ, P2 ;  /* 0x000000ff0e0e7207 */ /* 0x000fe20001000000 */
[----:B------:R-:W-:-:S05]  /*3a40*/  IMAD.SHL.U32 R158, R158, 0x8, RZ ;  /* 0x000000089e9e7824 */ /* 0x000fca00078e00ff */
[----:B------:R-:W3:Y:S01]  /*3a50*/  @!P3 LDG.E.64 R14, [R162.64] ;  /* 0x00000024a20eb981 */ /* 0x000ee2000c1e1b00 */
[----:B------:R-:W-:Y:S02]  /*3a60*/  ISETP.GE.OR P3, PT, R158, R7, P1 ;  /* 0x000000079e00720c */ /* 0x000fe40000f66670 */
[----:B0-----:R-:W-:-:S04]  /*3a70*/  @!P4 IADD3 R150, P5, R5, R154, RZ ;  /* 0x0000009a0596c210 */ /* 0x001fc80007fbe0ff */
[----:B------:R-:W-:Y:S02]  /*3a80*/  @!P4 LEA.HI.X.SX32 R151, R154, R27, 0x1, P5 ;  /* 0x0000001b9a97c211 */ /* 0x000fe400028f0eff */
[----:B------:R-:W-:Y:S02]  /*3a90*/  @!P4 LEA R154, P5, R150, c[0x0][0x198], 0x1 ;  /* 0x00006600969aca11 */ /* 0x000fe400078a08ff */
[----:B------:R-:W-:Y:S02]  /*3aa0*/  SEL R13, R13, RZ, P2 ;  /* 0x000000ff0d0d7207 */ /* 0x000fe40001000000 */
[----:B------:R-:W-:Y:S02]  /*3ab0*/  SEL R12, R12, RZ, P2 ;  /* 0x000000ff0c0c7207 */ /* 0x000fe40001000000 */
[----:B------:R-:W-:-:S05]  /*3ac0*/  @!P4 LEA.HI.X R155, R150, c[0x0][0x19c], R151, 0x1, P5 ;  /* 0x00006700969bca11 */ /* 0x000fca00028f0c97 */
[----:B------:R0:W3:Y:S01]  /*3ad0*/  @!P4 LDG.E.64 R12, [R154.64] ;  /* 0x000000249a0cc981 */ /* 0x0000e2000c1e1b00 */
[----:B------:R-:W-:Y:S02]  /*3ae0*/  @!P3 IADD3 R151, P4, R5, R158, RZ ;  /* 0x0000009e0597b210 */ /* 0x000fe40007f9e0ff */
[----:B------:R-:W-:Y:S02]  /*3af0*/  IADD3 R156, R156, c[0x0][0x1d4], RZ ;  /* 0x000075009c9c7a10 */ /* 0x000fe40007ffe0ff */
[----:B------:R-:W-:Y:S02]  /*3b00*/  @!P3 LEA.HI.X.SX32 R158, R158, R27, 0x1, P4 ;  /* 0x0000001b9e9eb211 */ /* 0x000fe400020f0eff */
[----:B------:R-:W-:Y:S02]  /*3b10*/  @!P3 LEA R150, P4, R151, c[0x0][0x198], 0x1 ;  /* 0x000066009796ba11 */ /* 0x000fe400078808ff */
[----:B------:R-:W-:Y:S02]  /*3b20*/  SEL R11, R11, RZ, P2 ;  /* 0x000000ff0b0b7207 */ /* 0x000fe40001000000 */
[----:B------:R-:W-:Y:S01]  /*3b30*/  SEL R10, R10, RZ, P2 ;  /* 0x000000ff0a0a7207 */ /* 0x000fe20001000000 */
[----:B------:R-:W-:Y:S01]  /*3b40*/  IMAD.SHL.U32 R156, R156, 0x8, RZ ;  /* 0x000000089c9c7824 */ /* 0x000fe200078e00ff */
[----:B------:R-:W-:-:S05]  /*3b50*/  @!P3 LEA.HI.X R151, R151, c[0x0][0x19c], R158, 0x1, P4 ;  /* 0x000067009797ba11 */ /* 0x000fca00020f0c9e */
[----:B------:R1:W3:Y:S01]  /*3b60*/  @!P3 LDG.E.64 R10, [R150.64] ;  /* 0x00000024960ab981 */ /* 0x0002e2000c1e1b00 */
[----:B------:R-:W-:Y:S02]  /*3b70*/  ISETP.GE.OR P3, PT, R156, R7, P1 ;  /* 0x000000079c00720c */ /* 0x000fe40000f66670 */
[----:B------:R-:W-:Y:S02]  /*3b80*/  SEL R9, R9, RZ, P2 ;  /* 0x000000ff09097207 */ /* 0x000fe40001000000 */
[----:B------:R-:W-:Y:S02]  /*3b90*/  SEL R8, R8, RZ, P2 ;  /* 0x000000ff08087207 */ /* 0x000fe40001000000 */
[----:B------:R-:W-:-:S04]  /*3ba0*/  IADD3 R160, R160, c[0x0][0x1d4], RZ ;  /* 0x00007500a0a07a10 */ /* 0x000fc80007ffe0ff */
[----:B------:R4:W3:Y:S01]  /*3bb0*/  @!P0 LDG.E.64 R8, [R152.64] ;  /* 0x0000002498088981 */ /* 0x0008e2000c1e1b00 */
[----:B------:R-:W-:Y:S02]  /*3bc0*/  IMAD.SHL.U32 R160, R160, 0x8, RZ ;  /* 0x00000008a0a07824 */ /* 0x000fe400078e00ff */
[----:B0-----:R-:W-:Y:S02]  /*3bd0*/  @!P3 IADD3 R154, P0, R5, R156, RZ ;  /* 0x0000009c059ab210 */ /* 0x001fe40007f1e0ff */
[----:B------:R-:W-:Y:S02]  /*3be0*/  IADD3 R159, R159, c[0x0][0x1d4], RZ ;  /* 0x000075009f9f7a10 */ /* 0x000fe40007ffe0ff */
[----:B------:R-:W-:Y:S02]  /*3bf0*/  @!P3 LEA.HI.X.SX32 R155, R156, R27, 0x1, P0 ;  /* 0x0000001b9c9bb211 */ /* 0x000fe400000f0eff */
[----:B-1----:R-:W-:Y:S02]  /*3c00*/  @!P3 LEA R150, P0, R154, c[0x0][0x198], 0x1 ;  /* 0x000066009a96ba11 */ /* 0x002fe400078008ff */
[----:B------:R-:W-:-:S02]  /*3c10*/  ISETP.GE.OR P4, PT, R160, R7, P1 ;  /* 0x00000007a000720c */ /* 0x000fc40000f86670 */
[----:B------:R-:W-:Y:S02]  /*3c20*/  SEL R139, R139, RZ, P2 ;  /* 0x000000ff8b8b7207 */ /* 0x000fe40001000000 */
[----:B------:R-:W-:Y:S02]  /*3c30*/  SEL R138, R138, RZ, P2 ;  /* 0x000000ff8a8a7207 */ /* 0x000fe40001000000 */
[----:B------:R-:W-:Y:S01]  /*3c40*/  @!P3 LEA.HI.X R151, R154, c[0x0][0x19c], R155, 0x1, P0 ;  /* 0x000067009a97ba11 */ /* 0x000fe200000f0c9b */
[----:B------:R-:W-:-:S04]  /*3c50*/  IMAD.SHL.U32 R156, R159, 0x8, RZ ;  /* 0x000000089f9c7824 */ /* 0x000fc800078e00ff */
[----:B------:R0:W3:Y:S01]  /*3c60*/  @!P3 LDG.E.64 R138, [R150.64] ;  /* 0x00000024968ab981 */ /* 0x0000e2000c1e1b00 */
[----:B------:R-:W-:Y:S02]  /*3c70*/  ISETP.GE.OR P0, PT, R156, R7, P1 ;  /* 0x000000079c00720c */ /* 0x000fe40000f06670 */
[----:B----4-:R-:W-:-:S04]  /*3c80*/  @!P4 IADD3 R153, P3, R5, R160, RZ ;  /* 0x000000a00599c210 */ /* 0x010fc80007f7e0ff */
[----:B------:R-:W-:Y:S02]  /*3c90*/  @!P4 LEA.HI.X.SX32 R154, R160, R27, 0x1, P3 ;  /* 0x0000001ba09ac211 */ /* 0x000fe400018f0eff */
[----:B------:R-:W-:Y:S02]  /*3ca0*/  @!P4 LEA R152, P3, R153, c[0x0][0x198], 0x1 ;  /* 0x000066009998ca11 */ /* 0x000fe400078608ff */
[----:B------:R-:W-:Y:S02]  /*3cb0*/  SEL R143, R143, RZ, P2 ;  /* 0x000000ff8f8f7207 */ /* 0x000fe40001000000 */
[----:B------:R-:W-:Y:S02]  /*3cc0*/  SEL R142, R142, RZ, P2 ;  /* 0x000000ff8e8e7207 */ /* 0x000fe40001000000 */
[----:B------:R-:W-:Y:S02]  /*3cd0*/  @!P4 LEA.HI.X R153, R153, c[0x0][0x19c], R154, 0x1, P3 ;  /* 0x000067009999ca11 */ /* 0x000fe400018f0c9a */
[----:B------:R-:W-:-:S02]  /*3ce0*/  IADD3 R157, R157, c[0x0][0x1d4], RZ ;  /* 0x000075009d9d7a10 */ /* 0x000fc40007ffe0ff */
[----:B0-----:R-:W-:Y:S01]  /*3cf0*/  @!P0 IADD3 R151, P3, R5, R156, RZ ;  /* 0x0000009c05978210 */ /* 0x001fe20007f7e0ff */
[----:B------:R0:W4:Y:S02]  /*3d00*/  @!P4 LDG.E.64 R142, [R152.64] ;  /* 0x00000024988ec981 */ /* 0x000124000c1e1b00 */
[----:B------:R-:W-:Y:S01]  /*3d10*/  IMAD.SHL.U32 R158, R157, 0x8, RZ ;  /* 0x000000089d9e7824 */ /* 0x000fe200078e00ff */
[----:B------:R-:W-:Y:S02]  /*3d20*/  @!P0 LEA.HI.X.SX32 R154, R156, R27, 0x1, P3 ;  /* 0x0000001b9c9a8211 */ /* 0x000fe400018f0eff */
[----:B------:R-:W-:-:S04]  /*3d30*/  @!P0 LEA R150, P3, R151, c[0x0][0x198], 0x1 ;  /* 0x0000660097968a11 */ /* 0x000fc800078608ff */
[----:B------:R-:W-:Y:S02]  /*3d40*/  @!P0 LEA.HI.X R151, R151, c[0x0][0x19c], R154, 0x1, P3 ;  /* 0x0000670097978a11 */ /* 0x000fe400018f0c9a */
[----:B------:R-:W-:Y:S02]  /*3d50*/  ISETP.GE.OR P3, PT, R158, R7, P1 ;  /* 0x000000079e00720c */ /* 0x000fe40000f66670 */
[----:B------:R-:W-:Y:S02]  /*3d60*/  SEL R141, R141, RZ, P2 ;  /* 0x000000ff8d8d7207 */ /* 0x000fe40001000000 */
[----:B------:R-:W-:Y:S02]  /*3d70*/  SEL R140, R140, RZ, P2 ;  /* 0x000000ff8c8c7207 */ /* 0x000fe40001000000 */
[----:B------:R-:W-:-:S04]  /*3d80*/  IADD3 R161, R161, c[0x0][0x1d4], RZ ;  /* 0x00007500a1a17a10 */ /* 0x000fc80007ffe0ff */
[----:B------:R1:W4:Y:S01]  /*3d90*/  @!P0 LDG.E.64 R140, [R150.64] ;  /* 0x00000024968c8981 */ /* 0x000322000c1e1b00 */
[----:B------:R-:W-:Y:S02]  /*3da0*/  IMAD.SHL.U32 R156, R161, 0x8, RZ ;  /* 0x00000008a19c7824 */ /* 0x000fe400078e00ff */
[----:B0-----:R-:W-:-:S03]  /*3db0*/  @!P3 IADD3 R153, P4, R5, R158, RZ ;  /* 0x0000009e0599b210 */ /* 0x001fc60007f9e0ff */
[----:B------:R-:W-:Y:S02]  /*3dc0*/  ISETP.GE.OR P0, PT, R156, R7, P1 ;  /* 0x000000079c00720c */ /* 0x000fe40000f06670 */
[----:B------:R-:W-:Y:S02]  /*3dd0*/  @!P3 LEA.HI.X.SX32 R154, R158, R27, 0x1, P4 ;  /* 0x0000001b9e9ab211 */ /* 0x000fe400020f0eff */
[----:B------:R-:W-:Y:S02]  /*3de0*/  @!P3 LEA R152, P4, R153, c[0x0][0x198], 0x1 ;  /* 0x000066009998ba11 */ /* 0x000fe400078808ff */
[----:B------:R-:W-:Y:S02]  /*3df0*/  SEL R147, R147, RZ, P2 ;  /* 0x000000ff93937207 */ /* 0x000fe40001000000 */
[----:B------:R-:W-:Y:S02]  /*3e00*/  SEL R146, R146, RZ, P2 ;  /* 0x000000ff92927207 */ /* 0x000fe40001000000 */
[----:B------:R-:W-:-:S02]  /*3e10*/  @!P3 LEA.HI.X R153, R153, c[0x0][0x19c], R154, 0x1, P4 ;  /* 0x000067009999ba11 */ /* 0x000fc400020f0c9a */
[----:B------:R-:W-:-:S03]  /*3e20*/  IADD3 R29, R29, c[0x0][0x1d4], RZ ;  /* 0x000075001d1d7a10 */ /* 0x000fc60007ffe0ff */
[----:B------:R0:W4:Y:S01]  /*3e30*/  @!P3 LDG.E.64 R146, [R152.64] ;  /* 0x000000249892b981 */ /* 0x000122000c1e1b00 */
[----:B-1----:R-:W-:Y:S01]  /*3e40*/  @!P0 IADD3 R150, P3, R5, R156, RZ ;  /* 0x0000009c05968210 */ /* 0x002fe20007f7e0ff */
[----:B------:R-:W-:-:S03]  /*3e50*/  IMAD.SHL.U32 R158, R29, 0x8, RZ ;  /* 0x000000081d9e7824 */ /* 0x000fc600078e00ff */
[----:B------:R-:W-:Y:S02]  /*3e60*/  @!P0 LEA.HI.X.SX32 R29, R156, R27, 0x1, P3 ;  /* 0x0000001b9c1d8211 */ /* 0x000fe400018f0eff */
[----:B------:R-:W-:-:S04]  /*3e70*/  @!P0 LEA R154, P3, R150, c[0x0][0x198], 0x1 ;  /* 0x00006600969a8a11 */ /* 0x000fc800078608ff */
[----:B------:R-:W-:Y:S02]  /*3e80*/  @!P0 LEA.HI.X R155, R150, c[0x0][0x19c], R29, 0x1, P3 ;  /* 0x00006700969b8a11 */ /* 0x000fe400018f0c1d */
[----:B------:R-:W-:Y:S02]  /*3e90*/  ISETP.GE.OR P3, PT, R158, R7, P1 ;  /* 0x000000079e00720c */ /* 0x000fe40000f66670 */
[----:B------:R-:W-:Y:S02]  /*3ea0*/  SEL R145, R145, RZ, P2 ;  /* 0x000000ff91917207 */ /* 0x000fe40001000000 */
[----:B------:R-:W-:-:S06]  /*3eb0*/  SEL R144, R144, RZ, P2 ;  /* 0x000000ff90907207 */ /* 0x000fcc0001000000 */
[----:B------:R1:W4:Y:S03]  /*3ec0*/  @!P0 LDG.E.64 R144, [R154.64] ;  /* 0x000000249a908981 */ /* 0x000326000c1e1b00 */
[----:B------:R-:W-:-:S04]  /*3ed0*/  @!P3 IADD3 R29, P4, R5, R158, RZ ;  /* 0x0000009e051db210 */ /* 0x000fc80007f9e0ff */
[----:B0-----:R-:W-:Y:S02]  /*3ee0*/  @!P3 LEA.HI.X.SX32 R152, R158, R27, 0x1, P4 ;  /* 0x0000001b9e98b211 */ /* 0x001fe400020f0eff */
[----:B------:R-:W-:Y:S02]  /*3ef0*/  @!P3 LEA R150, P4, R29, c[0x0][0x198], 0x1 ;  /* 0x000066001d96ba11 */ /* 0x000fe400078808ff */
[----:B------:R-:W-:Y:S02]  /*3f00*/  SEL R149, R149, RZ, P2 ;  /* 0x000000ff95957207 */ /* 0x000fe40001000000 */
[----:B------:R-:W-:Y:S02]  /*3f10*/  SEL R148, R148, RZ, P2 ;  /* 0x000000ff94947207 */ /* 0x000fe40001000000 */
[----:B------:R-:W-:Y:S02]  /*3f20*/  @!P3 LEA.HI.X R151, R29, c[0x0][0x19c], R152, 0x1, P4 ;  /* 0x000067001d97ba11 */ /* 0x000fe400020f0c98 */
[----:B------:R-:W-:-:S03]  /*3f30*/  ISETP.NE.U32.AND P0, PT, RZ, c[0x0][0x200], PT ;  /* 0x00008000ff007a0c */ /* 0x000fc60003f05070 */
[----:B------:R0:W4:Y:S01]  /*3f40*/  @!P3 LDG.E.64 R148, [R150.64] ;  /* 0x000000249694b981 */ /* 0x000122000c1e1b00 */
[----:B------:R-:W-:-:S13]  /*3f50*/  ISETP.NE.AND.EX P0, PT, RZ, c[0x0][0x204], PT, P0 ;  /* 0x00008100ff007a0c */ /* 0x000fda0003f05300 */
[----:B------:R-:W-:Y:S01]  /*3f60*/  @P0 IMAD R153, R2, c[0x0][0x1d4], RZ ;  /* 0x0000750002990a24 */ /* 0x000fe200078e02ff */
[----:B------:R-:W-:-:S04]  /*3f70*/  @P0 SHF.R.S32.HI R29, RZ, 0x1f, R6 ;  /* 0x0000001fff1d0819 */ /* 0x000fc80000011406 */
[--C-:B-1----:R-:W-:Y:S02]  /*3f80*/  @P0 SHF.R.S32.HI R154, RZ, 0x1f, R153.reuse ;  /* 0x0000001fff9a0819 */ /* 0x102fe40000011499 */
[----:B------:R-:W-:-:S04]  /*3f90*/  @P0 IADD3 R152, P2, P3, R6, c[0x0][0x200], R153 ;  /* 0x0000800006980a10 */ /* 0x000fc80007b5e099 */
[----:B------:R-:W-:-:S05]  /*3fa0*/  @P0 IADD3.X R153, R29, c[0x0][0x204], R154, P2, P3 ;  /* 0x000081001d990a10 */ /* 0x000fca00017e649a */
[----:B------:R-:W4:Y:S01]  /*3fb0*/  @P0 LDG.E.U8 R152, [R152.64] ;  /* 0x0000002498980981 */ /* 0x000f22000c1e1100 */
[----:B--2---:R-:W-:-:S06]  /*3fc0*/  HMUL2 R29, R36, R20 ;  /* 0x00000014241d7232 */ /* 0x004fcc0000000000 */
        /* <DEDUP_REMOVED lines=9> */
[----:B0-----:R-:W-:-:S04]  /*4060*/  HFMA2.MMA R151, R37, R21, -RZ ;  /* 0x0000001525977235 */ /* 0x001fc800001000ff */
[----:B---3--:R-:W-:-:S06]  /*4070*/  HFMA2.MMA R29, R56, R108, R29 ;  /* 0x0000006c381d7235 */ /* 0x008fcc000000001d */
[----:B------:R-:W-:Y:S01]  /*4080*/  HFMA2.MMA R29, R58, R116, R29 ;  /* 0x000000743a1d7235 */ /* 0x000fe2000000001d */
[----:B------:R-:W-:-:S04]  /*4090*/  HFMA2 R151, R39, R101, R151 ;  /* 0x0000006527977231 */ /* 0x000fc80000000097 */
[----:B------:R-:W-:-:S04]  /*40a0*/  HFMA2 R151, R41, R107, R151 ;  /* 0x0000006b29977231 */ /* 0x000fc80000000097 */
[----:B------:R-:W-:Y:S01]  /*40b0*/  HFMA2 R151, R43, R125, R151 ;  /* 0x0000007d2b977231 */ /* 0x000fe20000000097 */
[----:B------:R-:W-:-:S06]  /*40c0*/  HFMA2.MMA R29, R60, R8, R29 ;  /* 0x000000083c1d7235 */ /* 0x000fcc000000001d */
        /* <DEDUP_REMOVED lines=8> */
[----:B------:R-:W-:-:S05]  /*4150*/  HFMA2 R151, R53, R113, R151 ;  /* 0x0000007135977231 */ /* 0x000fca0000000097 */
[----:B------:R-:W-:Y:S01]  /*4160*/  HFMA2.MMA R29, R70, R122, R29 ;  /* 0x0000007a461d7235 */ /* 0x000fe2000000001d */
[----:B------:R-:W-:-:S04]  /*4170*/  HFMA2 R151, R55, R137, R151 ;  /* 0x0000008937977231 */ /* 0x000fc80000000097 */
[----:B------:R-:W-:Y:S01]  /*4180*/  HFMA2 R151, R57, R109, R151 ;  /* 0x0000006d39977231 */ /* 0x000fe20000000097 */
[----:B----4-:R-:W-:-:S03]  /*4190*/  HFMA2.MMA R29, R72, R142, R29 ;  /* 0x0000008e481d7235 */ /* 0x010fc6000000001d */
[----:B------:R-:W-:-:S03]  /*41a0*/  HFMA2 R151, R59, R117, R151 ;  /* 0x000000753b977231 */ /* 0x000fc60000000097 */
[----:B------:R-:W-:Y:S01]  /*41b0*/  HFMA2.MMA R29, R74, R126, R29 ;  /* 0x0000007e4a1d7235 */ /* 0x000fe2000000001d */
[----:B------:R-:W-:-:S04]  /*41c0*/  HFMA2 R151, R61, R9, R151 ;  /* 0x000000093d977231 */ /* 0x000fc80000000097 */
[----:B------:R-:W-:Y:S01]  /*41d0*/  HFMA2 R151, R63, R115, R151 ;  /* 0x000000733f977231 */ /* 0x000fe20000000097 */
[----:B------:R-:W-:-:S03]  /*41e0*/  HFMA2.MMA R29, R76, R128, R29 ;  /* 0x000000804c1d7235 */ /* 0x000fc6000000001d */
        /* <DEDUP_REMOVED lines=29> */
[----:B------:R-:W-:-:S05]  /*43c0*/  HADD2 R29, R29, R151 ;  /* 0x000000971d1d7230 */ /* 0x000fca0000000000 */
[--C-:B------:R-:W-:Y:S02]  /*43d0*/  HADD2.F32 R150, -RZ, R29.reuse.H0_H0 ;  /* 0x2000001dff967230 */ /* 0x100fe40000004100 */
[----:B------:R-:W-:Y:S01]  /*43e0*/  HADD2.F32 R29, -RZ, R29.H1_H1 ;  /* 0x3000001dff1d7230 */ /* 0x000fe20000004100 */
[----:B------:R-:W-:-:S04]  /*43f0*/  LOP3.LUT R155, R18, 0x1, RZ, 0xc0, !PT ;  /* 0x00000001129b7812 */ /* 0x000fc800078ec0ff */
[----:B------:R-:W-:Y:S01]  /*4400*/  FADD.FTZ R156, R150, R29 ;  /* 0x0000001d969c7221 */ /* 0x000fe20000010000 */
[----:B------:R-:W-:Y:S01]  /*4410*/  ISETP.NE.AND P0, PT, R152, RZ, P0 ;  /* 0x000000ff9800720c */ /* 0x000fe20000705270 */
[----:B------:R-:W-:Y:S10]  /*4420*/  BRA.DIV ~URZ, `(.L_x_3538) ;  /* 0x00002ff27f007947 */ /* 0x000ff4000b800000 */
[----:B------:R0:W1:Y:S02]  /*4430*/  SHFL.BFLY PT, R29, R156, 0x1, 0x1f ;  /* 0x0c201f009c1d7f89 */ /* 0x00006400000e0000 */
.L_x_3584:
        /* <DEDUP_REMOVED lines=28> */
.L_x_3540:
[----:B------:R-:W-:Y:S05]  /*4600*/  BSYNC B1 ;  /* 0x0000000000017941 */ /* 0x000fea0003800000 */
.L_x_3539:
[----:B------:R-:W-:-:S04]  /*4610*/  IADD3 R6, R6, 0x40, RZ ;  /* 0x0000004006067810 */ /* 0x000fc80007ffe0ff */
[----:B------:R-:W-:-:S13]  /*4620*/  ISETP.GE.AND P0, PT, R6, R3, PT ;  /* 0x000000030600720c */ /* 0x000fda0003f06270 */
[----:B0----5:R-:W-:Y:S01]  /*4630*/  @P0 CALL.REL.NOINC `(.L_x_3537) ;  /* 0x0000001000000944 */ /* 0x021fe20003c00000 */
[----:B------:R-:W-:Y:S05]  /*4640*/  BRA `(.L_x_3541) ;  /* 0xffffe38000007947 */ /* 0x000fea000383ffff */
.L_x_3537:
[----:B------:R-:W-:Y:S05]  /*4650*/  BSYNC B0 ;  /* 0x0000000000007941 */ /* 0x000fea0003800000 */
.L_x_3536:
[----:B------:R-:W-:Y:S05]  /*4660*/  BRA.DIV ~URZ, `(.L_x_3542) ;  /* 0x00002e227f007947 */ /* 0x000fea000b800000 */
[----:B------:R0:W4:Y:S02]  /*4670*/  SHFL.BFLY PT, R3, R0, 0x10, 0x1f ;  /* 0x0e001f0000037f89 */ /* 0x00012400000e0000 */
.L_x_3585:
[----:B----4-:R-:W-:Y:S01]  /*4680*/  FMNMX.FTZ R5, R3, R0, !PT ;  /* 0x0000000003057209 */ /* 0x010fe20007810000 */
[----:B------:R-:W-:Y:S05]  /*4690*/  BRA.DIV ~URZ, `(.L_x_3543) ;  /* 0x00002e727f007947 */ /* 0x000fea000b800000 */
[----:B0--3--:R-:W0:Y:S02]  /*46a0*/  SHFL.BFLY PT, R0, R5, 0x8, 0x1f ;  /* 0x0d001f0005007f89 */ /* 0x009e2400000e0000 */
[----:B0-----:R-:W-:-:S05]  /*46b0*/  FMNMX.FTZ R0, R5, R0, !PT ;  /* 0x0000000005007209 */ /* 0x001fca0007810000 */
[----:B------:R-:W0:Y:S02]  /*46c0*/  SHFL.BFLY PT, R3, R0, 0x4, 0x1f ;  /* 0x0c801f0000037f89 */ /* 0x000e2400000e0000 */
[----:B0-----:R-:W-:-:S05]  /*46d0*/  FMNMX.FTZ R3, R0, R3, !PT ;  /* 0x0000000300037209 */ /* 0x001fca0007810000 */
[----:B------:R0:W3:Y:S02]  /*46e0*/  SHFL.BFLY PT, R6, R3, 0x2, 0x1f ;  /* 0x0c401f0003067f89 */ /* 0x0000e400000e0000 */
.L_x_3586:
        /* <DEDUP_REMOVED lines=27> */
.L_x_3549:
        /* <DEDUP_REMOVED lines=13> */
.L_x_3547:
[----:B------:R-:W4:Y:S02]  /*4970*/  LDS R3, [R12] ;  /* 0x000000000c037984 */ /* 0x000f240000000800 */
[----:B---34-:R-:W-:-:S04]  /*4980*/  FADD.FTZ R3, -R10, R3 ;  /* 0x000000030a037221 */ /* 0x018fc80000010100 */
[----:B------:R-:W-:-:S06]  /*4990*/  FMUL.FTZ R3, R3, 1.4426950216293334961 ;  /* 0x3fb8aa3b03037820 */ /* 0x000fcc0000410000 */
[----:B------:R-:W3:Y:S02]  /*49a0*/  MUFU.EX2 R3, R3 ;  /* 0x0000000300037308 */ /* 0x000ee40000000800 */
.L_x_3548:
[----:B------:R-:W-:Y:S05]  /*49b0*/  BSYNC B1 ;  /* 0x0000000000017941 */ /* 0x000fea0003800000 */
.L_x_3546:
[----:B---3--:R3:W-:Y:S01]  /*49c0*/  STS [R12], R3 ;  /* 0x000000030c007388 */ /* 0x0087e20000000800 */
[----:B------:R-:W-:Y:S01]  /*49d0*/  IADD3 R0, R0, 0x80, RZ ;  /* 0x0000008000007810 */ /* 0x000fe20007ffe0ff */
[----:B------:R-:W-:-:S03]  /*49e0*/  FADD.FTZ R8, R3, R8 ;  /* 0x0000000803087221 */ /* 0x000fc60000010000 */
[----:B------:R-:W-:-:S13]  /*49f0*/  ISETP.GT.AND P1, PT, R0, R17, PT ;  /* 0x000000110000720c */ /* 0x000fda0003f24270 */
[----:B---3--:R-:W-:Y:S05]  /*4a00*/  @!P1 BRA `(.L_x_3549) ;  /* 0xfffffe9000009947 */ /* 0x008fea000383ffff */
.L_x_3545:
[----:B------:R-:W-:Y:S05]  /*4a10*/  BSYNC B0 ;  /* 0x0000000000007941 */ /* 0x000fea0003800000 */
.L_x_3544:
[----:B------:R-:W4:Y:S01]  /*4a20*/  SHFL.BFLY PT, R3, R8, 0x10, 0x1f ;  /* 0x0e001f0008037f89 */ /* 0x000f2200000e0000 */
[----:B0-----:R-:W-:Y:S01]  /*4a30*/  LOP3.LUT P0, R6, R18, 0x1f, RZ, 0xc0, !PT ;  /* 0x0000001f12067812 */ /* 0x001fe2000780c0ff */
[----:B------:R-:W-:Y:S01]  /*4a40*/  IMAD.MOV.U32 R15, RZ, RZ, c[0x0][0x1ec] ;  /* 0x00007b00ff0f7624 */ /* 0x000fe200078e00ff */
[----:B---3--:R-:W0:Y:S01]  /*4a50*/  LDC.U8 R10, c[0x0][0x26c] ;  /* 0x00009b00ff0a7b82 */ /* 0x008e220000000000 */
[----:B------:R-:W-:Y:S01]  /*4a60*/  BSSY B0, `(.L_x_3550) ;  /* 0x0000042000007945 */ /* 0x000fe20003800000 */
[----:B------:R-:W-:Y:S01]  /*4a70*/  ISETP.GT.U32.AND P1, PT, R6, 0x3, PT ;  /* 0x000000030600780c */ /* 0x000fe20003f24070 */
[----:B----4-:R-:W-:-:S08]  /*4a80*/  FADD.FTZ R3, R3, R8 ;  /* 0x0000000803037221 */ /* 0x010fd00000010000 */
[----:B------:R-:W-:Y:S02]  /*4a90*/  @!P0 SHF.R.U32.HI R8, RZ, 0x3, R18 ;  /* 0x00000003ff088819 */ /* 0x000fe40000011612 */
[----:B0-----:R-:W-:Y:S01]  /*4aa0*/  ISETP.NE.AND P4, PT, R10, RZ, PT ;  /* 0x000000ff0a00720c */ /* 0x001fe20003f85270 */
[----:B------:R-:W0:Y:S01]  /*4ab0*/  SHFL.BFLY PT, R0, R3, 0x8, 0x1f ;  /* 0x0d001f0003007f89 */ /* 0x000e2200000e0000 */
[----:B------:R-:W-:Y:S01]  /*4ac0*/  @!P0 LOP3.LUT R8, R8, 0x1ffffffc, RZ, 0xc0, !PT ;  /* 0x1ffffffc08088812 */ /* 0x000fe200078ec0ff */
[----:B------:R-:W-:Y:S01]  /*4ad0*/  CS2R R10, SRZ ;  /* 0x00000000000a7805 */ /* 0x000fe2000001ff00 */
[----:B0-----:R-:W-:Y:S01]  /*4ae0*/  FADD.FTZ R0, R3, R0 ;  /* 0x0000000003007221 */ /* 0x001fe20000010000 */
[----:B------:R-:W-:Y:S02]  /*4af0*/  SHF.R.S32.HI R3, RZ, 0x5, R5 ;  /* 0x00000005ff037819 */ /* 0x000fe40000011405 */
[----:B------:R-:W-:Y:S02]  /*4b00*/  IMNMX R5, R15, c[0x0][0x1d4], PT ;  /* 0x000075000f057a17 */ /* 0x000fe40003800200 */
[----:B------:R-:W0:Y:S02]  /*4b10*/  SHFL.BFLY PT, R7, R0, 0x4, 0x1f ;  /* 0x0c801f0000077f89 */ /* 0x000e2400000e0000 */
[----:B------:R-:W-:Y:S01]  /*4b20*/  IADD3 R5, R5, 0x4, RZ ;  /* 0x0000000405057810 */ /* 0x000fe20007ffe0ff */
[----:B0-----:R-:W-:-:S05]  /*4b30*/  FADD.FTZ R7, R0, R7 ;  /* 0x0000000700077221 */ /* 0x001fca0000010000 */
[----:B------:R-:W0:Y:S02]  /*4b40*/  SHFL.BFLY PT, R2, R7, 0x2, 0x1f ;  /* 0x0c401f0007027f89 */ /* 0x000e2400000e0000 */
[----:B0-----:R-:W-:-:S05]  /*4b50*/  FADD.FTZ R2, R7, R2 ;  /* 0x0000000207027221 */ /* 0x001fca0000010000 */
[----:B------:R-:W0:Y:S02]  /*4b60*/  SHFL.BFLY PT, R9, R2, 0x1, 0x1f ;  /* 0x0c201f0002097f89 */ /* 0x000e2400000e0000 */
[----:B0-----:R-:W-:Y:S01]  /*4b70*/  FADD.FTZ R9, R2, R9 ;  /* 0x0000000902097221 */ /* 0x001fe20000010000 */
[----:B------:R-:W-:-:S04]  /*4b80*/  SHF.R.S32.HI R2, RZ, 0x1f, R17 ;  /* 0x0000001fff027819 */ /* 0x000fc80000011411 */
[----:B------:R-:W-:Y:S01]  /*4b90*/  @!P0 STS [R8+0x10], R9 ;  /* 0x0000100908008388 */ /* 0x000fe20000000800 */
[----:B------:R-:W-:-:S03]  /*4ba0*/  LEA.HI R2, R2, R17, RZ, 0x2 ;  /* 0x0000001102027211 */ /* 0x000fc600078f10ff */
[----:B------:R-:W-:Y:S01]  /*4bb0*/  BAR.SYNC.DEFER_BLOCKING 0x0 ;  /* 0x0000000000007b1d */ /* 0x000fe20000010000 */
[----:B------:R-:W-:Y:S02]  /*4bc0*/  LOP3.LUT R2, R2, 0xfffffffc, RZ, 0xc0, !PT ;  /* 0xfffffffc02027812 */ /* 0x000fe400078ec0ff */
[C---:B------:R-:W-:Y:S01]  /*4bd0*/  ISETP.GT.AND P0, PT, R21.reuse, 0x11, PT ;  /* 0x000000111500780c */ /* 0x040fe20003f04270 */
[----:B------:R-:W-:Y:S02]  /*4be0*/  IMAD.SHL.U32 R21, R21, 0x8, RZ ;  /* 0x0000000815157824 */ /* 0x000fe400078e00ff */
[----:B------:R-:W-:-:S05]  /*4bf0*/  IMAD.IADD R2, R17, 0x1, -R2 ;  /* 0x0000000111027824 */ /* 0x000fca00078e0a02 */
[----:B------:R-:W-:Y:S02]  /*4c00*/  ISETP.NE.OR P3, PT, R3, R2, P0 ;  /* 0x000000020300720c */ /* 0x000fe40000765670 */
[----:B------:R-:W-:-:S04]  /*4c10*/  SHF.R.S32.HI R2, RZ, 0x1f, R5 ;  /* 0x0000001fff027819 */ /* 0x000fc80000011405 */
[----:B------:R-:W-:Y:S01]  /*4c20*/  LEA.HI R5, R2, R5, RZ, 0x2 ;  /* 0x0000000502057211 */ /* 0x000fe200078f10ff */
        /* <DEDUP_REMOVED lines=8> */
[----:B------:R-:W-:-:S03]  /*4cb0*/  CS2R R8, SRZ ;  /* 0x0000000000087805 */ /* 0x000fc6000001ff00 */
[----:B------:R-:W0:Y:S02]  /*4cc0*/  SHFL.BFLY PT, R7, R0, 0x1, 0x1f ;  /* 0x0c201f0000077f89 */ /* 0x000e2400000e0000 */
[----:B0-----:R-:W-:Y:S02]  /*4cd0*/  FADD.FTZ R2, R0, R7 ;  /* 0x0000000700027221 */ /* 0x001fe40000010000 */
[----:B------:R-:W-:Y:S01]  /*4ce0*/  IMAD.SHL.U32 R0, R5, 0x4, RZ ;  /* 0x0000000405007824 */ /* 0x000fe200078e00ff */
[----:B------:R-:W-:-:S03]  /*4cf0*/  CS2R R6, SRZ ;  /* 0x0000000000067805 */ /* 0x000fc6000001ff00 */
[----:B------:R-:W0:Y:S01]  /*4d00*/  SHFL.IDX PT, R2, R2, RZ, 0x1f ;  /* 0x00001fff02027589 */ /* 0x000e2200000e0000 */
[----:B------:R-:W-:Y:S01]  /*4d10*/  LOP3.LUT R0, R0, 0xfffffff0, RZ, 0xc0, !PT ;  /* 0xfffffff000007812 */ /* 0x000fe200078ec0ff */
[----:B------:R-:W-:Y:S05]  /*4d20*/  @P2 BRA `(.L_x_3551) ;  /* 0x0000015000002947 */ /* 0x000fea0003800000 */
[----:B0-----:R-:W-:Y:S02]  /*4d30*/  FADD.FTZ R14, R2, 9.9999999747524270788e-07 ;  /* 0x358637bd020e7421 */ /* 0x001fe40000010000 */
[----:B------:R-:W-:Y:S02]  /*4d40*/  @P4 IMAD R2, R22, c[0x0][0x268], R15 ;  /* 0x00009a0016024a24 */ /* 0x000fe400078e020f */
[----:B-1----:R0:W1:Y:S02]  /*4d50*/  MUFU.RCP R32, R14 ;  /* 0x0000000e00207308 */ /* 0x0020640000001000 */
[----:B------:R-:W-:Y:S01]  /*4d60*/  @P4 IMAD R5, R2, c[0x0][0x1d4], RZ ;  /* 0x0000750002054a24 */ /* 0x000fe200078e02ff */
[----:B------:R-:W-:-:S03]  /*4d70*/  IADD3 R2, R0, 0x220, RZ ;  /* 0x0000022000027810 */ /* 0x000fc60007ffe0ff */
[--C-:B------:R-:W-:Y:S01]  /*4d80*/  @P4 IMAD.MOV.U32 R6, RZ, RZ, R5.reuse ;  /* 0x000000ffff064224 */ /* 0x100fe200078e0005 */
[----:B------:R-:W-:-:S03]  /*4d90*/  @P4 SHF.R.S32.HI R7, RZ, 0x1f, R5 ;  /* 0x0000001fff074819 */ /* 0x000fc60000011405 */
.L_x_3552:
[C---:B------:R-:W-:Y:S01]  /*4da0*/  IMAD.IADD R27, R25.reuse, 0x1, -R26 ;  /* 0x00000001191b7824 */ /* 0x040fe200078e0a1a */
[----:B0-----:R-:W-:-:S04]  /*4db0*/  @P4 IADD3 R15, P2, R25, R6, RZ ;  /* 0x00000006190f4210 */ /* 0x001fc80007f5e0ff */
[----:B------:R-:W3:Y:S01]  /*4dc0*/  LDS R5, [R27.X4+0x220] ;  /* 0x000220001b057984 */ /* 0x000ee20000004800 */
[----:B-----5:R-:W-:Y:S02]  /*4dd0*/  @P4 LEA.HI.X.SX32 R28, R25, R7, 0x1, P2 ;  /* 0x00000007191c4211 */ /* 0x020fe400010f0eff */
[----:B0-----:R-:W-:Y:S02]  /*4de0*/  @P4 LEA R14, P2, R15, c[0x0][0x260], 0x2 ;  /* 0x000098000f0e4a11 */ /* 0x001fe400078410ff */
[----:B------:R-:W-:Y:S02]  /*4df0*/  IADD3 R25, R25, 0x80, RZ ;  /* 0x0000008019197810 */ /* 0x000fe40007ffe0ff */
[----:B------:R-:W-:Y:S02]  /*4e00*/  @P4 LEA.HI.X R15, R15, c[0x0][0x264], R28, 0x2, P2 ;  /* 0x000099000f0f4a11 */ /* 0x000fe400010f141c */
[----:B------:R-:W-:Y:S01]  /*4e10*/  ISETP.GT.AND P2, PT, R25, R17, PT ;  /* 0x000000111900720c */ /* 0x000fe20003f44270 */
[----:B-1-3--:R-:W-:-:S02]  /*4e20*/  FMUL.FTZ R29, R5, R32 ;  /* 0x00000020051d7220 */ /* 0x00afc40000410000 */
[----:B------:R-:W-:-:S03]  /*4e30*/  IMAD R5, R27, 0x2, R2 ;  /* 0x000000021b057824 */ /* 0x000fc600078e0202 */
[----:B------:R-:W-:Y:S01]  /*4e40*/  F2FP.PACK_AB R20, RZ, R29 ;  /* 0x0000001dff14723e */ /* 0x000fe200000000ff */
[----:B------:R0:W-:Y:S04]  /*4e50*/  @P4 STG.E [R14.64], R29 ;  /* 0x0000001d0e004986 */ /* 0x0001e8000c101924 */
[----:B------:R0:W-:Y:S02]  /*4e60*/  STS.U16 [R5], R20 ;  /* 0x0000001405007388 */ /* 0x0001e40000000400 */
[----:B------:R-:W-:Y:S05]  /*4e70*/  @!P2 BRA `(.L_x_3552) ;  /* 0xffffff200000a947 */ /* 0x000fea000383ffff */
.L_x_3551:
[----:B------:R-:W-:Y:S05]  /*4e80*/  BSYNC B0 ;  /* 0x0000000000007941 */ /* 0x000fea0003800000 */
.L_x_3550:
[----:B------:R3:W5:Y:S01]  /*4e90*/  @!P1 LDG.E.128 R8, [R12.64] ;  /* 0x000000240c089981 */ /* 0x000762000c1e1d00 */
[----:B------:R-:W-:Y:S01]  /*4ea0*/  BSSY B0, `(.L_x_3553) ;  /* 0x000014e000007945 */ /* 0x000fe20003800000 */
[----:B0-----:R-:W-:Y:S01]  /*4eb0*/  IMAD R2, R22, c[0x0][0x1d4], RZ ;  /* 0x0000750016027a24 */ /* 0x001fe200078e02ff */
[----:B------:R-:W-:Y:S01]  /*4ec0*/  CS2R R44, SRZ ;  /* 0x00000000002c7805 */ /* 0x000fe2000001ff00 */
[----:B------:R-:W-:Y:S01]  /*4ed0*/  CS2R R42, SRZ ;  /* 0x00000000002a7805 */ /* 0x000fe2000001ff00 */
[----:B------:R-:W-:Y:S01]  /*4ee0*/  CS2R R40, SRZ ;  /* 0x0000000000287805 */ /* 0x000fe2000001ff00 */
[----:B-----5:R-:W-:Y:S01]  /*4ef0*/  CS2R R28, SRZ ;  /* 0x00000000001c7805 */ /* 0x020fe2000001ff00 */
[----:B------:R-:W-:Y:S06]  /*4f00*/  BAR.SYNC.DEFER_BLOCKING 0x0 ;  /* 0x0000000000007b1d */ /* 0x000fec0000010000 */
[----:B------:R-:W-:Y:S05]  /*4f10*/  @P0 BRA `(.L_x_3554) ;  /* 0x0000146000000947 */ /* 0x000fea0003800000 */
[----:B---3--:R-:W-:Y:S01]  /*4f20*/  IMAD.IADD R20, R26, 0x1, R3 ;  /* 0x000000011a147824 */ /* 0x008fe200078e0203 */
[----:B------:R-:W-:Y:S01]  /*4f30*/  IMNMX R58, R17, c[0x0][0x1d4], PT ;  /* 0x00007500113a7a17 */ /* 0x000fe20003800200 */
[----:B------:R-:W-:Y:S01]  /*4f40*/  IMAD R25, R4, c[0x0][0x1d4], R21 ;  /* 0x0000750004197a24 */ /* 0x000fe200078e0215 */
[----:B------:R-:W-:Y:S01]  /*4f50*/  BSSY B1, `(.L_x_3555) ;  /* 0x0000097000017945 */ /* 0x000fe20003800000 */
[----:B------:R-:W-:Y:S01]  /*4f60*/  IMAD.MOV.U32 R45, RZ, RZ, RZ ;  /* 0x000000ffff2d7224 */ /* 0x000fe200078e00ff */
[----:B------:R-:W-:-:S02]  /*4f70*/  ISETP.GE.AND P1, PT, R20, R58, PT ;  /* 0x0000003a1400720c */ /* 0x000fc40003f26270 */
[----:B------:R-:W-:-:S11]  /*4f80*/  SHF.R.S32.HI R27, RZ, 0x1f, R25 ;  /* 0x0000001fff1b7819 */ /* 0x000fd60000011419 */
[----:B------:R-:W-:Y:S05]  /*4f90*/  @P1 BRA `(.L_x_3556) ;  /* 0x0000092000001947 */ /* 0x000fea0003800000 */
[----:B------:R-:W-:Y:S01]  /*4fa0*/  IADD3 R4, -R26, -0x2, -R3 ;  /* 0xfffffffe1a047810 */ /* 0x000fe20007ffe903 */
[----:B------:R-:W-:Y:S01]  /*4fb0*/  BSSY B2, `(.L_x_3557) ;  /* 0x0000032000027945 */ /* 0x000fe20003800000 */
[----:B------:R-:W-:Y:S01]  /*4fc0*/  LOP3.LUT R5, RZ, R58, RZ, 0x33, !PT ;  /* 0x0000003aff057212 */ /* 0x000fe200078e33ff */
[----:B------:R-:W-:Y:S01]  /*4fd0*/  CS2R R40, SRZ ;  /* 0x0000000000287805 */ /* 0x000fe2000001ff00 */
[----:B------:R-:W-:Y:S01]  /*4fe0*/  IMAD.MOV.U32 R49, RZ, RZ, R20 ;  /* 0x000000ffff317224 */ /* 0x000fe200078e0014 */
[----:B------:R-:W-:Y:S01]  /*4ff0*/  CS2R R42, SRZ ;  /* 0x00000000002a7805 */ /* 0x000fe2000001ff00 */
[----:B------:R-:W-:Y:S01]  /*5000*/  CS2R R28, SRZ ;  /* 0x00000000001c7805 */ /* 0x000fe2000001ff00 */
[----:B------:R-:W-:Y:S01]  /*5010*/  IMAD.IADD R5, R4, 0x1, -R5 ;  /* 0x0000000104057824 */ /* 0x000fe200078e0a05 */
[----:B------:R-:W-:-:S04]  /*5020*/  CS2R R44, SRZ ;  /* 0x00000000002c7805 */ /* 0x000fc8000001ff00 */
[C---:B------:R-:W-:Y:S02]  /*5030*/  LEA.HI R4, R5.reuse, 0x1, RZ, 0x1e ;  /* 0x0000000105047811 */ /* 0x040fe400078ff0ff */
[----:B------:R-:W-:Y:S02]  /*5040*/  ISETP.GE.U32.AND P1, PT, R5, 0xc, PT ;  /* 0x0000000c0500780c */ /* 0x000fe40003f26070 */
[----:B------:R-:W-:-:S13]  /*5050*/  LOP3.LUT P2, R4, R4, 0x3, RZ, 0xc0, !PT ;  /* 0x0000000304047812 */ /* 0x000fda000784c0ff */
[----:B------:R-:W-:Y:S05]  /*5060*/  @!P2 BRA `(.L_x_3558) ;  /* 0x000002600000a947 */ /* 0x000fea0003800000 */
[----:B------:R-:W-:Y:S02]  /*5070*/  IMAD R6, R20, 0x90, RZ ;  /* 0x0000009014067824 */ /* 0x000fe400078e02ff */
[----:B------:R-:W-:Y:S02]  /*5080*/  IMAD.MOV.U32 R12, RZ, RZ, R4 ;  /* 0x000000ffff0c7224 */ /* 0x000fe400078e0004 */
[----:B------:R-:W-:Y:S01]  /*5090*/  IMAD R4, R3, 0x2, R0 ;  /* 0x0000000203047824 */ /* 0x000fe200078e0200 */
[----:B------:R-:W-:Y:S01]  /*50a0*/  IADD3 R47, P2, R25, R6, RZ ;  /* 0x00000006192f7210 */ /* 0x000fe20007f5e0ff */
[----:B------:R-:W-:Y:S02]  /*50b0*/  IMAD.MOV.U32 R40, RZ, RZ, RZ ;  /* 0x000000ffff287224 */ /* 0x000fe400078e00ff */
[----:B------:R-:W-:Y:S01]  /*50c0*/  IMAD.MOV.U32 R49, RZ, RZ, R20 ;  /* 0x000000ffff317224 */ /* 0x000fe200078e0014 */
[----:B------:R-:W-:Y:S02]  /*50d0*/  LEA.HI.X.SX32 R6, R6, R27, 0x1, P2 ;  /* 0x0000001b06067211 */ /* 0x000fe400010f0eff */
[----:B--2---:R-:W-:-:S02]  /*50e0*/  LEA R36, P2, R47, c[0x0][0x1a0], 0x1 ;  /* 0x000068002f247a11 */ /* 0x004fc400078408ff */
[----:B------:R-:W-:Y:S02]  /*50f0*/  IADD3 R13, R4, 0x220, RZ ;  /* 0x00000220040d7810 */ /* 0x000fe40007ffe0ff */
[----:B------:R-:W-:-:S03]  /*5100*/  LEA.HI.X R47, R47, c[0x0][0x1a4], R6, 0x1, P2 ;  /* 0x000069002f2f7a11 */ /* 0x000fc600010f0c06 */
.L_x_3559:
[----:B------:R-:W-:Y:S01]  /*5110*/  IMAD.MOV.U32 R4, RZ, RZ, R36 ;  /* 0x000000ffff047224 */ /* 0x000fe200078e0024 */
[----:B------:R0:W2:Y:S01]  /*5120*/  LDS.U16 R14, [R13] ;  /* 0x000000000d0e7984 */ /* 0x0000a20000000400 */
[----:B------:R-:W-:-:S06]  /*5130*/  IMAD.MOV.U32 R5, RZ, RZ, R47 ;  /* 0x000000ffff057224 */ /* 0x000fcc00078e002f */
[----:B------:R-:W3:Y:S01]  /*5140*/  LDG.E.128 R4, [R4.64] ;  /* 0x0000002404047981 */ /* 0x000ee2000c1e1d00 */
[----:B------:R-:W-:Y:S02]  /*5150*/  IADD3 R12, R12, -0x1, RZ ;  /* 0xffffffff0c0c7810 */ /* 0x000fe40007ffe0ff */
[----:B------:R-:W-:Y:S02]  /*5160*/  IADD3 R36, P4, R36, 0x480, RZ ;  /* 0x0000048024247810 */ /* 0x000fe40007f9e0ff */
[----:B------:R-:W-:Y:S02]  /*5170*/  ISETP.NE.AND P2, PT, R12, RZ, PT ;  /* 0x000000ff0c00720c */ /* 0x000fe40003f45270 */
[----:B------:R-:W-:Y:S01]  /*5180*/  IADD3 R49, R49, 0x4, RZ ;  /* 0x0000000431317810 */ /* 0x000fe20007ffe0ff */
[----:B------:R-:W-:Y:S01]  /*5190*/  IMAD.X R47, RZ, RZ, R47, P4 ;  /* 0x000000ffff2f7224 */ /* 0x000fe200020e062f */
[----:B0-----:R-:W-:Y:S01]  /*51a0*/  IADD3 R13, R13, 0x8, RZ ;  /* 0x000000080d0d7810 */ /* 0x001fe20007ffe0ff */
[----:B--2---:R-:W-:-:S02]  /*51b0*/  HADD2.F32 R14, -RZ, R14.H0_H0 ;  /* 0x2000000eff0e7230 */ /* 0x004fc40000004100 */
[----:B---3--:R-:W-:Y:S02]  /*51c0*/  HADD2.F32 R39, -RZ, R7.H0_H0 ;  /* 0x20000007ff277230 */ /* 0x008fe40000004100 */
[--C-:B------:R-:W-:Y:S02]  /*51d0*/  HADD2.F32 R15, -RZ, R4.reuse.H0_H0 ;  /* 0x20000004ff0f7230 */ /* 0x100fe40000004100 */
[----:B-1----:R-:W-:Y:S01]  /*51e0*/  HADD2.F32 R32, -RZ, R4.H1_H1 ;  /* 0x30000004ff207230 */ /* 0x002fe20000004100 */
        /* <DEDUP_REMOVED lines=14> */
.L_x_3558:
[----:B------:R-:W-:Y:S05]  /*52d0*/  BSYNC B2 ;  /* 0x0000000000027941 */ /* 0x000fea0003800000 */
.L_x_3557:
[----:B------:R-:W-:Y:S05]  /*52e0*/  @!P1 BRA `(.L_x_3556) ;  /* 0x000005d000009947 */ /* 0x000fea0003800000 */
[C---:B------:R-:W-:Y:S02]  /*52f0*/  IMAD R5, R49.reuse, 0x2, R0 ;  /* 0x0000000231057824 */ /* 0x040fe400078e0200 */
[----:B------:R-:W-:-:S03]  /*5300*/  IMAD R4, R49, 0x90, RZ ;  /* 0x0000009031047824 */ /* 0x000fc600078e02ff */
[----:B------:R-:W-:Y:S02]  /*5310*/  IADD3 R5, R5, 0x10, RZ ;  /* 0x0000001005057810 */ /* 0x000fe40007ffe0ff */
[----:B------:R-:W-:-:S03]  /*5320*/  IADD3 R57, P1, R25, R4, RZ ;  /* 0x0000000419397210 */ /* 0x000fc60007f3e0ff */
[----:B------:R-:W-:Y:S01]  /*5330*/  IMAD R5, R26, -0x2, R5 ;  /* 0xfffffffe1a057824 */ /* 0x000fe200078e0205 */
[----:B------:R-:W-:Y:S02]  /*5340*/  LEA.HI.X.SX32 R4, R4, R27, 0x1, P1 ;  /* 0x0000001b04047211 */ /* 0x000fe400008f0eff */
[----:B------:R-:W-:Y:S02]  /*5350*/  LEA R56, P1, R57, c[0x0][0x1a0], 0x1 ;  /* 0x0000680039387a11 */ /* 0x000fe400078208ff */
[----:B------:R-:W-:Y:S02]  /*5360*/  IADD3 R48, R5, 0x220, RZ ;  /* 0x0000022005307810 */ /* 0x000fe40007ffe0ff */
[----:B------:R-:W-:-:S03]  /*5370*/  LEA.HI.X R57, R57, c[0x0][0x1a4], R4, 0x1, P1 ;  /* 0x0000690039397a11 */ /* 0x000fc600008f0c04 */
.L_x_3560:
[----:B------:R-:W-:Y:S01]  /*5380*/  IMAD.MOV.U32 R46, RZ, RZ, R56 ;  /* 0x000000ffff2e7224 */ /* 0x000fe200078e0038 */
[----:B------:R-:W0:Y:S01]  /*5390*/  LDS.U16 R50, [R48+-0x10] ;  /* 0xfffff00030327984 */ /* 0x000e220000000400 */
[----:B------:R-:W-:-:S03]  /*53a0*/  IMAD.MOV.U32 R47, RZ, RZ, R57 ;  /* 0x000000ffff2f7224 */ /* 0x000fc600078e0039 */
[----:B------:R-:W3:Y:S04]  /*53b0*/  LDS.U16 R54, [R48+-0x8] ;  /* 0xfffff80030367984 */ /* 0x000ee80000000400 */
[----:B--2---:R-:W2:Y:S04]  /*53c0*/  LDG.E.128 R36, [R46.64] ;  /* 0x000000242e247981 */ /* 0x004ea8000c1e1d00 */
[----:B-1----:R1:W4:Y:S04]  /*53d0*/  LDG.E.128 R32, [R46.64+0x480] ;  /* 0x000480242e207981 */ /* 0x002328000c1e1d00 */
[----:B------:R1:W5:Y:S04]  /*53e0*/  LDG.E.128 R12, [R46.64+0x900] ;  /* 0x000900242e0c7981 */ /* 0x000368000c1e1d00 */
[----:B------:R1:W4:Y:S01]  /*53f0*/  LDG.E.128 R4, [R46.64+0xd80] ;  /* 0x000d80242e047981 */ /* 0x000322000c1e1d00 */
[----:B------:R-:W-:-:S02]  /*5400*/  IADD3 R56, P1, R46, 0x1200, RZ ;  /* 0x000012002e387810 */ /* 0x000fc40007f3e0ff */
[----:B------:R-:W-:Y:S01]  /*5410*/  IADD3 R49, R49, 0x10, RZ ;  /* 0x0000001031317810 */ /* 0x000fe20007ffe0ff */
[----:B------:R-:W1:Y:S02]  /*5420*/  LDS.U16 R55, [R48] ;  /* 0x0000000030377984 */ /* 0x000e640000000400 */
[----:B------:R-:W-:Y:S01]  /*5430*/  IMAD.X R57, RZ, RZ, R47, P1 ;  /* 0x000000ffff397224 */ /* 0x000fe200008e062f */
[----:B------:R-:W-:Y:S01]  /*5440*/  ISETP.GE.AND P1, PT, R49, R58, PT ;  /* 0x0000003a3100720c */ /* 0x000fe20003f26270 */
[----:B0-----:R-:W-:Y:S02]  /*5450*/  HADD2.F32 R50, -RZ, R50.H0_H0 ;  /* 0x20000032ff327230 */ /* 0x001fe40000004100 */
[----:B---3--:R-:W-:Y:S02]  /*5460*/  HADD2.F32 R54, -RZ, R54.H0_H0 ;  /* 0x20000036ff367230 */ /* 0x008fe40000004100 */
[----:B--2---:R-:W-:Y:S02]  /*5470*/  HADD2.F32 R51, -RZ, R36.H0_H0 ;  /* 0x20000024ff337230 */ /* 0x004fe40000004100 */
[----:B------:R-:W-:-:S02]  /*5480*/  HADD2.F32 R52, -RZ, R37.H0_H0 ;  /* 0x20000025ff347230 */ /* 0x000fc40000004100 */
[----:B------:R-:W-:Y:S01]  /*5490*/  HADD2.F32 R36, -RZ, R36.H1_H1 ;  /* 0x30000024ff247230 */ /* 0x000fe20000004100 */
[C---:B------:R-:W-:Y:S01]  /*54a0*/  FFMA.FTZ R51, R50.reuse, R51, R40 ;  /* 0x0000003332337223 */ /* 0x040fe20000010028 */
[----:B------:R-:W-:Y:S01]  /*54b0*/  HADD2.F32 R37, -RZ, R37.H1_H1 ;  /* 0x30000025ff257230 */ /* 0x000fe20000004100 */
[----:B------:R-:W0:Y:S01]  /*54c0*/  LDS.U16 R40, [R48+0x8] ;  /* 0x0000080030287984 */ /* 0x000e220000000400 */
[--C-:B-1----:R-:W-:Y:S01]  /*54d0*/  HADD2.F32 R46, -RZ, R38.reuse.H0_H0 ;  /* 0x20000026ff2e7230 */ /* 0x102fe20000004100 */
[C---:B------:R-:W-:Y:S01]  /*54e0*/  FFMA.FTZ R36, R50.reuse, R36, R43 ;  /* 0x0000002432247223 */ /* 0x040fe2000001002b */
[----:B------:R-:W-:Y:S01]  /*54f0*/  HADD2.F32 R47, -RZ, R38.H1_H1 ;  /* 0x30000026ff2f7230 */ /* 0x000fe20000004100 */
[C---:B------:R-:W-:Y:S01]  /*5500*/  FFMA.FTZ R52, R50.reuse, R52, R29 ;  /* 0x0000003432347223 */ /* 0x040fe2000001001d */
[--C-:B------:R-:W-:Y:S01]  /*5510*/  HADD2.F32 R53, -RZ, R39.reuse.H0_H0 ;  /* 0x20000027ff357230 */ /* 0x100fe20000004100 */
[C---:B------:R-:W-:Y:S01]  /*5520*/  FFMA.FTZ R37, R50.reuse, R37, R28 ;  /* 0x0000002532257223 */ /* 0x040fe2000001001c */
[----:B------:R-:W-:Y:S01]  /*5530*/  HADD2.F32 R39, -RZ, R39.H1_H1 ;  /* 0x30000027ff277230 */ /* 0x000fe20000004100 */
[C---:B------:R-:W-:Y:S01]  /*5540*/  FFMA.FTZ R46, R50.reuse, R46, R41 ;  /* 0x0000002e322e7223 */ /* 0x040fe20000010029 */
[--C-:B----4-:R-:W-:Y:S01]  /*5550*/  HADD2.F32 R28, -RZ, R32.reuse.H0_H0 ;  /* 0x20000020ff1c7230 */ /* 0x110fe20000004100 */
[C---:B------:R-:W-:Y:S01]  /*5560*/  FFMA.FTZ R47, R50.reuse, R47, R42 ;  /* 0x0000002f322f7223 */ /* 0x040fe2000001002a */
[----:B------:R-:W-:Y:S01]  /*5570*/  HADD2.F32 R29, -RZ, R32.H1_H1 ;  /* 0x30000020ff1d7230 */ /* 0x000fe20000004100 */
[C---:B------:R-:W-:Y:S01]  /*5580*/  FFMA.FTZ R39, R50.reuse, R39, R45 ;  /* 0x0000002732277223 */ /* 0x040fe2000001002d */
[--C-:B------:R-:W-:Y:S01]  /*5590*/  HADD2.F32 R41, -RZ, R33.reuse.H0_H0 ;  /* 0x20000021ff297230 */ /* 0x100fe20000004100 */
[----:B------:R-:W-:Y:S01]  /*55a0*/  FFMA.FTZ R53, R50, R53, R44 ;  /* 0x0000003532357223 */ /* 0x000fe2000001002c */
        /* <DEDUP_REMOVED lines=10> */
[----:B------:R-:W-:Y:S01]  /*5650*/  HADD2.F32 R36, -RZ, R55.H0_H0 ;  /* 0x20000037ff247230 */ /* 0x000fe20000004100 */
[C---:B------:R-:W-:Y:S01]  /*5660*/  FFMA.FTZ R43, R54.reuse, R43, R46 ;  /* 0x0000002b362b7223 */ /* 0x040fe2000001002e */
[----:B-----5:R-:W-:Y:S01]  /*5670*/  HADD2.F32 R37, -RZ, R12.H0_H0 ;  /* 0x2000000cff257230 */ /* 0x020fe20000004100 */
[C---:B------:R-:W-:Y:S01]  /*5680*/  FFMA.FTZ R35, R54.reuse, R35, R39 ;  /* 0x0000002336237223 */ /* 0x040fe20000010027 */
[----:B------:R-:W-:Y:S01]  /*5690*/  HADD2.F32 R38, -RZ, R13.H0_H0 ;  /* 0x2000000dff267230 */ /* 0x000fe20000004100 */
        /* <DEDUP_REMOVED lines=9> */
[----:B------:R-:W-:Y:S01]  /*5730*/  HADD2.F32 R39, -RZ, R14.H0_H0 ;  /* 0x2000000eff277230 */ /* 0x000fe20000004100 */
[C---:B------:R-:W-:Y:S01]  /*5740*/  FFMA.FTZ R12, R36.reuse, R12, R29 ;  /* 0x0000000c240c7223 */ /* 0x040fe2000001001d */
[----:B------:R-:W-:Y:S01]  /*5750*/  HADD2.F32 R15, -RZ, R15.H1_H1 ;  /* 0x3000000fff0f7230 */ /* 0x000fe20000004100 */
[C---:B------:R-:W-:Y:S01]  /*5760*/  FFMA.FTZ R13, R36.reuse, R13, R33 ;  /* 0x0000000d240d7223 */ /* 0x040fe20000010021 */
[----:B0-----:R-:W-:Y:S01]  /*5770*/  HADD2.F32 R45, -RZ, R40.H0_H0 ;  /* 0x20000028ff2d7230 */ /* 0x001fe20000004100 */
[C---:B------:R-:W-:Y:S01]  /*5780*/  FFMA.FTZ R39, R36.reuse, R39, R43 ;  /* 0x0000002724277223 */ /* 0x040fe2000001002b */
[----:B------:R-:W-:Y:S01]  /*5790*/  HADD2.F32 R40, -RZ, R4.H0_H0 ;  /* 0x20000004ff287230 */ /* 0x000fe20000004100 */
[----:B------:R-:W-:Y:S01]  /*57a0*/  FFMA.FTZ R15, R36, R15, R35 ;  /* 0x0000000f240f7223 */ /* 0x000fe20000010023 */
[----:B------:R-:W-:Y:S01]  /*57b0*/  HADD2.F32 R36, -RZ, R6.H0_H0 ;  /* 0x20000006ff247230 */ /* 0x000fe20000004100 */
[----:B------:R-:W-:Y:S01]  /*57c0*/  IADD3 R48, R48, 0x20, RZ ;  /* 0x0000002030307810 */ /* 0x000fe20007ffe0ff */
        /* <DEDUP_REMOVED lines=15> */
.L_x_3556:
[----:B------:R-:W-:Y:S05]  /*58c0*/  BSYNC B1 ;  /* 0x0000000000017941 */ /* 0x000fea0003800000 */
.L_x_3555:
[----:B------:R-:W-:-:S13]  /*58d0*/  ISETP.GE.AND P1, PT, R20, R17, PT ;  /* 0x000000111400720c */ /* 0x000fda0003f26270 */
[----:B------:R-:W-:Y:S05]  /*58e0*/  @P1 BRA `(.L_x_3554) ;  /* 0x00000a9000001947 */ /* 0x000fea0003800000 */
[----:B------:R-:W-:Y:S01]  /*58f0*/  LOP3.LUT R4, RZ, R3, RZ, 0x33, !PT ;  /* 0x00000003ff047212 */ /* 0x000fe200078e33ff */
[----:B------:R-:W-:Y:S03]  /*5900*/  BSSY B1, `(.L_x_3561) ;  /* 0x0000038000017945 */ /* 0x000fe60003800000 */
[----:B-1----:R-:W-:-:S04]  /*5910*/  IADD3 R34, -R26, R17, R4 ;  /* 0x000000111a227210 */ /* 0x002fc80007ffe104 */
        /* <DEDUP_REMOVED lines=32> */
[----:B------:R-:W3:Y:S01]  /*5b20*/  LDG.E.128 R4, [R4.64] ;  /* 0x0000002404047981 */ /* 0x000ee2000c1e1d00 */
[----:B--2---:R-:W-:-:S05]  /*5b30*/  IMAD R36, R3, 0x2, R0 ;  /* 0x0000000203247824 */ /* 0x004fca00078e0200 */
[----:B------:R-:W0:Y:S02]  /*5b40*/  LDS.U16 R12, [R36+0x220] ;  /* 0x00022000240c7984 */ /* 0x000e240000000400 */
[----:B0-----:R-:W-:Y:S02]  /*5b50*/  HADD2.F32 R12, -RZ, R12.H0_H0 ;  /* 0x2000000cff0c7230 */ /* 0x001fe40000004100 */
[----:B---3--:R-:W-:Y:S02]  /*5b60*/  HADD2.F32 R37, -RZ, R7.H0_H0 ;  /* 0x20000007ff257230 */ /* 0x008fe40000004100 */
[--C-:B------:R-:W-:Y:S02]  /*5b70*/  HADD2.F32 R13, -RZ, R4.reuse.H0_H0 ;  /* 0x20000004ff0d7230 */ /* 0x100fe40000004100 */
        /* <DEDUP_REMOVED lines=14> */
.L_x_3564:
[----:B------:R-:W-:Y:S05]  /*5c60*/  BSYNC B2 ;  /* 0x0000000000027941 */ /* 0x000fea0003800000 */
.L_x_3563:
[----:B------:R-:W-:Y:S02]  /*5c70*/  IADD3 R20, R20, 0x4, RZ ;  /* 0x0000000414147810 */ /* 0x000fe40007ffe0ff */
.L_x_3562:
[----:B------:R-:W-:Y:S05]  /*5c80*/  BSYNC B1 ;  /* 0x0000000000017941 */ /* 0x000fea0003800000 */
.L_x_3561:
[----:B------:R-:W-:-:S13]  /*5c90*/  LOP3.LUT P1, RZ, R34, 0xfffffffc, RZ, 0xc0, !PT ;  /* 0xfffffffc22ff7812 */ /* 0x000fda000782c0ff */
[----:B------:R-:W-:Y:S05]  /*5ca0*/  @!P1 BRA `(.L_x_3554) ;  /* 0x000006d000009947 */ /* 0x000fea0003800000 */
[----:B------:R-:W-:Y:S02]  /*5cb0*/  IMAD R5, R20, 0x2, R0 ;  /* 0x0000000214057824 */ /* 0x000fe400078e0200 */
[----:B------:R-:W-:Y:S02]  /*5cc0*/  IMAD.MOV.U32 R6, RZ, RZ, RZ ;  /* 0x000000ffff067224 */ /* 0x000fe400078e00ff */
[----:B------:R-:W-:Y:S02]  /*5cd0*/  IMAD R35, R26, -0x2, R5 ;  /* 0xfffffffe1a237824 */ /* 0x000fe400078e0205 */
.L_x_3569:
[C---:B------:R-:W-:Y:S01]  /*5ce0*/  ISETP.GE.AND P2, PT, R20.reuse, c[0x0][0x1d4], PT ;  /* 0x0000750014007a0c */ /* 0x040fe20003f46270 */
[----:B------:R-:W-:Y:S01]  /*5cf0*/  BSSY B1, `(.L_x_3565) ;  /* 0x0000033000017945 */ /* 0x000fe20003800000 */
[----:B--2---:R-:W-:Y:S01]  /*5d00*/  IADD3 R39, R20, 0x4, RZ ;  /* 0x0000000414277810 */ /* 0x004fe20007ffe0ff */
        /* <DEDUP_REMOVED lines=34> */
[--C-:B------:R-:W-:Y:S02]  /*5f30*/  HADD2.F32 R34, -RZ, R13.reuse.H0_H0 ;  /* 0x2000000dff227230 */ /* 0x100fe40000004100 */
        /* <DEDUP_REMOVED lines=14> */
.L_x_3566:
[----:B------:R-:W-:Y:S05]  /*6020*/  BSYNC B1 ;  /* 0x0000000000017941 */ /* 0x000fea0003800000 */
.L_x_3565:
        /* <DEDUP_REMOVED lines=48> */
.L_x_3568:
[----:B------:R-:W-:Y:S05]  /*6330*/  BSYNC B1 ;  /* 0x0000000000017941 */ /* 0x000fea0003800000 */
.L_x_3567:
[----:B------:R-:W-:Y:S02]  /*6340*/  IADD3 R20, R20, 0x8, RZ ;  /* 0x0000000814147810 */ /* 0x000fe40007ffe0ff */
[----:B------:R-:W-:Y:S02]  /*6350*/  IADD3 R6, R6, 0x10, RZ ;  /* 0x0000001006067810 */ /* 0x000fe40007ffe0ff */
[----:B------:R-:W-:-:S13]  /*6360*/  ISETP.GE.AND P1, PT, R20, R17, PT ;  /* 0x000000111400720c */ /* 0x000fda0003f26270 */
[----:B------:R-:W-:Y:S05]  /*6370*/  @!P1 BRA `(.L_x_3569) ;  /* 0xfffff96000009947 */ /* 0x000fea000383ffff */
.L_x_3554:
[----:B---3--:R-:W-:Y:S05]  /*6380*/  BSYNC B0 ;  /* 0x0000000000007941 */ /* 0x008fea0003800000 */
.L_x_3553:
        /* <DEDUP_REMOVED lines=12> */
[----:B-1----:R0:W5:Y:S01]  /*6450*/  @P3 LDG.E.128 R32, [R12.64] ;  /* 0x000000240c203981 */ /* 0x002162000c1e1d00 */
        /* <DEDUP_REMOVED lines=12> */
[----:B------:R-:W3:Y:S03]  /*6520*/  LDG.E R31, [R30.64+0x4] ;  /* 0x000004241e1f7981 */ /* 0x000ee6000c1e1900 */
[----:B------:R-:W-:-:S05]  /*6530*/  LEA.HI.X.SX32 R13, R24, c[0x0][0x18c], 0x1, P2 ;  /* 0x00006300180d7a11 */ /* 0x000fca00010f0eff */
[----:B------:R-:W4:Y:S02]  /*6540*/  LDG.E.64 R26, [R12.64] ;  /* 0x000000240c1a7981 */ /* 0x000f24000c1e1b00 */
[C-C-:B----4-:R-:W-:Y:S02]  /*6550*/  SHF.R.U64 R23, R26.reuse, 0x10, R27.reuse ;  /* 0x000000101a177819 */ /* 0x150fe4000000121b */
        /* <DEDUP_REMOVED lines=8> */
[----:B------:R-:W3:Y:S08]  /*65e0*/  I2F.S8 R17, R27 ;  /* 0x0000001b00117306 */ /* 0x000ef00000001400 */
[----:B------:R3:W0:Y:S08]  /*65f0*/  I2F.S8 R13, R23 ;  /* 0x00000017000d7306 */ /* 0x0006300000001400 */
[----:B------:R-:W4:Y:S08]  /*6600*/  I2F.S16 R20, R20 ;  /* 0x0000001400147306 */ /* 0x000f300000101400 */
[----:B------:R-:W2:Y:S08]  /*6610*/  I2F.S16 R0, R0 ;  /* 0x0000000000007306 */ /* 0x000eb00000101400 */
[----:B------:R-:W1:Y:S08]  /*6620*/  I2F.S8 R2, R26 ;  /* 0x0000001a00027306 */ /* 0x000e700000001400 */
[----:B------:R-:W0:Y:S08]  /*6630*/  I2F.S8 R19, R19 ;  /* 0x0000001300137306 */ /* 0x000e300000001400 */
[----:B------:R-:W1:Y:S08]  /*6640*/  I2F.S16 R16, R16 ;  /* 0x0000001000107306 */ /* 0x000e700000101400 */
[----:B------:R-:W1:Y:S01]  /*6650*/  I2F.S16 R12, R12 ;  /* 0x0000000c000c7306 */ /* 0x000e620000101400 */
[----:B---3--:R-:W-:-:S02]  /*6660*/  FMUL.FTZ R23, R17, R31 ;  /* 0x0000001f11177220 */ /* 0x008fc40000410000 */
[-C--:B0-----:R-:W-:Y:S02]  /*6670*/  FMUL.FTZ R17, R13, R31.reuse ;  /* 0x0000001f0d117220 */ /* 0x081fe40000410000 */
[-C--:B----4-:R-:W-:Y:S02]  /*6680*/  FMUL.FTZ R24, R20, R31.reuse ;  /* 0x0000001f14187220 */ /* 0x090fe40000410000 */
[-C--:B--2---:R-:W-:Y:S02]  /*6690*/  FMUL.FTZ R13, R0, R31.reuse ;  /* 0x0000001f000d7220 */ /* 0x084fe40000410000 */
        /* <DEDUP_REMOVED lines=8> */
.L_x_3572:
        /* <DEDUP_REMOVED lines=26> */
.L_x_3571:
[----:B0-----:R-:W-:Y:S05]  /*68c0*/  BSYNC B0 ;  /* 0x0000000000007941 */ /* 0x001fea0003800000 */
.L_x_3570:
        /* <DEDUP_REMOVED lines=16> */
.L_x_3574:
[----:B------:R-:W-:Y:S01]  /*69d0*/  WARPSYNC 0xffffffff ;  /* 0xffffffff00007948 */ /* 0x000fe20003800000 */
[----:B------:R-:W-:Y:S06]  /*69e0*/  BAR.SYNC.DEFER_BLOCKING 0x0 ;  /* 0x0000000000007b1d */ /* 0x000fec0000010000 */
[----:B------:R-:W-:Y:S01]  /*69f0*/  BSSY B0, `(.L_x_3575) ;  /* 0x0000013000007945 */ /* 0x000fe20003800000 */
[----:B------:R-:W-:Y:S05]  /*6a00*/  @P2 BRA `(.L_x_3576) ;  /* 0x0000011000002947 */ /* 0x000fea0003800000 */
[----:B0-----:R-:W0:Y:S02]  /*6a10*/  LDS.128 R4, [R3] ;  /* 0x0000000003047984 */ /* 0x001e240000000c00 */
[----:B0-----:R-:W-:-:S02]  /*6a20*/  HADD2.F32 R9, -RZ, R4.H0_H0 ;  /* 0x20000004ff097230 */ /* 0x001fc40000004100 */
[--C-:B------:R-:W-:Y:S02]  /*6a30*/  HADD2.F32 R0, -RZ, R5.reuse.H0_H0 ;  /* 0x20000005ff007230 */ /* 0x100fe40000004100 */
        /* <DEDUP_REMOVED lines=14> */
.L_x_3576:
[----:B------:R-:W-:Y:S05]  /*6b20*/  BSYNC B0 ;  /* 0x0000000000007941 */ /* 0x000fea0003800000 */
.L_x_3575:
        /* <DEDUP_REMOVED lines=8> */
.L_x_3578:
[----:B------:R-:W-:Y:S05]  /*6bb0*/  BSYNC B0 ;  /* 0x0000000000007941 */ /* 0x000fea0003800000 */
.L_x_3577:
        /* <DEDUP_REMOVED lines=20> */
.L_x_3580:
[----:B------:R-:W-:Y:S05]  /*6d00*/  BSYNC B0 ;  /* 0x0000000000007941 */ /* 0x000fea0003800000 */
.L_x_3579:
[----:B------:R-:W-:Y:S06]  /*6d10*/  BAR.SYNC.DEFER_BLOCKING 0x0 ;  /* 0x0000000000007b1d */ /* 0x000fec0000010000 */
.L_x_3573:
        /* <DEDUP_REMOVED lines=17> */
.L_x_3581:
[----:B------:R-:W-:Y:S02]  /*6e30*/  IMAD.MOV.U32 R2, RZ, RZ, c[0x0][0x250] ;  /* 0x00009400ff027624 */ /* 0x000fe400078e00ff */
[----:B------:R-:W-:-:S05]  /*6e40*/  IMAD.MOV.U32 R3, RZ, RZ, c[0x0][0x254] ;  /* 0x00009500ff037624 */ /* 0x000fca00078e00ff */
[----:B------:R-:W3:Y:S01]  /*6e50*/  LDG.E R2, [R2.64] ;  /* 0x0000002402027981 */ /* 0x000ee2000c1e1900 */
[----:B------:R-:W-:Y:S02]  /*6e60*/  IMAD R21, R22, 0x90, R21 ;  /* 0x0000009016157824 */ /* 0x000fe400078e0215 */
[C---:B---3--:R-:W-:Y:S02]  /*6e70*/  FMUL.FTZ R43, R2.reuse, R43 ;  /* 0x0000002b022b7220 */ /* 0x048fe40000410000 */
[C---:B------:R-:W-:Y:S02]  /*6e80*/  FMUL.FTZ R29, R2.reuse, R29 ;  /* 0x0000001d021d7220 */ /* 0x040fe40000410000 */
[C---:B------:R-:W-:Y:S02]  /*6e90*/  FMUL.FTZ R28, R2.reuse, R28 ;  /* 0x0000001c021c7220 */ /* 0x040fe40000410000 */
[----:B------:R-:W0:Y:S01]  /*6ea0*/  F2I.S8.NTZ R43, R43 ;  /* 0x0000002b002b7305 */ /* 0x000e220000202100 */
[----:B------:R-:W-:-:S02]  /*6eb0*/  FMUL.FTZ R41, R2, R41 ;  /* 0x0000002902297220 */ /* 0x000fc40000410000 */
[C---:B------:R-:W-:Y:S02]  /*6ec0*/  FMUL.FTZ R42, R2.reuse, R42 ;  /* 0x0000002a022a7220 */ /* 0x040fe40000410000 */
[C---:B------:R-:W-:Y:S02]  /*6ed0*/  FMUL.FTZ R40, R2.reuse, R40 ;  /* 0x0000002802287220 */ /* 0x040fe40000410000 */
[C---:B------:R-:W-:Y:S01]  /*6ee0*/  FMUL.FTZ R44, R2.reuse, R44 ;  /* 0x0000002c022c7220 */ /* 0x040fe20000410000 */
[----:B------:R-:W3:Y:S01]  /*6ef0*/  F2I.S8.NTZ R29, R29 ;  /* 0x0000001d001d7305 */ /* 0x000ee20000202100 */
[----:B------:R-:W-:-:S07]  /*6f00*/  FMUL.FTZ R2, R2, R45 ;  /* 0x0000002d02027220 */ /* 0x000fce0000410000 */
[----:B------:R-:W4:Y:S01]  /*6f10*/  F2I.S8.NTZ R28, R28 ;  /* 0x0000001c001c7305 */ /* 0x000f220000202100 */
[----:B0-----:R-:W-:-:S04]  /*6f20*/  PRMT R0, R43, 0x8880, RZ ;  /* 0x000088802b007816 */ /* 0x001fc800000000ff */
[----:B------:R-:W-:-:S03]  /*6f30*/  PRMT R0, R0, 0x7710, RZ ;  /* 0x0000771000007816 */ /* 0x000fc600000000ff */
[----:B------:R-:W0:Y:S01]  /*6f40*/  F2I.S8.NTZ R41, R41 ;  /* 0x0000002900297305 */ /* 0x000e220000202100 */
[----:B---3--:R-:W-:Y:S02]  /*6f50*/  PRMT R3, R29, 0x8880, RZ ;  /* 0x000088801d037816 */ /* 0x008fe400000000ff */
[----:B------:R-:W-:Y:S02]  /*6f60*/  LOP3.LUT R9, R0, 0xff, RZ, 0xc0, !PT ;  /* 0x000000ff00097812 */ /* 0x000fe400078ec0ff */
[----:B------:R-:W-:Y:S02]  /*6f70*/  PRMT R3, R3, 0x7710, RZ ;  /* 0x0000771003037816 */ /* 0x000fe400000000ff */
[----:B----4-:R-:W-:Y:S01]  /*6f80*/  PRMT R4, R28, 0x8880, RZ ;  /* 0x000088801c047816 */ /* 0x010fe200000000ff */
[----:B------:R-:W3:Y:S01]  /*6f90*/  F2I.S8.NTZ R42, R42 ;  /* 0x0000002a002a7305 */ /* 0x000ee20000202100 */
[----:B------:R-:W-:Y:S02]  /*6fa0*/  LOP3.LUT R7, R3, 0xff, RZ, 0xc0, !PT ;  /* 0x000000ff03077812 */ /* 0x000fe400078ec0ff */
[----:B------:R-:W-:-:S02]  /*6fb0*/  PRMT R4, R4, 0x7710, RZ ;  /* 0x0000771004047816 */ /* 0x000fc400000000ff */
[----:B------:R-:W-:Y:S02]  /*6fc0*/  SHF.L.U64.HI R3, R9, 0x8, RZ ;  /* 0x0000000809037819 */ /* 0x000fe400000102ff */
[----:B------:R-:W-:Y:S01]  /*6fd0*/  LOP3.LUT R6, R4, 0xff, RZ, 0xc0, !PT ;  /* 0x000000ff04067812 */ /* 0x000fe200078ec0ff */
[----:B------:R-:W4:Y:S01]  /*6fe0*/  F2I.S8.NTZ R40, R40 ;  /* 0x0000002800287305 */ /* 0x000f220000202100 */
[----:B0-----:R-:W-:Y:S02]  /*6ff0*/  PRMT R0, R41, 0x8880, RZ ;  /* 0x0000888029007816 */ /* 0x001fe400000000ff */
[----:B------:R-:W-:Y:S02]  /*7000*/  SHF.L.U64.HI R4, R7, 0x10, RZ ;  /* 0x0000001007047819 */ /* 0x000fe400000102ff */
[----:B------:R-:W-:Y:S02]  /*7010*/  SHF.L.U64.HI R5, R6, 0x18, RZ ;  /* 0x0000001806057819 */ /* 0x000fe400000102ff */
[----:B------:R-:W-:Y:S01]  /*7020*/  PRMT R0, R0, 0x7710, RZ ;  /* 0x0000771000007816 */ /* 0x000fe200000000ff */
[----:B------:R-:W0:Y:S01]  /*7030*/  F2I.S8.NTZ R44, R44 ;  /* 0x0000002c002c7305 */ /* 0x000e220000202100 */
[----:B------:R-:W-:-:S02]  /*7040*/  LOP3.LUT R5, R5, R4, R3, 0xfe, !PT ;  /* 0x0000000405057212 */ /* 0x000fc400078efe03 */
[----:B---3--:R-:W-:Y:S02]  /*7050*/  PRMT R3, R42, 0x8880, RZ ;  /* 0x000088802a037816 */ /* 0x008fe400000000ff */
[----:B------:R-:W-:Y:S02]  /*7060*/  LOP3.LUT R0, R0, 0xff, RZ, 0xc0, !PT ;  /* 0x000000ff00007812 */ /* 0x000fe400078ec0ff */
[----:B------:R-:W-:Y:S01]  /*7070*/  PRMT R3, R3, 0x7710, RZ ;  /* 0x0000771003037816 */ /* 0x000fe200000000ff */
[----:B------:R-:W3:Y:S01]  /*7080*/  F2I.S8.NTZ R2, R2 ;  /* 0x0000000200027305 */ /* 0x000ee20000202100 */
[----:B----4-:R-:W-:Y:S02]  /*7090*/  PRMT R40, R40, 0x8880, RZ ;  /* 0x0000888028287816 */ /* 0x010fe400000000ff */
        /* <DEDUP_REMOVED lines=9> */
[----:B---3--:R-:W-:Y:S02]  /*7130*/  PRMT R2, R2, 0x8880, RZ ;  /* 0x0000888002027816 */ /* 0x008fe400000000ff */
        /* <DEDUP_REMOVED lines=9> */
.L_x_3532:
[----:B------:R-:W-:Y:S01]  /*71d0*/  IMAD.MOV.U32 R29, RZ, RZ, R3 ;  /* 0x000000ffff1d7224 */ /* 0x000fe200078e0003 */
[----:B------:R-:W-:Y:S01]  /*71e0*/  MOV R150, 0x7230 ;  /* 0x0000723000967802 */ /* 0x000fe20000000f00 */
[----:B------:R-:W-:Y:S02]  /*71f0*/  IMAD.MOV.U32 R152, RZ, RZ, 0x10 ;  /* 0x00000010ff987424 */ /* 0x000fe400078e00ff */
[----:B------:R-:W-:Y:S02]  /*7200*/  IMAD.MOV.U32 R153, RZ, RZ, 0x1f ;  /* 0x0000001fff997424 */ /* 0x000fe400078e00ff */
[----:B------:R-:W-:Y:S02]  /*7210*/  IMAD.MOV.U32 R154, RZ, RZ, -0x1 ;  /* 0xffffffffff9a7424 */ /* 0x000fe400078e00ff */
[----:B0----5:R-:W-:Y:S05]  /*7220*/  CALL.REL.NOINC `($__internal_14_$__cuda_sm70_shflsync_bfly_p) ;  /* 0x0000044000007944 */ /* 0x021fea0003c00000 */
[----:B-1----:R-:W-:Y:S01]  /*7230*/  IMAD.MOV.U32 R0, RZ, RZ, R29 ;  /* 0x000000ffff007224 */ /* 0x002fe200078e001d */
[----:B0-----:R-:W-:Y:S05]  /*7240*/  BRA `(.L_x_3582) ;  /* 0xffffb25000007947 */ /* 0x001fea000383ffff */
.L_x_3533:
[----:B------:R-:W-:Y:S01]  /*7250*/  IMAD.MOV.U32 R29, RZ, RZ, R6 ;  /* 0x000000ffff1d7224 */ /* 0x000fe200078e0006 */
[----:B------:R-:W-:Y:S01]  /*7260*/  MOV R150, 0x72b0 ;  /* 0x000072b000967802 */ /* 0x000fe20000000f00 */
[----:B------:R-:W-:-:S02]  /*7270*/  IMAD.MOV.U32 R152, RZ, RZ, 0x8 ;  /* 0x00000008ff987424 */ /* 0x000fc400078e00ff */
[----:B------:R-:W-:Y:S02]  /*7280*/  IMAD.MOV.U32 R153, RZ, RZ, 0x1f ;  /* 0x0000001fff997424 */ /* 0x000fe400078e00ff */
[----:B------:R-:W-:Y:S02]  /*7290*/  IMAD.MOV.U32 R154, RZ, RZ, -0x1 ;  /* 0xffffffffff9a7424 */ /* 0x000fe400078e00ff */
[----:B01---5:R-:W-:Y:S05]  /*72a0*/  CALL.REL.NOINC `($__internal_14_$__cuda_sm70_shflsync_bfly_p) ;  /* 0x000003c000007944 */ /* 0x023fea0003c00000 */
[----:B-1----:R-:W-:Y:S01]  /*72b0*/  FADD.FTZ R6, R6, R29 ;  /* 0x0000001d06067221 */ /* 0x002fe20000010000 */
[----:B------:R-:W-:Y:S01]  /*72c0*/  MOV R150, 0x7320 ;  /* 0x0000732000967802 */ /* 0x000fe20000000f00 */
[----:B0-----:R-:W-:Y:S02]  /*72d0*/  IMAD.MOV.U32 R152, RZ, RZ, 0x4 ;  /* 0x00000004ff987424 */ /* 0x001fe400078e00ff */
[----:B------:R-:W-:Y:S02]  /*72e0*/  IMAD.MOV.U32 R153, RZ, RZ, 0x1f ;  /* 0x0000001fff997424 */ /* 0x000fe400078e00ff */
[----:B------:R-:W-:Y:S02]  /*72f0*/  IMAD.MOV.U32 R154, RZ, RZ, -0x1 ;  /* 0xffffffffff9a7424 */ /* 0x000fe400078e00ff */
[----:B------:R-:W-:-:S02]  /*7300*/  IMAD.MOV.U32 R29, RZ, RZ, R6 ;  /* 0x000000ffff1d7224 */ /* 0x000fc400078e0006 */
[----:B------:R-:W-:Y:S05]  /*7310*/  CALL.REL.NOINC `($__internal_14_$__cuda_sm70_shflsync_bfly_p) ;  /* 0x0000035000007944 */ /* 0x000fea0003c00000 */
[----:B-1----:R-:W-:Y:S01]  /*7320*/  FADD.FTZ R4, R6, R29 ;  /* 0x0000001d06047221 */ /* 0x002fe20000010000 */
[----:B------:R-:W-:Y:S01]  /*7330*/  MOV R150, 0x7390 ;  /* 0x0000739000967802 */ /* 0x000fe20000000f00 */
[----:B0-----:R-:W-:-:S02]  /*7340*/  IMAD.MOV.U32 R152, RZ, RZ, 0x2 ;  /* 0x00000002ff987424 */ /* 0x001fc400078e00ff */
[----:B------:R-:W-:Y:S02]  /*7350*/  IMAD.MOV.U32 R153, RZ, RZ, 0x1f ;  /* 0x0000001fff997424 */ /* 0x000fe400078e00ff */
[----:B------:R-:W-:Y:S02]  /*7360*/  IMAD.MOV.U32 R154, RZ, RZ, -0x1 ;  /* 0xffffffffff9a7424 */ /* 0x000fe400078e00ff */
[----:B------:R-:W-:Y:S02]  /*7370*/  IMAD.MOV.U32 R29, RZ, RZ, R4 ;  /* 0x000000ffff1d7224 */ /* 0x000fe400078e0004 */
[----:B------:R-:W-:Y:S05]  /*7380*/  CALL.REL.NOINC `($__internal_14_$__cuda_sm70_shflsync_bfly_p) ;  /* 0x000002e000007944 */ /* 0x000fea0003c00000 */
[----:B-1----:R-:W-:Y:S01]  /*7390*/  FADD.FTZ R4, R4, R29 ;  /* 0x0000001d04047221 */ /* 0x002fe20000010000 */
[----:B------:R-:W-:Y:S01]  /*73a0*/  MOV R150, 0x7400 ;  /* 0x0000740000967802 */ /* 0x000fe20000000f00 */
[----:B0-----:R-:W-:Y:S02]  /*73b0*/  IMAD.MOV.U32 R152, RZ, RZ, 0x1 ;  /* 0x00000001ff987424 */ /* 0x001fe400078e00ff */
[----:B------:R-:W-:Y:S02]  /*73c0*/  IMAD.MOV.U32 R153, RZ, RZ, 0x1f ;  /* 0x0000001fff997424 */ /* 0x000fe400078e00ff */
[----:B------:R-:W-:-:S02]  /*73d0*/  IMAD.MOV.U32 R154, RZ, RZ, -0x1 ;  /* 0xffffffffff9a7424 */ /* 0x000fc400078e00ff */
[----:B------:R-:W-:Y:S02]  /*73e0*/  IMAD.MOV.U32 R29, RZ, RZ, R4 ;  /* 0x000000ffff1d7224 */ /* 0x000fe400078e0004 */
[----:B------:R-:W-:Y:S05]  /*73f0*/  CALL.REL.NOINC `($__internal_14_$__cuda_sm70_shflsync_bfly_p) ;  /* 0x0000027000007944 */ /* 0x000fea0003c00000 */
[----:B-1----:R-:W-:Y:S01]  /*7400*/  IMAD.MOV.U32 R5, RZ, RZ, R29 ;  /* 0x000000ffff057224 */ /* 0x002fe200078e001d */
[----:B0-----:R-:W-:Y:S05]  /*7410*/  BRA `(.L_x_3583) ;  /* 0xffffb11000007947 */ /* 0x001fea000383ffff */
.L_x_3538:
[----:B------:R-:W-:Y:S01]  /*7420*/  IMAD.MOV.U32 R29, RZ, RZ, R156 ;  /* 0x000000ffff1d7224 */ /* 0x000fe200078e009c */
[----:B------:R-:W-:Y:S01]  /*7430*/  MOV R150, 0x7480 ;  /* 0x0000748000967802 */ /* 0x000fe20000000f00 */
[----:B------:R-:W-:Y:S02]  /*7440*/  IMAD.MOV.U32 R152, RZ, RZ, 0x1 ;  /* 0x00000001ff987424 */ /* 0x000fe400078e00ff */
[----:B------:R-:W-:Y:S02]  /*7450*/  IMAD.MOV.U32 R153, RZ, RZ, 0x1f ;  /* 0x0000001fff997424 */ /* 0x000fe400078e00ff */
[----:B------:R-:W-:Y:S02]  /*7460*/  IMAD.MOV.U32 R154, RZ, RZ, -0x1 ;  /* 0xffffffffff9a7424 */ /* 0x000fe400078e00ff */
[----:B-----5:R-:W-:Y:S05]  /*7470*/  CALL.REL.NOINC `($__internal_14_$__cuda_sm70_shflsync_bfly_p) ;  /* 0x000001f000007944 */ /* 0x020fea0003c00000 */
[----:B01----:R-:W-:Y:S05]  /*7480*/  BRA `(.L_x_3584) ;  /* 0xffffcfb000007947 */ /* 0x003fea000383ffff */
.L_x_3542:
[----:B------:R-:W-:Y:S01]  /*7490*/  IMAD.MOV.U32 R29, RZ, RZ, R0 ;  /* 0x000000ffff1d7224 */ /* 0x000fe200078e0000 */
[----:B------:R-:W-:Y:S01]  /*74a0*/  MOV R150, 0x74f0 ;  /* 0x000074f000967802 */ /* 0x000fe20000000f00 */
[----:B------:R-:W-:Y:S02]  /*74b0*/  IMAD.MOV.U32 R152, RZ, RZ, 0x10 ;  /* 0x00000010ff987424 */ /* 0x000fe400078e00ff */
[----:B------:R-:W-:-:S02]  /*74c0*/  IMAD.MOV.U32 R153, RZ, RZ, 0x1f ;  /* 0x0000001fff997424 */ /* 0x000fc400078e00ff */
[----:B------:R-:W-:Y:S02]  /*74d0*/  IMAD.MOV.U32 R154, RZ, RZ, -0x1 ;  /* 0xffffffffff9a7424 */ /* 0x000fe400078e00ff */
[----:B-123-5:R-:W-:Y:S05]  /*74e0*/  CALL.REL.NOINC `($__internal_14_$__cuda_sm70_shflsync_bfly_p) ;  /* 0x0000018000007944 */ /* 0x02efea0003c00000 */
[----:B-1----:R-:W-:Y:S01]  /*74f0*/  IMAD.MOV.U32 R3, RZ, RZ, R29 ;  /* 0x000000ffff037224 */ /* 0x002fe200078e001d */
[----:B0-----:R-:W-:Y:S05]  /*7500*/  BRA `(.L_x_3585) ;  /* 0xffffd17000007947 */ /* 0x001fea000383ffff */
.L_x_3543:
[----:B------:R-:W-:Y:S01]  /*7510*/  IMAD.MOV.U32 R29, RZ, RZ, R5 ;  /* 0x000000ffff1d7224 */ /* 0x000fe200078e0005 */
[----:B------:R-:W-:Y:S01]  /*7520*/  MOV R150, 0x7570 ;  /* 0x0000757000967802 */ /* 0x000fe20000000f00 */
[----:B------:R-:W-:Y:S02]  /*7530*/  IMAD.MOV.U32 R152, RZ, RZ, 0x8 ;  /* 0x00000008ff987424 */ /* 0x000fe400078e00ff */
[----:B------:R-:W-:Y:S02]  /*7540*/  IMAD.MOV.U32 R153, RZ, RZ, 0x1f ;  /* 0x0000001fff997424 */ /* 0x000fe400078e00ff */
[----:B------:R-:W-:Y:S02]  /*7550*/  IMAD.MOV.U32 R154, RZ, RZ, -0x1 ;  /* 0xffffffffff9a7424 */ /* 0x000fe400078e00ff */
[----:B0123-5:R-:W-:Y:S05]  /*7560*/  CALL.REL.NOINC `($__internal_14_$__cuda_sm70_shflsync_bfly_p) ;  /* 0x0000010000007944 */ /* 0x02ffea0003c00000 */
[----:B-1----:R-:W-:Y:S01]  /*7570*/  FMNMX.FTZ R0, R5, R29, !PT ;  /* 0x0000001d05007209 */ /* 0x002fe20007810000 */
[----:B0-----:R-:W-:Y:S01]  /*7580*/  IMAD.MOV.U32 R152, RZ, RZ, 0x4 ;  /* 0x00000004ff987424 */ /* 0x001fe200078e00ff */
[----:B------:R-:W-:Y:S01]  /*7590*/  MOV R150, 0x75e0 ;  /* 0x000075e000967802 */ /* 0x000fe20000000f00 */
[----:B------:R-:W-:-:S02]  /*75a0*/  IMAD.MOV.U32 R153, RZ, RZ, 0x1f ;  /* 0x0000001fff997424 */ /* 0x000fc400078e00ff */
[----:B------:R-:W-:Y:S02]  /*75b0*/  IMAD.MOV.U32 R154, RZ, RZ, -0x1 ;  /* 0xffffffffff9a7424 */ /* 0x000fe400078e00ff */
[----:B------:R-:W-:Y:S02]  /*75c0*/  IMAD.MOV.U32 R29, RZ, RZ, R0 ;  /* 0x000000ffff1d7224 */ /* 0x000fe400078e0000 */
[----:B------:R-:W-:Y:S05]  /*75d0*/  CALL.REL.NOINC `($__internal_14_$__cuda_sm70_shflsync_bfly_p) ;  /* 0x0000009000007944 */ /* 0x000fea0003c00000 */
[----:B-1----:R-:W-:Y:S01]  /*75e0*/  FMNMX.FTZ R3, R0, R29, !PT ;  /* 0x0000001d00037209 */ /* 0x002fe20007810000 */
[----:B0-----:R-:W-:Y:S01]  /*75f0*/  IMAD.MOV.U32 R152, RZ, RZ, 0x2 ;  /* 0x00000002ff987424 */ /* 0x001fe200078e00ff */
[----:B------:R-:W-:Y:S01]  /*7600*/  MOV R150, 0x7650 ;  /* 0x0000765000967802 */ /* 0x000fe20000000f00 */
[----:B------:R-:W-:Y:S02]  /*7610*/  IMAD.MOV.U32 R153, RZ, RZ, 0x1f ;  /* 0x0000001fff997424 */ /* 0x000fe400078e00ff */
[----:B------:R-:W-:Y:S02]  /*7620*/  IMAD.MOV.U32 R154, RZ, RZ, -0x1 ;  /* 0xffffffffff9a7424 */ /* 0x000fe400078e00ff */
[----:B------:R-:W-:Y:S02]  /*7630*/  IMAD.MOV.U32 R29, RZ, RZ, R3 ;  /* 0x000000ffff1d7224 */ /* 0x000fe400078e0003 */
[----:B------:R-:W-:Y:S05]  /*7640*/  CALL.REL.NOINC `($__internal_14_$__cuda_sm70_shflsync_bfly_p) ;  /* 0x0000002000007944 */ /* 0x000fea0003c00000 */
[----:B-1----:R-:W-:Y:S01]  /*7650*/  IMAD.MOV.U32 R6, RZ, RZ, R29 ;  /* 0x000000ffff067224 */ /* 0x002fe200078e001d */
[----:B0-----:R-:W-:Y:S05]  /*7660*/  BRA `(.L_x_3586) ;  /* 0xffffd08000007947 */ /* 0x001fea000383ffff */
        .weak           $__internal_14_$__cuda_sm70_shflsync_bfly_p
        .type           $__internal_14_$__cuda_sm70_shflsync_bfly_p,@function
        .size           $__internal_14_$__cuda_sm70_shflsync_bfly_p,(.L_x_4320 - $__internal_14_$__cuda_sm70_shflsync_bfly_p)
$__internal_14_$__cuda_sm70_shflsync_bfly_p:
[----:B------:R-:W-:Y:S01]  /*7670*/  IMAD.MOV.U32 R151, RZ, RZ, 0x0 ;  /* 0x00000000ff977424 */ /* 0x000fe200078e00ff */
[----:B------:R-:W-:Y:S04]  /*7680*/  WARPSYNC R154 ;  /* 0x0000009a00007348 */ /* 0x000fe80003800000 */
[----:B------:R0:W1:Y:S01]  /*7690*/  SHFL.BFLY PT, R29, R29, R152, R153 ;  /* 0x0c0000981d1d7389 */ /* 0x00006200000e0099 */
[----:B------:R-:W-:Y:S05]  /*76a0*/  RET.REL.NODEC R150 `(_ZN4mmha33masked_multihead_attention_kernelItLi144ELi256ELi2ELi32ELi128ELb0ELb0EEEv26Multihead_attention_paramsIT_XT5_EE) ;  /* 0xffff895096007950 */ /* 0x000fea0003c3ffff */
.L_x_3587:
        /* <DEDUP_REMOVED lines=13> */
.L_x_4320:


//--------------------- .text._ZN4mmha33masked_multihead_attention_kernelItLi144ELi256ELi4ELi32ELi64ELb0ELb0EEEv26Multihead_attention_paramsIT_XT5_EE --------------------------
	.section	.text._ZN4mmha33masked_multihead_attention_kernelItLi144ELi256ELi4ELi32ELi64ELb0ELb0EEEv26Multihead_attention_paramsIT_XT5_EE,"ax",@progbits
	.sectioninfo	@"SHI_REGISTERS=96"
	.align	128
        .global         _ZN4mmha33masked_multihead_attention_kernelItLi144ELi256ELi4ELi32ELi64ELb0ELb0EEEv26Multihead_attention_paramsIT_XT5_EE
        .type           _ZN4mmha33masked_multihead_attention_kernelItLi144ELi256ELi4ELi32ELi64ELb0ELb0EEEv26Multihead_attention_paramsIT_XT5_EE,@function
        .size           _ZN4mmha33masked_multihead_attention_kernelItLi144ELi256ELi4ELi32ELi64ELb0ELb0EEEv26Multihead_attention_paramsIT_XT5_EE,(.L_x_4321 - _ZN4mmha33masked_multihead_attention_kernelItLi144ELi256ELi4ELi32ELi64ELb0ELb0EEEv26Multihead_attention_paramsIT_XT5_EE)
        .other          _ZN4mmha33masked_multihead_attention_kernelItLi144ELi256ELi4ELi32ELi64ELb0ELb0EEEv26Multihead_attention_paramsIT_XT5_EE,@"STO_CUDA_ENTRY STV_DEFAULT"
_ZN4mmha33masked_multihead_attention_kernelItLi144ELi256ELi4ELi32ELi64ELb0ELb0EEEv26Multihead_attention_paramsIT_XT5_EE:
.text._ZN4mmha33masked_multihead_attention_kernelItLi144ELi256ELi4ELi32ELi64ELb0ELb0EEEv26Multihead_attention_paramsIT_XT5_EE:
        /* <DEDUP_REMOVED lines=11> */
.L_x_3588:
        /* <DEDUP_REMOVED lines=53> */
[----:B-1----:R-:W-:-:S04]  /*0400*/  IMAD R19, R29, c[0x0][0x1d8], R22 ;  /* 0x000076001d137a24 */ /* 0x002fc800078e0216 */
[----:B------:R-:W-:Y:S02]  /*0410*/  IMAD R43, R19, 0x90, RZ ;  /* 0x00000090132b7824 */ /* 0x000fe400078e02ff */
[----:B------:R-:W-:Y:S02]  /*0420*/  IMAD.SHL.U32 R26, R23, 0x8, RZ ;  /* 0x00000008171a7824 */ /* 0x000fe400078e00ff */
[----:B------:R-:W-:Y:S01]  /*0430*/  IMAD R31, R20, c[0x0][0x24c], RZ ;  /* 0x00009300141f7a24 */ /* 0x000fe200078e02ff */
[----:B------:R-:W-:Y:S01]  /*0440*/  ISETP.NE.AND P1, PT, R0, c[0x0][0x258], PT ;  /* 0x0000960000007a0c */ /* 0x000fe20003f25270 */
        /* <DEDUP_REMOVED lines=9> */
[----:B------:R-:W-:Y:S01]  /*04e0*/  ISETP.GT.U32.AND P0, PT, R7, R18, PT ;  /* 0x000000120700720c */ /* 0x000fe20003f04070 */
[----:B------:R-:W-:Y:S01]  /*04f0*/  IMAD R5, R22, 0x90, RZ ;  /* 0x0000009016057824 */ /* 0x000fe200078e02ff */
[----:B------:R-:W-:-:S11]  /*0500*/  ISETP.GE.AND P2, PT, R25, RZ, PT ;  /* 0x000000ff1900720c */ /* 0x000fd60003f46270 */
[----:B------:R-:W-:-:S05]  /*0510*/  @!P0 IMAD.IADD R18, R18, 0x1, -R7 ;  /* 0x0000000112128824 */ /* 0x000fca00078e0a07 */
[----:B------:R-:W-:Y:S01]  /*0520*/  ISETP.GT.U32.AND P0, PT, R7, R18, PT ;  /* 0x000000120700720c */ /* 0x000fe20003f04070 */
[----:B------:R-:W-:-:S05]  /*0530*/  IMAD R4, R29, c[0x0][0x1c8], R5 ;  /* 0x000072001d047a24 */ /* 0x000fca00078e0205 */
[----:B------:R-:W-:Y:S01]  /*0540*/  SEL R17, R43, R4, !P3 ;  /* 0x000000042b117207 */ /* 0x000fe20005800000 */
[----:B------:R-:W-:Y:S01]  /*0550*/  IMAD.IADD R5, R5, 0x1, R26 ;  /* 0x0000000105057824 */ /* 0x000fe200078e021a */
[----:B------:R-:W-:-:S05]  /*0560*/  IADD3 R16, R25, -c[0x0][0x1d4], R20 ;  /* 0x8000750019107a10 */ /* 0x000fca0007ffe014 */
[----:B------:R-:W-:Y:S01]  /*0570*/  @!P0 IMAD.IADD R18, R18, 0x1, -R7 ;  /* 0x0000000112128824 */ /* 0x000fe200078e0a07 */
[----:B------:R-:W-:Y:S01]  /*0580*/  ISETP.NE.AND P0, PT, RZ, c[0x0][0x1d4], PT ;  /* 0x00007500ff007a0c */ /* 0x000fe20003f05270 */
[----:B------:R-:W-:Y:S02]  /*0590*/  IMAD.IADD R11, R26, 0x1, R17 ;  /* 0x000000011a0b7824 */ /* 0x000fe400078e0211 */
        /* <DEDUP_REMOVED lines=42> */
.L_x_3590:
[----:B------:R-:W-:Y:S05]  /*0840*/  BSYNC B0 ;  /* 0x0000000000007941 */ /* 0x000fea0003800000 */
.L_x_3589:
        /* <DEDUP_REMOVED lines=13> */
.L_x_3592:
[----:B------:R-:W-:-:S04]  /*0920*/  IADD3 R2, P0, R11, c[0x0][0x178], RZ ;  /* 0x00005e000b027a10 */ /* 0x000fc80007f1e0ff */
[----:B------:R-:W-:Y:S02]  /*0930*/  LEA.HI.X.SX32 R3, R11, c[0x0][0x17c], 0x1, P0 ;  /* 0x00005f000b037a11 */ /* 0x000fe400000f0eff */
[----:B------:R-:W2:Y:S04]  /*0940*/  LDG.E R11, [R30.64] ;  /* 0x000000241e0b7981 */ /* 0x000ea8000c1e1900 */
[----:B------:R-:W3:Y:S02]  /*0950*/  LDG.E.64 R2, [R2.64] ;  /* 0x0000002402027981 */ /* 0x000ee4000c1e1b00 */
[C---:B---3--:R-:W-:Y:S02]  /*0960*/  PRMT R7, R2.reuse, 0x9910, RZ ;  /* 0x0000991002077816 */ /* 0x048fe400000000ff */
[----:B------:R-:W-:Y:S01]  /*0970*/  PRMT R13, R3, 0x9910, RZ ;  /* 0x00009910030d7816 */ /* 0x000fe200000000ff */
[----:B------:R0:W-:Y:S01]  /*0980*/  I2F.S8 R4, R2 ;  /* 0x0000000200047306 */ /* 0x0001e20000001400 */
[----:B------:R-:W-:-:S02]  /*0990*/  SHF.R.U64 R12, R2, 0x10, R3 ;  /* 0x00000010020c7819 */ /* 0x000fc40000001203 */
        /* <DEDUP_REMOVED lines=26> */
.L_x_3593:
[----:B------:R-:W-:Y:S05]  /*0b40*/  BSYNC B0 ;  /* 0x0000000000007941 */ /* 0x000fea0003800000 */
.L_x_3591:
[C---:B------:R-:W-:Y:S02]  /*0b50*/  ISETP.GT.AND P4, PT, R23.reuse, 0x1f, PT ;  /* 0x0000001f1700780c */ /* 0x040fe40003f84270 */
[----:B------:R-:W-:Y:S01]  /*0b60*/  ISETP.EQ.U32.AND P0, PT, RZ, c[0x0][0x240], PT ;  /* 0x00009000ff007a0c */ /* 0x000fe20003f02070 */
[----:B------:R-:W-:Y:S01]  /*0b70*/  CS2R R12, SRZ ;  /* 0x00000000000c7805 */ /* 0x000fe2000001ff00 */
[----:B------:R-:W-:Y:S01]  /*0b80*/  ISETP.GT.AND P3, PT, R23, 0x11, PT ;  /* 0x000000111700780c */ /* 0x000fe20003f64270 */
[----:B------:R-:W-:Y:S01]  /*0b90*/  CS2R R14, SRZ ;  /* 0x00000000000e7805 */ /* 0x000fe2000001ff00 */
[----:B------:R-:W-:-:S02]  /*0ba0*/  ISETP.EQ.U32.AND P2, PT, RZ, c[0x0][0x180], PT ;  /* 0x00006000ff007a0c */ /* 0x000fc40003f42070 */
[----:B------:R-:W-:Y:S02]  /*0bb0*/  ISETP.EQ.U32.AND P1, PT, RZ, c[0x0][0x170], PT ;  /* 0x00005c00ff007a0c */ /* 0x000fe40003f22070 */
        /* <DEDUP_REMOVED lines=9> */
[-C--:B------:R-:W-:Y:S01]  /*0c50*/  @!P1 IMAD.WIDE R2, R5, R0.reuse, c[0x0][0x170] ;  /* 0x00005c0005029625 */ /* 0x080fe200078e0200 */
[----:B------:R-:W2:Y:S03]  /*0c60*/  @!P2 LDG.E.128 R8, [R44.64] ;  /* 0x000000242c08a981 */ /* 0x000ea6000c1e1d00 */
[----:B------:R-:W-:Y:S01]  /*0c70*/  @!P0 IMAD R5, R7, 0x90, R26 ;  /* 0x0000009007058824 */ /* 0x000fe200078e021a */
[----:B------:R0:W3:Y:S01]  /*0c80*/  @!P1 LDG.E.128 R12, [R2.64] ;  /* 0x00000024020c9981 */ /* 0x0000e2000c1e1d00 */
[----:B------:R-:W-:Y:S02]  /*0c90*/  ISETP.NE.U32.AND P1, PT, RZ, c[0x0][0x1f8], PT ;  /* 0x00007e00ff007a0c */ /* 0x000fe40003f25070 */
[----:B------:R-:W-:Y:S02]  /*0ca0*/  @!P0 IMAD.WIDE R4, R5, R0, c[0x0][0x230] ;  /* 0x00008c0005048625 */ /* 0x000fe400078e0200 */
[----:B------:R-:W-:-:S04]  /*0cb0*/  ISETP.NE.AND.EX P1, PT, RZ, c[0x0][0x1fc], PT, P1 ;  /* 0x00007f00ff007a0c */ /* 0x000fc80003f25310 */
[----:B------:R-:W4:Y:S01]  /*0cc0*/  @!P0 LDG.E.128 R4, [R4.64] ;  /* 0x0000002404048981 */ /* 0x000f22000c1e1d00 */
[----:B0-----:R-:W0:Y:S01]  /*0cd0*/  LDC.U8 R3, c[0x0][0x1e4] ;  /* 0x00007900ff037b82 */ /* 0x001e220000000000 */
[----:B------:R-:W-:Y:S01]  /*0ce0*/  ISETP.LT.AND P3, PT, RZ, c[0x0][0x1e0], PT ;  /* 0x00007800ff007a0c */ /* 0x000fe20003f61270 */
[----:B------:R-:W-:-:S06]  /*0cf0*/  IMAD.MOV.U32 R2, RZ, RZ, RZ ;  /* 0x000000ffff027224 */ /* 0x000fcc00078e00ff */
        /* <DEDUP_REMOVED lines=76> */
.L_x_3596:
        /* <DEDUP_REMOVED lines=145> */
.L_x_3600:
[----:B------:R-:W-:Y:S05]  /*1ad0*/  BSYNC B1 ;  /* 0x0000000000017941 */ /* 0x000fea0003800000 */
.L_x_3599:
[----:B------:R-:W-:Y:S02]  /*1ae0*/  LOP3.LUT R10, R33, 0xffff, RZ, 0xc0, !PT ;  /* 0x0000ffff210a7812 */ /* 0x000fe400078ec0ff */
[----:B------:R-:W-:Y:S02]  /*1af0*/  LOP3.LUT R8, R37, 0xffff, RZ, 0xc0, !PT ;  /* 0x0000ffff25087812 */ /* 0x000fe400078ec0ff */
[----:B------:R-:W-:Y:S01]  /*1b00*/  PRMT R12, R39, 0x7732, RZ ;  /* 0x00007732270c7816 */ /* 0x000fe200000000ff */
[----:B------:R-:W-:Y:S01]  /*1b10*/  IMAD.WIDE.U32 R10, R10, 0x10000, RZ ;  /* 0x000100000a0a7825 */ /* 0x000fe200078e00ff */
[C---:B------:R-:W-:Y:S02]  /*1b20*/  PRMT R13, R38.reuse, 0x7732, RZ ;  /* 0x00007732260d7816 */ /* 0x040fe400000000ff */
[----:B------:R-:W-:Y:S01]  /*1b30*/  PRMT R21, R38, 0x5410, R39 ;  /* 0x0000541026157816 */ /* 0x000fe20000000027 */
[----:B------:R-:W-:Y:S01]  /*1b40*/  IMAD.WIDE.U32 R8, R8, 0x10000, RZ ;  /* 0x0001000008087825 */ /* 0x000fe200078e00ff */
[----:B------:R-:W-:-:S02]  /*1b50*/  LOP3.LUT R14, R10, 0xffff, R32, 0xf8, !PT ;  /* 0x0000ffff0a0e7812 */ /* 0x000fc400078ef820 */
[----:B------:R-:W-:Y:S02]  /*1b60*/  PRMT R15, R34, 0x5410, R35 ;  /* 0x00005410220f7816 */ /* 0x000fe40000000023 */
[----:B------:R-:W-:Y:S02]  /*1b70*/  PRMT R10, R37, 0x7732, RZ ;  /* 0x00007732250a7816 */ /* 0x000fe400000000ff */
[----:B------:R-:W-:Y:S02]  /*1b80*/  LOP3.LUT R9, R21, R9, RZ, 0xfc, !PT ;  /* 0x0000000915097212 */ /* 0x000fe400078efcff */
[----:B------:R-:W-:Y:S02]  /*1b90*/  PRMT R49, R13, 0x5410, R12 ;  /* 0x000054100d317816 */ /* 0x000fe4000000000c */
[----:B------:R-:W-:Y:S02]  /*1ba0*/  PRMT R20, R35, 0x7732, RZ ;  /* 0x0000773223147816 */ /* 0x000fe400000000ff */
[----:B------:R-:W-:-:S02]  /*1bb0*/  PRMT R12, R33, 0x7732, RZ ;  /* 0x00007732210c7816 */ /* 0x000fc400000000ff */
[----:B------:R-:W-:Y:S02]  /*1bc0*/  PRMT R21, R34, 0x7732, RZ ;  /* 0x0000773222157816 */ /* 0x000fe400000000ff */
[----:B------:R-:W-:Y:S01]  /*1bd0*/  PRMT R24, R32, 0x7732, RZ ;  /* 0x0000773220187816 */ /* 0x000fe200000000ff */
[----:B------:R-:W-:Y:S01]  /*1be0*/  IMAD.WIDE.U32 R12, R12, 0x10000, RZ ;  /* 0x000100000c0c7825 */ /* 0x000fe200078e00ff */
[----:B------:R-:W-:Y:S02]  /*1bf0*/  LOP3.LUT R15, R15, R11, RZ, 0xfc, !PT ;  /* 0x0000000b0f0f7212 */ /* 0x000fe400078efcff */
[----:B------:R-:W-:Y:S01]  /*1c00*/  PRMT R45, R36, 0x7732, RZ ;  /* 0x00007732242d7816 */ /* 0x000fe200000000ff */
[----:B------:R-:W-:Y:S01]  /*1c10*/  IMAD.WIDE.U32 R10, R10, 0x10000, RZ ;  /* 0x000100000a0a7825 */ /* 0x000fe200078e00ff */
[----:B------:R-:W-:Y:S02]  /*1c20*/  PRMT R47, R21, 0x5410, R20 ;  /* 0x00005410152f7816 */ /* 0x000fe40000000014 */
[----:B------:R-:W-:Y:S01]  /*1c30*/  LOP3.LUT R8, R8, 0xffff, R36, 0xf8, !PT ;  /* 0x0000ffff08087812 */ /* 0x000fe200078ef824 */
[----:B------:R-:W-:Y:S01]  /*1c40*/  IMAD.MOV.U32 R21, RZ, RZ, R24 ;  /* 0x000000ffff157224 */ /* 0x000fe200078e0018 */
[----:B------:R-:W-:-:S02]  /*1c50*/  LOP3.LUT R11, R49, R11, RZ, 0xfc, !PT ;  /* 0x0000000b310b7212 */ /* 0x000fc400078efcff */
[----:B------:R-:W-:Y:S01]  /*1c60*/  LOP3.LUT R10, R10, R45, RZ, 0xfc, !PT ;  /* 0x0000002d0a0a7212 */ /* 0x000fe200078efcff */
[----:B------:R0:W-:Y:S01]  /*1c70*/  STS.64 [R7], R8 ;  /* 0x0000000807007388 */ /* 0x0001e20000000a00 */
[----:B------:R-:W-:Y:S02]  /*1c80*/  LOP3.LUT R13, R47, R13, RZ, 0xfc, !PT ;  /* 0x0000000d2f0d7212 */ /* 0x000fe400078efcff */
[----:B------:R-:W-:Y:S01]  /*1c90*/  LOP3.LUT R12, R12, R21, RZ, 0xfc, !PT ;  /* 0x000000150c0c7212 */ /* 0x000fe200078efcff */
[----:B------:R0:W-:Y:S04]  /*1ca0*/  STS.64 [R5], R10 ;  /* 0x0000000a05007388 */ /* 0x0001e80000000a00 */
[----:B------:R0:W-:Y:S04]  /*1cb0*/  STS.64 [R4], R14 ;  /* 0x0000000e04007388 */ /* 0x0001e80000000a00 */
[----:B------:R0:W-:Y:S02]  /*1cc0*/  STS.64 [R6], R12 ;  /* 0x0000000c06007388 */ /* 0x0001e40000000a00 */
.L_x_3598:
[----:B------:R-:W-:Y:S05]  /*1cd0*/  BSYNC B0 ;  /* 0x0000000000007941 */ /* 0x000fea0003800000 */
.L_x_3597:
[----:B------:R-:W-:Y:S06]  /*1ce0*/  BAR.SYNC.DEFER_BLOCKING 0x0 ;  /* 0x0000000000007b1d */ /* 0x000fec0000010000 */
[----:B0-----:R0:W1:Y:S04]  /*1cf0*/  @P6 LDS.128 R32, [R0] ;  /* 0x0000000000206984 */ /* 0x0010680000000c00 */
[----:B------:R0:W2:Y:S04]  /*1d00*/  @P6 LDS.128 R36, [R3] ;  /* 0x0000000003246984 */ /* 0x0000a80000000c00 */
[----:B------:R-:W-:Y:S06]  /*1d10*/  BAR.SYNC.DEFER_BLOCKING 0x0 ;  /* 0x0000000000007b1d */ /* 0x000fec0000010000 */
[----:B------:R-:W-:Y:S05]  /*1d20*/  BRA `(.L_x_3595) ;  /* 0x0000063000007947 */ /* 0x000fea0003800000 */
.L_x_3594:
        /* <DEDUP_REMOVED lines=98> */
.L_x_3601:
[----:B------:R-:W-:Y:S05]  /*2350*/  BSYNC B0 ;  /* 0x0000000000007941 */ /* 0x000fea0003800000 */
.L_x_3595:
        /* <DEDUP_REMOVED lines=21> */
.L_x_3651:
        /* <DEDUP_REMOVED lines=9> */
.L_x_3652:
[----:B-1----:R-:W-:Y:S02]  /*2540*/  FADD.FTZ R0, R51, R4 ;  /* 0x0000000433007221 */ /* 0x002fe40000010000 */
.L_x_3603:
[----:B------:R-:W-:Y:S05]  /*2550*/  BSYNC B0 ;  /* 0x0000000000007941 */ /* 0x000fea0003800000 */
.L_x_3602:
        /* <DEDUP_REMOVED lines=16> */
.L_x_3607:
[----:B------:R3:W-:Y:S02]  /*2660*/  STS [R6.X4+0x210], R3 ;  /* 0x0002100306007388 */ /* 0x0007e40000004800 */
.L_x_3606:
        /* <DEDUP_REMOVED lines=18> */
[----:B------:R-:W-:Y:S01]  /*2790*/  IMAD.IADD R0, R23, 0x1, -R0 ;  /* 0x0000000117007824 */ /* 0x000fe200078e0a00 */
[----:B------:R-:W-:Y:S01]  /*27a0*/  IADD3 R57, R57, c[0x0][0x210], RZ ;  /* 0x0000840039397a10 */ /* 0x000fe20007ffe0ff */
[----:B------:R-:W-:Y:S02]  /*27b0*/  IMAD R55, R55, 0x90, RZ ;  /* 0x0000009037377824 */ /* 0x000fe400078e02ff */
[----:B------:R-:W-:Y:S01]  /*27c0*/  IMAD.SHL.U32 R48, R0, 0x2, RZ ;  /* 0x0000000200307824 */ /* 0x000fe200078e00ff */
[----:B---3--:R0:W3:Y:S03]  /*27d0*/  LDS R6, [R0.X4+0x10] ;  /* 0x0000100000067984 */ /* 0x0080e60000004800 */
[----:B------:R-:W-:Y:S01]  /*27e0*/  IMAD R53, R5, c[0x0][0x1d4], R48 ;  /* 0x0000750005357a24 */ /* 0x000fe200078e0230 */
[----:B------:R0:W4:Y:S04]  /*27f0*/  LDS R7, [R0.X4+0x20] ;  /* 0x0000200000077984 */ /* 0x0001280000004800 */
        /* <DEDUP_REMOVED lines=31> */
.L_x_3614:
[----:B------:R-:W-:Y:S01]  /*29f0*/  IABS R50, c[0x0][0x1d4] ;  /* 0x0000750000327a13 */ /* 0x000fe20000000000 */
[----:B------:R-:W-:Y:S01]  /*2a00*/  IMAD.MOV.U32 R48, RZ, RZ, RZ ;  /* 0x000000ffff307224 */ /* 0x000fe200078e00ff */
[----:B------:R-:W-:-:S02]  /*2a10*/  ISETP.GE.AND P1, PT, R54, RZ, PT ;  /* 0x000000ff3600720c */ /* 0x000fc40003f26270 */
[----:B------:R-:W2:Y:S01]  /*2a20*/  I2F.RP R51, R50 ;  /* 0x0000003200337306 */ /* 0x000ea20000209400 */
[----:B------:R-:W-:-:S04]  /*2a30*/  ISETP.GE.AND P2, PT, R54, R25, PT ;  /* 0x000000193600720c */ /* 0x000fc80003f46270 */
[----:B------:R-:W-:-:S03]  /*2a40*/  SEL R58, R58, RZ, P2 ;  /* 0x000000ff3a3a7207 */ /* 0x000fc60001000000 */
[----:B--2---:R-:W2:Y:S02]  /*2a50*/  MUFU.RCP R51, R51 ;  /* 0x0000003300337308 */ /* 0x004ea40000001000 */
[----:B--2---:R-:W-:-:S06]  /*2a60*/  IADD3 R80, R51, 0xffffffe, RZ ;  /* 0x0ffffffe33507810 */ /* 0x004fcc0007ffe0ff */
[----:B------:R-:W2:Y:S02]  /*2a70*/  F2I.FTZ.U32.TRUNC.NTZ R49, R80 ;  /* 0x0000005000317305 */ /* 0x000ea4000021f000 */
[----:B--2---:R-:W-:-:S04]  /*2a80*/  IMAD.MOV R86, RZ, RZ, -R49 ;  /* 0x000000ffff567224 */ /* 0x004fc800078e0a31 */
[----:B------:R-:W-:-:S04]  /*2a90*/  IMAD R86, R86, R50, RZ ;  /* 0x0000003256567224 */ /* 0x000fc800078e02ff */
[----:B------:R-:W-:Y:S01]  /*2aa0*/  IMAD.HI.U32 R48, R49, R86, R48 ;  /* 0x0000005631307227 */ /* 0x000fe200078e0030 */
[----:B------:R-:W-:-:S05]  /*2ab0*/  IABS R49, R54 ;  /* 0x0000003600317213 */ /* 0x000fca0000000000 */
        /* <DEDUP_REMOVED lines=11> */
[----:B------:R-:W-:-:S04]  /*2b70*/  IADD3 R48, R86, c[0x0][0x1d4], RZ ;  /* 0x0000750056307a10 */ /* 0x000fc80007ffe0ff */
[C---:B------:R-:W-:Y:S01]  /*2b80*/  IADD3 R51, R48.reuse, c[0x0][0x1d4], RZ ;  /* 0x0000750030337a10 */ /* 0x040fe20007ffe0ff */
[----:B------:R-:W-:-:S04]  /*2b90*/  IMAD.SHL.U32 R50, R48, 0x8, RZ ;  /* 0x0000000830327824 */ /* 0x000fc800078e00ff */
[----:B------:R-:W-:Y:S01]  /*2ba0*/  IMAD.SHL.U32 R80, R51, 0x8, RZ ;  /* 0x0000000833507824 */ /* 0x000fe200078e00ff */
[----:B------:R-:W-:-:S13]  /*2bb0*/  ISETP.GE.OR P3, PT, R50, R55, P0 ;  /* 0x000000373200720c */ /* 0x000fda0000766670 */
[----:B------:R-:W-:-:S04]  /*2bc0*/  @!P3 IADD3 R49, P1, R53, R50, RZ ;  /* 0x000000323531b210 */ /* 0x000fc80007f3e0ff */
[----:B------:R-:W-:Y:S02]  /*2bd0*/  @!P3 LEA.HI.X.SX32 R50, R50, R56, 0x1, P1 ;  /* 0x000000383232b211 */ /* 0x000fe400008f0eff */
[----:B------:R-:W-:-:S04]  /*2be0*/  @!P3 LEA R48, P1, R49, c[0x0][0x198], 0x1 ;  /* 0x000066003130ba11 */ /* 0x000fc800078208ff */
[----:B------:R-:W-:Y:S02]  /*2bf0*/  @!P3 LEA.HI.X R49, R49, c[0x0][0x19c], R50, 0x1, P1 ;  /* 0x000067003131ba11 */ /* 0x000fe400008f0c32 */
[----:B------:R-:W-:Y:S02]  /*2c00*/  ISETP.GE.OR P1, PT, R80, R55, P0 ;  /* 0x000000375000720c */ /* 0x000fe40000726670 */
[----:B------:R-:W-:Y:S01]  /*2c10*/  IADD3 R50, R51, c[0x0][0x1d4], RZ ;  /* 0x0000750033327a10 */ /* 0x000fe20007ffe0ff */
[----:B------:R2:W3:Y:S01]  /*2c20*/  @!P3 LDG.E R58, [R48.64] ;  /* 0x00000024303ab981 */ /* 0x0004e2000c1e1900 */
[----:B------:R-:W-:-:S03]  /*2c30*/  SEL R59, R59, RZ, P2 ;  /* 0x000000ff3b3b7207 */ /* 0x000fc60001000000 */
[----:B------:R-:W-:-:S05]  /*2c40*/  IMAD.SHL.U32 R88, R50, 0x8, RZ ;  /* 0x0000000832587824 */ /* 0x000fca00078e00ff */
[----:B------:R-:W-:Y:S02]  /*2c50*/  ISETP.GE.OR P3, PT, R88, R55, P0 ;  /* 0x000000375800720c */ /* 0x000fe40000766670 */
[----:B------:R-:W-:-:S04]  /*2c60*/  @!P1 IADD3 R51, P4, R53, R80, RZ ;  /* 0x0000005035339210 */ /* 0x000fc80007f9e0ff */
[----:B------:R-:W-:Y:S02]  /*2c70*/  @!P1 LEA.HI.X.SX32 R80, R80, R56, 0x1, P4 ;  /* 0x0000003850509211 */ /* 0x000fe400020f0eff */
[----:B------:R-:W-:-:S04]  /*2c80*/  @!P1 LEA R50, P4, R51, c[0x0][0x198], 0x1 ;  /* 0x0000660033329a11 */ /* 0x000fc800078808ff */
[----:B------:R-:W-:-:S05]  /*2c90*/  @!P1 LEA.HI.X R51, R51, c[0x0][0x19c], R80, 0x1, P4 ;  /* 0x0000670033339a11 */ /* 0x000fca00020f0c50 */
[----:B------:R4:W3:Y:S01]  /*2ca0*/  @!P1 LDG.E R59, [R50.64] ;  /* 0x00000024323b9981 */ /* 0x0008e2000c1e1900 */
[----:B------:R-:W-:Y:S02]  /*2cb0*/  @!P3 IADD3 R80, P1, R53, R88, RZ ;  /* 0x000000583550b210 */ /* 0x000fe40007f3e0ff */
[----:B------:R-:W-:Y:S02]  /*2cc0*/  SEL R60, R60, RZ, P2 ;  /* 0x000000ff3c3c7207 */ /* 0x000fe40001000000 */
[----:B--2---:R-:W-:Y:S02]  /*2cd0*/  @!P3 LEA.HI.X.SX32 R49, R88, R56, 0x1, P1 ;  /* 0x000000385831b211 */ /* 0x004fe400008f0eff */
[----:B------:R-:W-:-:S04]  /*2ce0*/  @!P3 LEA R48, P1, R80, c[0x0][0x198], 0x1 ;  /* 0x000066005030ba11 */ /* 0x000fc800078208ff */
[----:B------:R-:W-:Y:S01]  /*2cf0*/  @!P3 LEA.HI.X R49, R80, c[0x0][0x19c], R49, 0x1, P1 ;  /* 0x000067005031ba11 */ /* 0x000fe200008f0c31 */
[----:B------:R-:W-:-:S04]  /*2d00*/  IMAD.MOV.U32 R80, RZ, RZ, c[0x0][0x1d4] ;  /* 0x00007500ff507624 */ /* 0x000fc800078e00ff */
[----:B------:R-:W-:Y:S01]  /*2d10*/  IMAD R90, R80, 0x4, R86 ;  /* 0x00000004505a7824 */ /* 0x000fe200078e0256 */
[----:B------:R2:W3:Y:S01]  /*2d20*/  @!P3 LDG.E R60, [R48.64] ;  /* 0x00000024303cb981 */ /* 0x0004e2000c1e1900 */
[----:B------:R-:W-:Y:S02]  /*2d30*/  SEL R61, R61, RZ, P2 ;  /* 0x000000ff3d3d7207 */ /* 0x000fe40001000000 */
[----:B------:R-:W-:-:S05]  /*2d40*/  IMAD.SHL.U32 R88, R90, 0x8, RZ ;  /* 0x000000085a587824 */ /* 0x000fca00078e00ff */
[----:B------:R-:W-:Y:S02]  /*2d50*/  ISETP.GE.OR P1, PT, R88, R55, P0 ;  /* 0x000000375800720c */ /* 0x000fe40000726670 */
[----:B--2---:R-:W-:-:S11]  /*2d60*/  IADD3 R48, R90, c[0x0][0x1d4], RZ ;  /* 0x000075005a307a10 */ /* 0x004fd60007ffe0ff */
[----:B----4-:R-:W-:-:S04]  /*2d70*/  @!P1 IADD3 R51, P3, R53, R88, RZ ;  /* 0x0000005835339210 */ /* 0x010fc80007f7e0ff */
[----:B------:R-:W-:Y:S02]  /*2d80*/  @!P1 LEA.HI.X.SX32 R88, R88, R56, 0x1, P3 ;  /* 0x0000003858589211 */ /* 0x000fe400018f0eff */
[----:B------:R-:W-:-:S04]  /*2d90*/  @!P1 LEA R50, P3, R51, c[0x0][0x198], 0x1 ;  /* 0x0000660033329a11 */ /* 0x000fc800078608ff */
[----:B------:R-:W-:Y:S01]  /*2da0*/  @!P1 LEA.HI.X R51, R51, c[0x0][0x19c], R88, 0x1, P3 ;  /* 0x0000670033339a11 */ /* 0x000fe200018f0c58 */
[----:B------:R-:W-:-:S04]  /*2db0*/  IMAD.SHL.U32 R88, R48, 0x8, RZ ;  /* 0x0000000830587824 */ /* 0x000fc800078e00ff */
[----:B------:R2:W4:Y:S01]  /*2dc0*/  @!P1 LDG.E R61, [R50.64] ;  /* 0x00000024323d9981 */ /* 0x000522000c1e1900 */
[----:B------:R-:W-:Y:S02]  /*2dd0*/  ISETP.GE.OR P1, PT, R88, R55, P0 ;  /* 0x000000375800720c */ /* 0x000fe40000726670 */
[----:B------:R-:W-:Y:S02]  /*2de0*/  IADD3 R48, R48, c[0x0][0x1d4], RZ ;  /* 0x0000750030307a10 */ /* 0x000fe40007ffe0ff */
[----:B------:R-:W-:-:S03]  /*2df0*/  SEL R62, R62, RZ, P2 ;  /* 0x000000ff3e3e7207 */ /* 0x000fc60001000000 */
[----:B------:R-:W-:-:S06]  /*2e00*/  IMAD.SHL.U32 R90, R48, 0x8, RZ ;  /* 0x00000008305a7824 */ /* 0x000fcc00078e00ff */
[----:B------:R-:W-:-:S04]  /*2e10*/  @!P1 IADD3 R49, P3, R53, R88, RZ ;  /* 0x0000005835319210 */ /* 0x000fc80007f7e0ff */
[----:B------:R-:W-:Y:S02]  /*2e20*/  @!P1 LEA.HI.X.SX32 R88, R88, R56, 0x1, P3 ;  /* 0x0000003858589211 */ /* 0x000fe400018f0eff */
[----:B------:R-:W-:-:S04]  /*2e30*/  @!P1 LEA R48, P3, R49, c[0x0][0x198], 0x1 ;  /* 0x0000660031309a11 */ /* 0x000fc800078608ff */
[----:B------:R-:W-:Y:S02]  /*2e40*/  @!P1 LEA.HI.X R49, R49, c[0x0][0x19c], R88, 0x1, P3 ;  /* 0x0000670031319a11 */ /* 0x000fe400018f0c58 */
[----:B------:R-:W-:-:S03]  /*2e50*/  ISETP.GE.OR P3, PT, R90, R55, P0 ;  /* 0x000000375a00720c */ /* 0x000fc60000766670 */
[----:B------:R1:W3:Y:S01]  /*2e60*/  @!P1 LDG.E R62, [R48.64] ;  /* 0x00000024303e9981 */ /* 0x0002e2000c1e1900 */
[----:B------:R-:W-:-:S09]  /*2e70*/  SEL R63, R63, RZ, P2 ;  /* 0x000000ff3f3f7207 */ /* 0x000fd20001000000 */
[----:B--2---:R-:W-:-:S04]  /*2e80*/  @!P3 IADD3 R51, P1, R53, R90, RZ ;  /* 0x0000005a3533b210 */ /* 0x004fc80007f3e0ff */
[----:B------:R-:W-:Y:S01]  /*2e90*/  @!P3 LEA.HI.X.SX32 R88, R90, R56, 0x1, P1 ;  /* 0x000000385a58b211 */ /* 0x000fe200008f0eff */
[----:B------:R-:W-:Y:S01]  /*2ea0*/  IMAD R90, R80, 0x7, R86 ;  /* 0x00000007505a7824 */ /* 0x000fe200078e0256 */
[----:B------:R-:W-:-:S03]  /*2eb0*/  @!P3 LEA R50, P1, R51, c[0x0][0x198], 0x1 ;  /* 0x000066003332ba11 */ /* 0x000fc600078208ff */
[----:B------:R-:W-:Y:S01]  /*2ec0*/  IMAD.SHL.U32 R92, R90, 0x8, RZ ;  /* 0x000000085a5c7824 */ /* 0x000fe200078e00ff */
[----:B------:R-:W-:-:S04]  /*2ed0*/  @!P3 LEA.HI.X R51, R51, c[0x0][0x19c], R88, 0x1, P1 ;  /* 0x000067003333ba11 */ /* 0x000fc800008f0c58 */
[----:B------:R-:W-:Y:S01]  /*2ee0*/  ISETP.GE.OR P1, PT, R92, R55, P0 ;  /* 0x000000375c00720c */ /* 0x000fe20000726670 */
[----:B------:R2:W3:Y:S01]  /*2ef0*/  @!P3 LDG.E R63, [R50.64] ;  /* 0x00000024323fb981 */ /* 0x0004e2000c1e1900 */
[----:B------:R-:W-:Y:S02]  /*2f00*/  IADD3 R90, R90, c[0x0][0x1d4], RZ ;  /* 0x000075005a5a7a10 */ /* 0x000fe40007ffe0ff */
[----:B------:R-:W-:-:S09]  /*2f10*/  SEL R64, R64, RZ, P2 ;  /* 0x000000ff40407207 */ /* 0x000fd20001000000 */
[----:B------:R-:W-:-:S04]  /*2f20*/  @!P1 IADD3 R88, P3, R53, R92, RZ ;  /* 0x0000005c35589210 */ /* 0x000fc80007f7e0ff */
[----:B-1----:R-:W-:Y:S02]  /*2f30*/  @!P1 LEA.HI.X.SX32 R49, R92, R56, 0x1, P3 ;  /* 0x000000385c319211 */ /* 0x002fe400018f0eff */
[----:B------:R-:W-:-:S04]  /*2f40*/  @!P1 LEA R48, P3, R88, c[0x0][0x198], 0x1 ;  /* 0x0000660058309a11 */ /* 0x000fc800078608ff */
[----:B------:R-:W-:Y:S01]  /*2f50*/  @!P1 LEA.HI.X R49, R88, c[0x0][0x19c], R49, 0x1, P3 ;  /* 0x0000670058319a11 */ /* 0x000fe200018f0c31 */
[----:B------:R-:W-:-:S04]  /*2f60*/  IMAD.SHL.U32 R88, R90, 0x8, RZ ;  /* 0x000000085a587824 */ /* 0x000fc800078e00ff */
[----:B------:R1:W3:Y:S01]  /*2f70*/  @!P1 LDG.E R64, [R48.64] ;  /* 0x0000002430409981 */ /* 0x0002e2000c1e1900 */
[----:B------:R-:W-:Y:S02]  /*2f80*/  ISETP.GE.OR P1, PT, R88, R55, P0 ;  /* 0x000000375800720c */ /* 0x000fe40000726670 */
[----:B--2---:R-:W-:Y:S02]  /*2f90*/  IADD3 R50, R90, c[0x0][0x1d4], RZ ;  /* 0x000075005a327a10 */ /* 0x004fe40007ffe0ff */
        /* <DEDUP_REMOVED lines=9> */
[----:B-1----:R-:W-:-:S04]  /*3030*/  @!P3 IADD3 R49, P1, R53, R90, RZ ;  /* 0x0000005a3531b210 */ /* 0x002fc80007f3e0ff */
        /* <DEDUP_REMOVED lines=10> */
[----:B--2---:R-:W-:Y:S02]  /*30e0*/  @!P1 LEA.HI.X.SX32 R51, R92, R56, 0x1, P3 ;  /* 0x000000385c339211 */ /* 0x004fe400018f0eff */
[----:B------:R-:W-:-:S04]  /*30f0*/  @!P1 LEA R50, P3, R88, c[0x0][0x198], 0x1 ;  /* 0x0000660058329a11 */ /* 0x000fc800078608ff */
[----:B------:R-:W-:Y:S01]  /*3100*/  @!P1 LEA.HI.X R51, R88, c[0x0][0x19c], R51, 0x1, P3 ;  /* 0x0000670058339a11 */ /* 0x000fe200018f0c33 */
[----:B------:R-:W-:-:S04]  /*3110*/  IMAD.SHL.U32 R88, R90, 0x8, RZ ;  /* 0x000000085a587824 */ /* 0x000fc800078e00ff */
[----:B------:R2:W3:Y:S01]  /*3120*/  @!P1 LDG.E R67, [R50.64] ;  /* 0x0000002432439981 */ /* 0x0004e2000c1e1900 */
[----:B------:R-:W-:Y:S02]  /*3130*/  ISETP.GE.OR P1, PT, R88, R55, P0 ;  /* 0x000000375800720c */ /* 0x000fe40000726670 */
[----:B-1----:R-:W-:Y:S02]  /*3140*/  IADD3 R48, R90, c[0x0][0x1d4], RZ ;  /* 0x000075005a307a10 */ /* 0x002fe40007ffe0ff */
        /* <DEDUP_REMOVED lines=116> */
[----:B0-----:R-:W-:-:S09]  /*3890*/  SEL R0, R0, RZ, P2 ;  /* 0x000000ff00007207 */ /* 0x001fd20001000000 */
[----:B--2---:R-:W-:-:S04]  /*38a0*/  @!P3 IADD3 R51, P1, R53, R90, RZ ;  /* 0x0000005a3533b210 */ /* 0x004fc80007f3e0ff */
[----:B------:R-:W-:Y:S01]  /*38b0*/  @!P3 LEA.HI.X.SX32 R88, R90, R56, 0x1, P1 ;  /* 0x000000385a58b211 */ /* 0x000fe200008f0eff */
[----:B------:R-:W-:Y:S01]  /*38c0*/  IMAD R90, R80, 0x19, R86 ;  /* 0x00000019505a7824 */ /* 0x000fe200078e0256 */
[----:B------:R-:W-:-:S03]  /*38d0*/  @!P3 LEA R50, P1, R51, c[0x0][0x198], 0x1 ;  /* 0x000066003332ba11 */ /* 0x000fc600078208ff */
[----:B------:R-:W-:Y:S01]  /*38e0*/  IMAD.SHL.U32 R92, R90, 0x8, RZ ;  /* 0x000000085a5c7824 */ /* 0x000fe200078e00ff */
[----:B------:R-:W-:-:S04]  /*38f0*/  @!P3 LEA.HI.X R51, R51, c[0x0][0x19c], R88, 0x1, P1 ;  /* 0x000067003333ba11 */ /* 0x000fc800008f0c58 */
[----:B------:R-:W-:Y:S01]  /*3900*/  ISETP.GE.OR P1, PT, R92, R55, P0 ;  /* 0x000000375c00720c */ /* 0x000fe20000726670 */
[----:B------:R0:W2:Y:S01]  /*3910*/  @!P3 LDG.E R0, [R50.64] ;  /* 0x000000243200b981 */ /* 0x0000a2000c1e1900 */
[----:B------:R-:W-:Y:S02]  /*3920*/  IADD3 R90, R90, c[0x0][0x1d4], RZ ;  /* 0x000075005a5a7a10 */ /* 0x000fe40007ffe0ff */
[----:B------:R-:W-:-:S09]  /*3930*/  SEL R85, R85, RZ, P2 ;  /* 0x000000ff55557207 */ /* 0x000fd20001000000 */
[----:B------:R-:W-:-:S04]  /*3940*/  @!P1 IADD3 R88, P3, R53, R92, RZ ;  /* 0x0000005c35589210 */ /* 0x000fc80007f7e0ff */
[----:B-1----:R-:W-:Y:S02]  /*3950*/  @!P1 LEA.HI.X.SX32 R49, R92, R56, 0x1, P3 ;  /* 0x000000385c319211 */ /* 0x002fe400018f0eff */
[----:B------:R-:W-:-:S04]  /*3960*/  @!P1 LEA R48, P3, R88, c[0x0][0x198], 0x1 ;  /* 0x0000660058309a11 */ /* 0x000fc800078608ff */
[----:B------:R-:W-:Y:S01]  /*3970*/  @!P1 LEA.HI.X R49, R88, c[0x0][0x19c], R49, 0x1, P3 ;  /* 0x0000670058319a11 */ /* 0x000fe200018f0c31 */
[C---:B------:R-:W-:Y:S01]  /*3980*/  IMAD.SHL.U32 R88, R90.reuse, 0x8, RZ ;  /* 0x000000085a587824 */ /* 0x040fe200078e00ff */
[----:B0-----:R-:W-:-:S03]  /*3990*/  IADD3 R50, R90, c[0x0][0x1d4], RZ ;  /* 0x000075005a327a10 */ /* 0x001fc60007ffe0ff */
[----:B------:R0:W2:Y:S01]  /*39a0*/  @!P1 LDG.E R85, [R48.64] ;  /* 0x0000002430559981 */ /* 0x0000a2000c1e1900 */
[----:B------:R-:W-:Y:S01]  /*39b0*/  ISETP.GE.OR P3, PT, R88, R55, P0 ;  /* 0x000000375800720c */ /* 0x000fe20000766670 */
[----:B------:R-:W-:Y:S01]  /*39c0*/  IMAD.SHL.U32 R90, R50, 0x8, RZ ;  /* 0x00000008325a7824 */ /* 0x000fe200078e00ff */
[----:B------:R-:W-:-:S11]  /*39d0*/  SEL R78, R78, RZ, P2 ;  /* 0x000000ff4e4e7207 */ /* 0x000fd60001000000 */
[----:B------:R-:W-:-:S04]  /*39e0*/  @!P3 IADD3 R51, P1, R53, R88, RZ ;  /* 0x000000583533b210 */ /* 0x000fc80007f3e0ff */
[----:B------:R-:W-:Y:S02]  /*39f0*/  @!P3 LEA.HI.X.SX32 R88, R88, R56, 0x1, P1 ;  /* 0x000000385858b211 */ /* 0x000fe400008f0eff */
[----:B------:R-:W-:-:S04]  /*3a00*/  @!P3 LEA R50, P1, R51, c[0x0][0x198], 0x1 ;  /* 0x000066003332ba11 */ /* 0x000fc800078208ff */
[----:B------:R-:W-:Y:S02]  /*3a10*/  @!P3 LEA.HI.X R51, R51, c[0x0][0x19c], R88, 0x1, P1 ;  /* 0x000067003333ba11 */ /* 0x000fe400008f0c58 */
[----:B------:R-:W-:-:S03]  /*3a20*/  ISETP.GE.OR P1, PT, R90, R55, P0 ;  /* 0x000000375a00720c */ /* 0x000fc60000726670 */
[----:B------:R1:W2:Y:S01]  /*3a30*/  @!P3 LDG.E R78, [R50.64] ;  /* 0x00000024324eb981 */ /* 0x0002a2000c1e1900 */
[----:B------:R-:W-:-:S09]  /*3a40*/  SEL R89, R89, RZ, P2 ;  /* 0x000000ff59597207 */ /* 0x000fd20001000000 */
[----:B0-----:R-:W-:-:S04]  /*3a50*/  @!P1 IADD3 R49, P3, R53, R90, RZ ;  /* 0x0000005a35319210 */ /* 0x001fc80007f7e0ff */
[----:B------:R-:W-:Y:S01]  /*3a60*/  @!P1 LEA.HI.X.SX32 R88, R90, R56, 0x1, P3 ;  /* 0x000000385a589211 */ /* 0x000fe200018f0eff */
[----:B------:R-:W-:Y:S01]  /*3a70*/  IMAD.SHL.U32 R90, R86, 0x8, RZ ;  /* 0x00000008565a7824 */ /* 0x000fe200078e00ff */
[----:B------:R-:W-:-:S04]  /*3a80*/  @!P1 LEA R48, P3, R49, c[0x0][0x198], 0x1 ;  /* 0x0000660031309a11 */ /* 0x000fc800078608ff */
[----:B------:R-:W-:Y:S02]  /*3a90*/  @!P1 LEA.HI.X R49, R49, c[0x0][0x19c], R88, 0x1, P3 ;  /* 0x0000670031319a11 */ /* 0x000fe400018f0c58 */
[----:B------:R-:W-:-:S03]  /*3aa0*/  ISETP.GE.OR P3, PT, R90, R55, P0 ;  /* 0x000000375a00720c */ /* 0x000fc60000766670 */
[----:B------:R0:W2:Y:S01]  /*3ab0*/  @!P1 LDG.E R89, [R48.64] ;  /* 0x0000002430599981 */ /* 0x0000a2000c1e1900 */
[----:B------:R-:W-:-:S09]  /*3ac0*/  SEL R87, R87, RZ, P2 ;  /* 0x000000ff57577207 */ /* 0x000fd20001000000 */
[----:B------:R-:W-:-:S04]  /*3ad0*/  @!P3 IADD3 R88, P1, R53, R90, RZ ;  /* 0x0000005a3558b210 */ /* 0x000fc80007f3e0ff */
[----:B------:R-:W-:Y:S02]  /*3ae0*/  @!P3 LEA.HI.X.SX32 R90, R90, R56, 0x1, P1 ;  /* 0x000000385a5ab211 */ /* 0x000fe400008f0eff */
[----:B-1----:R-:W-:-:S04]  /*3af0*/  @!P3 LEA R50, P1, R88, c[0x0][0x198], 0x1 ;  /* 0x000066005832ba11 */ /* 0x002fc800078208ff */
[----:B------:R-:W-:-:S05]  /*3b00*/  @!P3 LEA.HI.X R51, R88, c[0x0][0x19c], R90, 0x1, P1 ;  /* 0x000067005833ba11 */ /* 0x000fca00008f0c5a */
[----:B------:R1:W2:Y:S01]  /*3b10*/  @!P3 LDG.E R87, [R50.64] ;  /* 0x000000243257b981 */ /* 0x0002a2000c1e1900 */
[--C-:B------:R-:W-:Y:S01]  /*3b20*/  IMAD R88, R80, 0x1c, R86.reuse ;  /* 0x0000001c50587824 */ /* 0x100fe200078e0256 */
[----:B------:R-:W-:Y:S01]  /*3b30*/  SEL R82, R82, RZ, P2 ;  /* 0x000000ff52527207 */ /* 0x000fe20001000000 */
[----:B------:R-:W-:Y:S02]  /*3b40*/  IMAD R80, R80, 0x1f, R86 ;  /* 0x0000001f50507824 */ /* 0x000fe400078e0256 */
[C---:B------:R-:W-:Y:S01]  /*3b50*/  IMAD.SHL.U32 R90, R88.reuse, 0x8, RZ ;  /* 0x00000008585a7824 */ /* 0x040fe200078e00ff */
[----:B------:R-:W-:-:S04]  /*3b60*/  IADD3 R88, R88, c[0x0][0x1d4], RZ ;  /* 0x0000750058587a10 */ /* 0x000fc80007ffe0ff */
[----:B------:R-:W-:-:S13]  /*3b70*/  ISETP.GE.OR P3, PT, R90, R55, P0 ;  /* 0x000000375a00720c */ /* 0x000fda0000766670 */
[----:B0-----:R-:W-:-:S04]  /*3b80*/  @!P3 IADD3 R49, P1, R53, R90, RZ ;  /* 0x0000005a3531b210 */ /* 0x001fc80007f3e0ff */
[----:B------:R-:W-:Y:S02]  /*3b90*/  @!P3 LEA.HI.X.SX32 R86, R90, R56, 0x1, P1 ;  /* 0x000000385a56b211 */ /* 0x000fe400008f0eff */
[----:B------:R-:W-:-:S04]  /*3ba0*/  @!P3 LEA R48, P1, R49, c[0x0][0x198], 0x1 ;  /* 0x000066003130ba11 */ /* 0x000fc800078208ff */
[----:B------:R-:W-:Y:S01]  /*3bb0*/  @!P3 LEA.HI.X R49, R49, c[0x0][0x19c], R86, 0x1, P1 ;  /* 0x000067003131ba11 */ /* 0x000fe200008f0c56 */
[C---:B------:R-:W-:Y:S01]  /*3bc0*/  IMAD.SHL.U32 R86, R88.reuse, 0x8, RZ ;  /* 0x0000000858567824 */ /* 0x040fe200078e00ff */
[----:B-1----:R-:W-:-:S03]  /*3bd0*/  IADD3 R50, R88, c[0x0][0x1d4], RZ ;  /* 0x0000750058327a10 */ /* 0x002fc60007ffe0ff */
[----:B------:R0:W4:Y:S01]  /*3be0*/  @!P3 LDG.E R82, [R48.64] ;  /* 0x000000243052b981 */ /* 0x000122000c1e1900 */
[----:B------:R-:W-:Y:S01]  /*3bf0*/  ISETP.GE.OR P1, PT, R86, R55, P0 ;  /* 0x000000375600720c */ /* 0x000fe20000726670 */
[----:B------:R-:W-:-:S05]  /*3c00*/  IMAD.SHL.U32 R88, R50, 0x8, RZ ;  /* 0x0000000832587824 */ /* 0x000fca00078e00ff */
[----:B------:R-:W-:-:S07]  /*3c10*/  ISETP.GE.OR P3, PT, R88, R55, P0 ;  /* 0x000000375800720c */ /* 0x000fce0000766670 */
[----:B------:R-:W-:-:S04]  /*3c20*/  @!P1 IADD3 R51, P4, R53, R86, RZ ;  /* 0x0000005635339210 */ /* 0x000fc80007f9e0ff */
[----:B------:R-:W-:Y:S02]  /*3c30*/  @!P1 LEA.HI.X.SX32 R86, R86, R56, 0x1, P4 ;  /* 0x0000003856569211 */ /* 0x000fe400020f0eff */
[----:B------:R-:W-:-:S04]  /*3c40*/  @!P1 LEA R50, P4, R51, c[0x0][0x198], 0x1 ;  /* 0x0000660033329a11 */ /* 0x000fc800078808ff */
[----:B------:R-:W-:Y:S01]  /*3c50*/  @!P1 LEA.HI.X R51, R51, c[0x0][0x19c], R86, 0x1, P4 ;  /* 0x0000670033339a11 */ /* 0x000fe200020f0c56 */
[----:B------:R-:W-:Y:S01]  /*3c60*/  IMAD.SHL.U32 R86, R80, 0x8, RZ ;  /* 0x0000000850567824 */ /* 0x000fe200078e00ff */
[----:B------:R-:W-:Y:S02]  /*3c70*/  SEL R91, R91, RZ, P2 ;  /* 0x000000ff5b5b7207 */ /* 0x000fe40001000000 */
[----:B0-----:R-:W-:Y:S02]  /*3c80*/  @!P3 IADD3 R49, P4, R53, R88, RZ ;  /* 0x000000583531b210 */ /* 0x001fe40007f9e0ff */
[----:B------:R-:W-:Y:S02]  /*3c90*/  ISETP.GE.OR P0, PT, R86, R55, P0 ;  /* 0x000000375600720c */ /* 0x000fe40000706670 */
[----:B------:R-:W-:Y:S01]  /*3ca0*/  @!P3 LEA.HI.X.SX32 R80, R88, R56, 0x1, P4 ;  /* 0x000000385850b211 */ /* 0x000fe200020f0eff */
[----:B------:R0:W4:Y:S01]  /*3cb0*/  @!P1 LDG.E R91, [R50.64] ;  /* 0x00000024325b9981 */ /* 0x000122000c1e1900 */
[----:B------:R-:W-:-:S02]  /*3cc0*/  @!P3 LEA R48, P4, R49, c[0x0][0x198], 0x1 ;  /* 0x000066003130ba11 */ /* 0x000fc400078808ff */
[----:B------:R-:W-:Y:S02]  /*3cd0*/  ISETP.NE.U32.AND P1, PT, RZ, c[0x0][0x200], PT ;  /* 0x00008000ff007a0c */ /* 0x000fe40003f25070 */
[----:B------:R-:W-:Y:S02]  /*3ce0*/  SEL R84, R84, RZ, P2 ;  /* 0x000000ff54547207 */ /* 0x000fe40001000000 */
[----:B------:R-:W-:Y:S02]  /*3cf0*/  @!P3 LEA.HI.X R49, R49, c[0x0][0x19c], R80, 0x1, P4 ;  /* 0x000067003131ba11 */ /* 0x000fe400020f0c50 */
[----:B------:R-:W-:-:S03]  /*3d00*/  ISETP.NE.AND.EX P1, PT, RZ, c[0x0][0x204], PT, P1 ;  /* 0x00008100ff007a0c */ /* 0x000fc60003f25310 */
[----:B------:R1:W4:Y:S01]  /*3d10*/  @!P3 LDG.E R84, [R48.64] ;  /* 0x000000243054b981 */ /* 0x000322000c1e1900 */
[----:B0-----:R-:W-:-:S04]  /*3d20*/  @!P0 IADD3 R50, P3, R53, R86, RZ ;  /* 0x0000005635328210 */ /* 0x001fc80007f7e0ff */
[----:B------:R-:W-:Y:S02]  /*3d30*/  @!P0 LEA.HI.X.SX32 R80, R86, R56, 0x1, P3 ;  /* 0x0000003856508211 */ /* 0x000fe400018f0eff */
[----:B------:R-:W-:Y:S02]  /*3d40*/  SEL R93, R93, RZ, P2 ;  /* 0x000000ff5d5d7207 */ /* 0x000fe40001000000 */
[----:B-1----:R-:W-:Y:S01]  /*3d50*/  @!P0 LEA R48, P3, R50, c[0x0][0x198], 0x1 ;  /* 0x0000660032308a11 */ /* 0x002fe200078608ff */
[----:B------:R-:W-:-:S03]  /*3d60*/  @P1 IMAD R51, R29, c[0x0][0x1d4], RZ ;  /* 0x000075001d331a24 */ /* 0x000fc600078e02ff */
[----:B------:R-:W-:Y:S02]  /*3d70*/  @!P0 LEA.HI.X R49, R50, c[0x0][0x19c], R80, 0x1, P3 ;  /* 0x0000670032318a11 */ /* 0x000fe400018f0c50 */
[--C-:B------:R-:W-:Y:S02]  /*3d80*/  @P1 SHF.R.S32.HI R80, RZ, 0x1f, R51.reuse ;  /* 0x0000001fff501819 */ /* 0x100fe40000011433 */
[----:B------:R-:W-:Y:S01]  /*3d90*/  @P1 IADD3 R50, P3, P4, R54, c[0x0][0x200], R51 ;  /* 0x0000800036321a10 */ /* 0x000fe20007c7e033 */
[----:B------:R2:W4:Y:S01]  /*3da0*/  @!P0 LDG.E R93, [R48.64] ;  /* 0x00000024305d8981 */ /* 0x000522000c1e1900 */
[----:B------:R-:W-:-:S04]  /*3db0*/  @P1 SHF.R.S32.HI R51, RZ, 0x1f, R54 ;  /* 0x0000001fff331819 */ /* 0x000fc80000011436 */
[----:B------:R-:W-:-:S05]  /*3dc0*/  @P1 IADD3.X R51, R51, c[0x0][0x204], R80, P3, P4 ;  /* 0x0000810033331a10 */ /* 0x000fca0001fe8450 */
[----:B------:R-:W4:Y:S01]  /*3dd0*/  @P1 LDG.E.U8 R50, [R50.64] ;  /* 0x0000002432321981 */ /* 0x000f22000c1e1100 */
[----:B--2---:R-:W-:-:S04]  /*3de0*/  HMUL2 R49, R6, R87 ;  /* 0x0000005706317232 */ /* 0x004fc80000000000 */
[----:B---3--:R-:W-:-:S06]  /*3df0*/  HFMA2 R49, R7, R58, R49 ;  /* 0x0000003a07317231 */ /* 0x008fcc0000000031 */
[----:B------:R-:W-:-:S10]  /*3e00*/  HFMA2.MMA R49, R8, R59, R49 ;  /* 0x0000003b08317235 */ /* 0x000fd40000000031 */
[----:B------:R-:W-:-:S06]  /*3e10*/  HFMA2 R49, R9, R60, R49 ;  /* 0x0000003c09317231 */ /* 0x000fcc0000000031 */
        /* <DEDUP_REMOVED lines=27> */
[----:B------:R-:W-:-:S05]  /*3fd0*/  HFMA2 R49, R52, R93, R49 ;  /* 0x0000005d34317231 */ /* 0x000fca0000000031 */
[--C-:B------:R-:W-:Y:S02]  /*3fe0*/  HADD2.F32 R48, -RZ, R49.reuse.H0_H0 ;  /* 0x20000031ff307230 */ /* 0x100fe40000004100 */
[----:B------:R-:W-:Y:S01]  /*3ff0*/  HADD2.F32 R49, -RZ, R49.H1_H1 ;  /* 0x30000031ff317230 */ /* 0x000fe20000004100 */
[----:B------:R-:W-:Y:S02]  /*4000*/  ISETP.NE.AND P0, PT, R50, RZ, P1 ;  /* 0x000000ff3200720c */ /* 0x000fe40000f05270 */
[----:B------:R-:W-:Y:S02]  /*4010*/  LOP3.LUT P1, RZ, R23, 0x3, RZ, 0xc0, !PT ;  /* 0x0000000317ff7812 */ /* 0x000fe4000782c0ff */
[----:B------:R-:W-:Y:S01]  /*4020*/  FADD.FTZ R86, R48, R49 ;  /* 0x0000003130567221 */ /* 0x000fe20000010000 */
[----:B------:R-:W-:Y:S08]  /*4030*/  BRA.DIV ~URZ, `(.L_x_3610) ;  /* 0x00002db27f007947 */ /* 0x000ff0000b800000 */
[----:B------:R0:W1:Y:S02]  /*4040*/  SHFL.BFLY PT, R51, R86, 0x2, 0x1f ;  /* 0x0c401f0056337f89 */ /* 0x00006400000e0000 */
.L_x_3653:
[----:B01----:R-:W-:Y:S01]  /*4050*/  FADD.FTZ R86, R86, R51 ;  /* 0x0000003356567221 */ /* 0x003fe20000010000 */
[----:B------:R-:W-:Y:S05]  /*4060*/  BRA.DIV ~URZ, `(.L_x_3611) ;  /* 0x00002de27f007947 */ /* 0x000fea000b800000 */
[----:B------:R0:W1:Y:S02]  /*4070*/  SHFL.BFLY PT, R51, R86, 0x1, 0x1f ;  /* 0x0c201f0056337f89 */ /* 0x00006400000e0000 */
.L_x_3654:
        /* <DEDUP_REMOVED lines=10> */
[----:B------:R-:W-:-:S04]  /*4120*/  @P2 IMAD R49, R49, c[0x0][0x220], R54 ;  /* 0x0000880031312a24 */ /* 0x000fc800078e0236 */
[----:B------:R-:W-:-:S04]  /*4130*/  @P2 IMAD.WIDE R50, R49, R50, c[0x0][0x218] ;  /* 0x0000860031322625 */ /* 0x000fc800078e0232 */
[----:B------:R-:W-:Y:S02]  /*4140*/  @P1 IMAD.MOV.U32 R49, RZ, RZ, 0x2 ;  /* 0x00000002ff311424 */ /* 0x000fe400078e00ff */
[----:B------:R-:W2:Y:S02]  /*4150*/  @P2 LDG.E.U16 R50, [R50.64] ;  /* 0x0000002432322981 */ /* 0x000ea4000c1e1500 */
[----:B------:R-:W-:-:S06]  /*4160*/  @P1 IMAD.WIDE R48, R22, R49, c[0x0][0x228] ;  /* 0x00008a0016301625 */ /* 0x000fcc00078e0231 */
[----:B------:R-:W3:Y:S01]  /*4170*/  @P1 LDG.E.U16 R48, [R48.64] ;  /* 0x0000002430301981 */ /* 0x000ee2000c1e1500 */
[----:B------:R-:W-:Y:S01]  /*4180*/  @P1 ISETP.GE.AND P3, PT, R54, R57, PT ;  /* 0x000000393600120c */ /* 0x000fe20003f66270 */
[----:B------:R-:W-:-:S03]  /*4190*/  FMUL.FTZ R80, R80, c[0x0][0x1f0] ;  /* 0x00007c0050507a20 */ /* 0x000fc60000410000 */
[----:B0----5:R-:W-:-:S04]  /*41a0*/  @P1 SEL R86, R2, RZ, !P3 ;  /* 0x000000ff02561207 */ /* 0x021fc80005800000 */
[----:B------:R-:W-:-:S06]  /*41b0*/  @P1 IADD3 R88, R86, R54, -R25 ;  /* 0x0000003656581210 */ /* 0x000fcc0007ffe819 */
[----:B------:R-:W0:Y:S01]  /*41c0*/  @P1 I2F R88, R88 ;  /* 0x0000005800581306 */ /* 0x000e220000201400 */
[----:B--2---:R-:W-:-:S05]  /*41d0*/  @P2 HADD2.F32 R86, -RZ, R50.H0_H0 ;  /* 0x20000032ff562230 */ /* 0x004fca0000004100 */
[----:B------:R-:W-:Y:S01]  /*41e0*/  @P2 FADD.FTZ R80, R80, R86 ;  /* 0x0000005650502221 */ /* 0x000fe20000010000 */
[----:B---3--:R-:W-:-:S05]  /*41f0*/  @P1 HADD2.F32 R51, -RZ, R48.H0_H0 ;  /* 0x20000030ff331230 */ /* 0x008fca0000004100 */
[----:B0-----:R-:W-:Y:S02]  /*4200*/  @P1 FFMA.FTZ R80, R88, R51, R80 ;  /* 0x0000003358501223 */ /* 0x001fe40000010050 */
[----:B------:R-:W-:-:S03]  /*4210*/  IMAD.IADD R51, R54, 0x1, -R16 ;  /* 0x0000000136337824 */ /* 0x000fc600078e0a10 */
[----:B------:R-:W-:Y:S02]  /*4220*/  @!P0 FMNMX.FTZ R3, R3, R80, !PT ;  /* 0x0000005003038209 */ /* 0x000fe40007810000 */
[----:B------:R0:W-:Y:S04]  /*4230*/  STS [R51.X4+0x210], R80 ;  /* 0x0002105033007388 */ /* 0x0001e80000004800 */
.L_x_3613:
[----:B------:R-:W-:Y:S05]  /*4240*/  BSYNC B1 ;  /* 0x0000000000017941 */ /* 0x000fea0003800000 */
.L_x_3612:
[----:B------:R-:W-:-:S04]  /*4250*/  IADD3 R54, R54, 0x10, RZ ;  /* 0x0000001036367810 */ /* 0x000fc80007ffe0ff */
[----:B------:R-:W-:-:S13]  /*4260*/  ISETP.GE.AND P0, PT, R54, R4, PT ;  /* 0x000000043600720c */ /* 0x000fda0003f06270 */
[----:B0----5:R-:W-:Y:S01]  /*4270*/  @P0 CALL.REL.NOINC `(.L_x_3609) ;  /* 0x0000001000000944 */ /* 0x021fe20003c00000 */
[----:B------:R-:W-:Y:S05]  /*4280*/  BRA `(.L_x_3614) ;  /* 0xffffe76000007947 */ /* 0x000fea000383ffff */
.L_x_3609:
[----:B------:R-:W-:Y:S05]  /*4290*/  BSYNC B0 ;  /* 0x0000000000007941 */ /* 0x000fea0003800000 */
.L_x_3608:
[----:B------:R-:W-:Y:S01]  /*42a0*/  SHF.R.S32.HI R4, RZ, 0x1f, R23 ;  /* 0x0000001fff047819 */ /* 0x000fe20000011417 */
[----:B------:R-:W-:Y:S05]  /*42b0*/  BRA.DIV ~URZ, `(.L_x_3615) ;  /* 0x00002bf27f007947 */ /* 0x000fea000b800000 */
[----:B------:R0:W4:Y:S02]  /*42c0*/  SHFL.BFLY PT, R51, R3, 0x10, 0x1f ;  /* 0x0e001f0003337f89 */ /* 0x00012400000e0000 */
.L_x_3655:
[----:B----4-:R-:W-:Y:S01]  /*42d0*/  FMNMX.FTZ R86, R51, R3, !PT ;  /* 0x0000000333567209 */ /* 0x010fe20007810000 */
[----:B------:R-:W-:Y:S05]  /*42e0*/  BRA.DIV ~URZ, `(.L_x_3616) ;  /* 0x00002c327f007947 */ /* 0x000fea000b800000 */
[----:B------:R-:W4:Y:S02]  /*42f0*/  SHFL.BFLY PT, R0, R86, 0x8, 0x1f ;  /* 0x0d001f0056007f89 */ /* 0x000f2400000e0000 */
[----:B----4-:R-:W-:-:S05]  /*4300*/  FMNMX.FTZ R0, R86, R0, !PT ;  /* 0x0000000056007209 */ /* 0x010fca0007810000 */
[----:B------:R4:W0:Y:S02]  /*4310*/  SHFL.BFLY PT, R51, R0, 0x4, 0x1f ;  /* 0x0c801f0000337f89 */ /* 0x00082400000e0000 */
.L_x_3656:
[----:B------:R-:W-:Y:S01]  /*4320*/  LEA.HI R4, R4, R23, RZ, 0x5 ;  /* 0x0000001704047211 */ /* 0x000fe200078f28ff */
[----:B------:R-:W-:Y:S03]  /*4330*/  WARPSYNC 0xffffffff ;  /* 0xffffffff00007948 */ /* 0x000fe60003800000 */
[----:B-----5:R-:W-:-:S05]  /*4340*/  LOP3.LUT R2, R4, 0xffffffe0, RZ, 0xc0, !PT ;  /* 0xffffffe004027812 */ /* 0x020fca00078ec0ff */
[----:B---3--:R-:W-:-:S05]  /*4350*/  IMAD.IADD R6, R23, 0x1, -R2 ;  /* 0x0000000117067824 */ /* 0x008fca00078e0a02 */
[----:B------:R-:W-:-:S13]  /*4360*/  ISETP.NE.AND P0, PT, R6, RZ, PT ;  /* 0x000000ff0600720c */ /* 0x000fda0003f05270 */
[----:B0-----:R-:W-:Y:S02]  /*4370*/  @!P0 FMNMX.FTZ R51, R51, R0, !PT ;  /* 0x0000000033338209 */ /* 0x001fe40007810000 */
[----:B----4-:R-:W-:-:S05]  /*4380*/  @!P0 SHF.R.S32.HI R0, RZ, 0x5, R4 ;  /* 0x00000005ff008819 */ /* 0x010fca0000011404 */
        /* <DEDUP_REMOVED lines=17> */
.L_x_3622:
        /* <DEDUP_REMOVED lines=13> */
.L_x_3620:
[----:B------:R-:W4:Y:S02]  /*4570*/  LDS R2, [R11] ;  /* 0x000000000b027984 */ /* 0x000f240000000800 */
[----:B---34-:R-:W-:-:S04]  /*4580*/  FADD.FTZ R2, -R9, R2 ;  /* 0x0000000209027221 */ /* 0x018fc80000010100 */
[----:B------:R-:W-:-:S04]  /*4590*/  FMUL.FTZ R2, R2, 1.4426950216293334961 ;  /* 0x3fb8aa3b02027820 */ /* 0x000fc80000410000 */
[----:B------:R3:W4:Y:S03]  /*45a0*/  MUFU.EX2 R8, R2 ;  /* 0x0000000200087308 */ /* 0x0007260000000800 */
.L_x_3621:
[----:B------:R-:W-:Y:S05]  /*45b0*/  BSYNC B1 ;  /* 0x0000000000017941 */ /* 0x000fea0003800000 */
.L_x_3619:
[----:B----4-:R4:W-:Y:S01]  /*45c0*/  STS [R11], R8 ;  /* 0x000000080b007388 */ /* 0x0109e20000000800 */
[----:B------:R-:W-:Y:S01]  /*45d0*/  IADD3 R0, R0, 0x40, RZ ;  /* 0x0000004000007810 */ /* 0x000fe20007ffe0ff */
[----:B------:R-:W-:-:S03]  /*45e0*/  FADD.FTZ R7, R8, R7 ;  /* 0x0000000708077221 */ /* 0x000fc60000010000 */
[----:B------:R-:W-:-:S13]  /*45f0*/  ISETP.GT.AND P1, PT, R0, R25, PT ;  /* 0x000000190000720c */ /* 0x000fda0003f24270 */
[----:B----4-:R-:W-:Y:S05]  /*4600*/  @!P1 BRA `(.L_x_3622) ;  /* 0xfffffe9000009947 */ /* 0x010fea000383ffff */
.L_x_3618:
[----:B------:R-:W-:Y:S05]  /*4610*/  BSYNC B0 ;  /* 0x0000000000007941 */ /* 0x000fea0003800000 */
.L_x_3617:
[----:B------:R-:W4:Y:S01]  /*4620*/  SHFL.BFLY PT, R0, R7, 0x10, 0x1f ;  /* 0x0e001f0007007f89 */ /* 0x000f2200000e0000 */
[----:B------:R-:W-:Y:S01]  /*4630*/  LOP3.LUT P0, R10, R23, 0x1f, RZ, 0xc0, !PT ;  /* 0x0000001f170a7812 */ /* 0x000fe2000780c0ff */
[----:B------:R-:W5:Y:S01]  /*4640*/  LDC.U8 R12, c[0x0][0x26c] ;  /* 0x00009b00ff0c7b82 */ /* 0x000f620000000000 */
[----:B------:R-:W-:Y:S01]  /*4650*/  IMAD.MOV.U32 R14, RZ, RZ, c[0x0][0x1ec] ;  /* 0x00007b00ff0e7624 */ /* 0x000fe200078e00ff */
[----:B------:R-:W-:Y:S01]  /*4660*/  BSSY B0, `(.L_x_3623) ;  /* 0x000003f000007945 */ /* 0x000fe20003800000 */
[----:B------:R-:W-:Y:S01]  /*4670*/  ISETP.GT.U32.AND P1, PT, R10, 0x1, PT ;  /* 0x000000010a00780c */ /* 0x000fe20003f24070 */
[----:B----4-:R-:W-:-:S08]  /*4680*/  FADD.FTZ R0, R0, R7 ;  /* 0x0000000700007221 */ /* 0x010fd00000010000 */
[----:B------:R-:W-:Y:S02]  /*4690*/  @!P0 SHF.R.U32.HI R7, RZ, 0x3, R23 ;  /* 0x00000003ff078819 */ /* 0x000fe40000011617 */
[----:B-----5:R-:W-:Y:S01]  /*46a0*/  ISETP.NE.AND P4, PT, R12, RZ, PT ;  /* 0x000000ff0c00720c */ /* 0x020fe20003f85270 */
[----:B0-----:R-:W0:Y:S01]  /*46b0*/  SHFL.BFLY PT, R3, R0, 0x8, 0x1f ;  /* 0x0d001f0000037f89 */ /* 0x001e2200000e0000 */
[----:B------:R-:W-:Y:S01]  /*46c0*/  @!P0 LOP3.LUT R7, R7, 0x1ffffffc, RZ, 0xc0, !PT ;  /* 0x1ffffffc07078812 */ /* 0x000fe200078ec0ff */
[----:B0-----:R-:W-:Y:S01]  /*46d0*/  FADD.FTZ R3, R0, R3 ;  /* 0x0000000300037221 */ /* 0x001fe20000010000 */
[----:B------:R-:W-:-:S04]  /*46e0*/  LEA.HI R0, R25, R25, RZ, 0x1 ;  /* 0x0000001919007211 */ /* 0x000fc800078f08ff */
[----:B---3--:R-:W0:Y:S01]  /*46f0*/  SHFL.BFLY PT, R2, R3, 0x4, 0x1f ;  /* 0x0c801f0003027f89 */ /* 0x008e2200000e0000 */
[----:B------:R-:W-:-:S05]  /*4700*/  LOP3.LUT R0, R0, 0xfffffffe, RZ, 0xc0, !PT ;  /* 0xfffffffe00007812 */ /* 0x000fca00078ec0ff */
[----:B------:R-:W-:Y:S02]  /*4710*/  IMAD.IADD R0, R25, 0x1, -R0 ;  /* 0x0000000119007824 */ /* 0x000fe400078e0a00 */
[----:B0-----:R-:W-:Y:S01]  /*4720*/  FADD.FTZ R2, R3, R2 ;  /* 0x0000000203027221 */ /* 0x001fe20000010000 */
[----:B------:R-:W-:-:S04]  /*4730*/  SHF.R.S32.HI R3, RZ, 0x5, R4 ;  /* 0x00000005ff037819 */ /* 0x000fc80000011404 */
[----:B------:R-:W0:Y:S02]  /*4740*/  SHFL.BFLY PT, R9, R2, 0x2, 0x1f ;  /* 0x0c401f0002097f89 */ /* 0x000e2400000e0000 */
[----:B0-----:R-:W-:Y:S01]  /*4750*/  FADD.FTZ R9, R2, R9 ;  /* 0x0000000902097221 */ /* 0x001fe20000010000 */
[----:B------:R-:W-:-:S04]  /*4760*/  IMNMX R2, R14, c[0x0][0x1d4], PT ;  /* 0x000075000e027a17 */ /* 0x000fc80003800200 */
[----:B------:R-:W0:Y:S01]  /*4770*/  SHFL.BFLY PT, R8, R9, 0x1, 0x1f ;  /* 0x0c201f0009087f89 */ /* 0x000e2200000e0000 */
[----:B------:R-:W-:Y:S01]  /*4780*/  IADD3 R2, R2, 0x4, RZ ;  /* 0x0000000402027810 */ /* 0x000fe20007ffe0ff */
[----:B0-----:R-:W-:-:S05]  /*4790*/  FADD.FTZ R8, R9, R8 ;  /* 0x0000000809087221 */ /* 0x001fca0000010000 */
[----:B------:R0:W-:Y:S04]  /*47a0*/  @!P0 STS [R7+0x8], R8 ;  /* 0x0000080807008388 */ /* 0x0001e80000000800 */
[----:B------:R-:W-:Y:S01]  /*47b0*/  BAR.SYNC.DEFER_BLOCKING 0x0 ;  /* 0x0000000000007b1d */ /* 0x000fe20000010000 */
[----:B------:R-:W-:-:S04]  /*47c0*/  ISETP.GT.AND P0, PT, R6, 0x11, PT ;  /* 0x000000110600780c */ /* 0x000fc80003f04270 */
[----:B------:R-:W-:Y:S01]  /*47d0*/  ISETP.NE.OR P3, PT, R3, R0, P0 ;  /* 0x000000000300720c */ /* 0x000fe20000765670 */
[----:B------:R-:W-:Y:S01]  /*47e0*/  IMAD.SHL.U32 R0, R6, 0x8, RZ ;  /* 0x0000000806007824 */ /* 0x000fe200078e00ff */
[----:B0-----:R-:W-:-:S04]  /*47f0*/  SHF.R.S32.HI R7, RZ, 0x1f, R2 ;  /* 0x0000001fff077819 */ /* 0x001fc80000011402 */
[----:B------:R-:W-:Y:S02]  /*4800*/  LEA.HI R4, R7, R2, RZ, 0x2 ;  /* 0x0000000207047211 */ /* 0x000fe400078f10ff */
[----:B------:R-:W-:-:S03]  /*4810*/  CS2R R6, SRZ ;  /* 0x0000000000067805 */ /* 0x000fc6000001ff00 */
[----:B------:R-:W-:-:S05]  /*4820*/  IMAD.SHL.U32 R4, R4, 0x4, RZ ;  /* 0x0000000404047824 */ /* 0x000fca00078e00ff */
[----:B------:R-:W-:Y:S01]  /*4830*/  LOP3.LUT R28, R4, 0xfffffff0, RZ, 0xc0, !PT ;  /* 0xfffffff0041c7812 */ /* 0x000fe200078ec0ff */
        /* <DEDUP_REMOVED lines=8> */
[----:B------:R-:W-:Y:S01]  /*48c0*/  CS2R R10, SRZ ;  /* 0x00000000000a7805 */ /* 0x000fe2000001ff00 */
[----:B------:R-:W-:-:S03]  /*48d0*/  CS2R R8, SRZ ;  /* 0x0000000000087805 */ /* 0x000fc6000001ff00 */
[----:B------:R-:W0:Y:S01]  /*48e0*/  SHFL.IDX PT, R2, R2, RZ, 0x1f ;  /* 0x00001fff02027589 */ /* 0x000e2200000e0000 */
[----:B------:R-:W-:Y:S05]  /*48f0*/  @P2 BRA `(.L_x_3624) ;  /* 0x0000015000002947 */ /* 0x000fea0003800000 */
[----:B0-----:R-:W-:Y:S02]  /*4900*/  FADD.FTZ R4, R2, 9.9999999747524270788e-07 ;  /* 0x358637bd02047421 */ /* 0x001fe40000010000 */
[----:B------:R-:W-:Y:S02]  /*4910*/  @P4 IMAD R2, R19, c[0x0][0x268], R14 ;  /* 0x00009a0013024a24 */ /* 0x000fe400078e020e */
[----:B------:R0:W3:Y:S02]  /*4920*/  MUFU.RCP R29, R4 ;  /* 0x00000004001d7308 */ /* 0x0000e40000001000 */
[----:B------:R-:W-:Y:S01]  /*4930*/  @P4 IMAD R15, R2, c[0x0][0x1d4], RZ ;  /* 0x00007500020f4a24 */ /* 0x000fe200078e02ff */
[----:B------:R-:W-:-:S03]  /*4940*/  IADD3 R2, R28, 0x210, RZ ;  /* 0x000002101c027810 */ /* 0x000fc60007ffe0ff */
[--C-:B------:R-:W-:Y:S01]  /*4950*/  @P4 IMAD.MOV.U32 R6, RZ, RZ, R15.reuse ;  /* 0x000000ffff064224 */ /* 0x100fe200078e000f */
[----:B------:R-:W-:-:S03]  /*4960*/  @P4 SHF.R.S32.HI R7, RZ, 0x1f, R15 ;  /* 0x0000001fff074819 */ /* 0x000fc6000001140f */
.L_x_3625:
[C---:B-1----:R-:W-:Y:S01]  /*4970*/  IMAD.IADD R33, R21.reuse, 0x1, -R16 ;  /* 0x0000000115217824 */ /* 0x042fe200078e0a10 */
[----:B------:R-:W-:-:S04]  /*4980*/  @P4 IADD3 R15, P2, R21, R6, RZ ;  /* 0x00000006150f4210 */ /* 0x000fc80007f5e0ff */
[----:B0-----:R-:W0:Y:S02]  /*4990*/  LDS R4, [R33.X4+0x210] ;  /* 0x0002100021047984 */ /* 0x001e240000004800 */
[----:B0--3--:R-:W-:Y:S01]  /*49a0*/  FMUL.FTZ R35, R4, R29 ;  /* 0x0000001d04237220 */ /* 0x009fe20000410000 */
        /* <DEDUP_REMOVED lines=10> */
.L_x_3624:
[----:B------:R-:W-:Y:S05]  /*4a50*/  BSYNC B0 ;  /* 0x0000000000007941 */ /* 0x000fea0003800000 */
.L_x_3623:
[----:B------:R3:W5:Y:S01]  /*4a60*/  @!P1 LDG.E.128 R8, [R12.64] ;  /* 0x000000240c089981 */ /* 0x000762000c1e1d00 */
[----:B------:R-:W-:Y:S01]  /*4a70*/  BSSY B0, `(.L_x_3626) ;  /* 0x0000154000007945 */ /* 0x000fe20003800000 */
[----:B------:R-:W-:Y:S01]  /*4a80*/  IMAD R45, R19, c[0x0][0x1d4], RZ ;  /* 0x00007500132d7a24 */ /* 0x000fe200078e02ff */
[----:B------:R-:W-:Y:S01]  /*4a90*/  CS2R R20, SRZ ;  /* 0x0000000000147805 */ /* 0x000fe2000001ff00 */
[----:B0-----:R-:W-:-:S02]  /*4aa0*/  IMAD.MOV.U32 R2, RZ, RZ, RZ ;  /* 0x000000ffff027224 */ /* 0x001fc400078e00ff */
[----:B------:R-:W-:Y:S02]  /*4ab0*/  IMAD.MOV.U32 R29, RZ, RZ, RZ ;  /* 0x000000ffff1d7224 */ /* 0x000fe400078e00ff */
[----:B------:R-:W-:Y:S02]  /*4ac0*/  IMAD.MOV.U32 R24, RZ, RZ, RZ ;  /* 0x000000ffff187224 */ /* 0x000fe400078e00ff */
[----:B------:R-:W-:Y:S02]  /*4ad0*/  IMAD.MOV.U32 R41, RZ, RZ, RZ ;  /* 0x000000ffff297224 */ /* 0x000fe400078e00ff */
[----:B------:R-:W-:Y:S02]  /*4ae0*/  IMAD.MOV.U32 R26, RZ, RZ, RZ ;  /* 0x000000ffff1a7224 */ /* 0x000fe400078e00ff */
[----:B------:R-:W-:Y:S01]  /*4af0*/  IMAD.MOV.U32 R43, RZ, RZ, RZ ;  /* 0x000000ffff2b7224 */ /* 0x000fe200078e00ff */
        /* <DEDUP_REMOVED lines=19> */
[C---:B------:R-:W-:Y:S01]  /*4c30*/  LEA.HI R2, R5.reuse, 0x1, RZ, 0x1f ;  /* 0x0000000105027811 */ /* 0x040fe200078ff8ff */
[----:B------:R-:W-:Y:S01]  /*4c40*/  IMAD.MOV.U32 R24, RZ, RZ, RZ ;  /* 0x000000ffff187224 */ /* 0x000fe200078e00ff */
[----:B------:R-:W-:Y:S01]  /*4c50*/  ISETP.GE.U32.AND P1, PT, R5, 0x6, PT ;  /* 0x000000060500780c */ /* 0x000fe20003f26070 */
[----:B------:R-:W-:Y:S01]  /*4c60*/  IMAD.MOV.U32 R29, RZ, RZ, RZ ;  /* 0x000000ffff1d7224 */ /* 0x000fe200078e00ff */
[----:B------:R-:W-:Y:S01]  /*4c70*/  LOP3.LUT P2, R4, R2, 0x3, RZ, 0xc0, !PT ;  /* 0x0000000302047812 */ /* 0x000fe2000784c0ff */
[----:B------:R-:W-:-:S12]  /*4c80*/  IMAD.MOV.U32 R2, RZ, RZ, RZ ;  /* 0x000000ffff027224 */ /* 0x000fd800078e00ff */
[----:B------:R-:W-:Y:S05]  /*4c90*/  @!P2 BRA `(.L_x_3631) ;  /* 0x000002600000a947 */ /* 0x000fea0003800000 */
[----:B------:R-:W-:Y:S02]  /*4ca0*/  IMAD R5, R40, 0x90, RZ ;  /* 0x0000009028057824 */ /* 0x000fe400078e02ff */
[----:B------:R-:W-:Y:S02]  /*4cb0*/  IMAD.MOV.U32 R12, RZ, RZ, R4 ;  /* 0x000000ffff0c7224 */ /* 0x000fe400078e0004 */
[----:B------:R-:W-:Y:S01]  /*4cc0*/  IMAD R4, R3, 0x2, R28 ;  /* 0x0000000203047824 */ /* 0x000fe200078e021c */
[----:B--2---:R-:W-:Y:S01]  /*4cd0*/  IADD3 R39, P2, R44, R5, RZ ;  /* 0x000000052c277210 */ /* 0x004fe20007f5e0ff */
[----:B------:R-:W-:Y:S02]  /*4ce0*/  IMAD.MOV.U32 R43, RZ, RZ, RZ ;  /* 0x000000ffff2b7224 */ /* 0x000fe400078e00ff */
[----:B------:R-:W-:Y:S01]  /*4cf0*/  IMAD.MOV.U32 R46, RZ, RZ, R40 ;  /* 0x000000ffff2e7224 */ /* 0x000fe200078e0028 */
[----:B------:R-:W-:Y:S02]  /*4d00*/  LEA.HI.X.SX32 R6, R5, R42, 0x1, P2 ;  /* 0x0000002a05067211 */ /* 0x000fe400010f0eff */
[----:B------:R-:W-:-:S02]  /*4d10*/  LEA R36, P2, R39, c[0x0][0x1a0], 0x1 ;  /* 0x0000680027247a11 */ /* 0x000fc400078408ff */
[----:B------:R-:W-:Y:S02]  /*4d20*/  IADD3 R13, R4, 0x210, RZ ;  /* 0x00000210040d7810 */ /* 0x000fe40007ffe0ff */
[----:B------:R-:W-:-:S03]  /*4d30*/  LEA.HI.X R39, R39, c[0x0][0x1a4], R6, 0x1, P2 ;  /* 0x0000690027277a11 */ /* 0x000fc600010f0c06 */
.L_x_3632:
        /* <DEDUP_REMOVED lines=12> */
[----:B-1----:R-:W-:Y:S02]  /*4e00*/  HADD2.F32 R34, -RZ, R7.H0_H0 ;  /* 0x20000007ff227230 */ /* 0x002fe40000004100 */
        /* <DEDUP_REMOVED lines=15> */
.L_x_3631:
[----:B------:R-:W-:Y:S05]  /*4f00*/  BSYNC B2 ;  /* 0x0000000000027941 */ /* 0x000fea0003800000 */
.L_x_3630:
        /* <DEDUP_REMOVED lines=10> */
.L_x_3633:
[----:B------:R-:W-:Y:S01]  /*4fb0*/  IMAD.MOV.U32 R52, RZ, RZ, R48 ;  /* 0x000000ffff347224 */ /* 0x000fe200078e0030 */
[----:B------:R-:W0:Y:S01]  /*4fc0*/  LDS.U16 R50, [R49+-0x8] ;  /* 0xfffff80031327984 */ /* 0x000e220000000400 */
[----:B------:R-:W-:-:S03]  /*4fd0*/  IMAD.MOV.U32 R53, RZ, RZ, R51 ;  /* 0x000000ffff357224 */ /* 0x000fc600078e0033 */
[----:B------:R-:W3:Y:S04]  /*4fe0*/  LDS.U16 R56, [R49+-0x4] ;  /* 0xfffffc0031387984 */ /* 0x000ee80000000400 */
[----:B------:R-:W4:Y:S04]  /*4ff0*/  LDG.E.128 R4, [R52.64] ;  /* 0x0000002434047981 */ /* 0x000f28000c1e1d00 */
[----:B------:R2:W2:Y:S04]  /*5000*/  LDG.E.128 R12, [R52.64+0x240] ;  /* 0x00024024340c7981 */ /* 0x0004a8000c1e1d00 */
[----:B-1----:R2:W2:Y:S04]  /*5010*/  LDG.E.128 R32, [R52.64+0x480] ;  /* 0x0004802434207981 */ /* 0x0024a8000c1e1d00 */
[----:B--2---:R1:W2:Y:S01]  /*5020*/  LDG.E.128 R36, [R52.64+0x6c0] ;  /* 0x0006c02434247981 */ /* 0x0042a2000c1e1d00 */
[----:B------:R-:W-:-:S02]  /*5030*/  IADD3 R48, P1, R52, 0x900, RZ ;  /* 0x0000090034307810 */ /* 0x000fc40007f3e0ff */
[----:B------:R-:W-:Y:S01]  /*5040*/  IADD3 R46, R46, 0x8, RZ ;  /* 0x000000082e2e7810 */ /* 0x000fe20007ffe0ff */
[----:B------:R-:W1:Y:S02]  /*5050*/  LDS.U16 R57, [R49] ;  /* 0x0000000031397984 */ /* 0x000e640000000400 */
[----:B------:R-:W-:Y:S01]  /*5060*/  IMAD.X R51, RZ, RZ, R53, P1 ;  /* 0x000000ffff337224 */ /* 0x000fe200008e0635 */
[----:B------:R-:W-:Y:S01]  /*5070*/  ISETP.GE.AND P1, PT, R46, R47, PT ;  /* 0x0000002f2e00720c */ /* 0x000fe20003f26270 */
[----:B0-----:R-:W-:Y:S02]  /*5080*/  HADD2.F32 R50, -RZ, R50.H0_H0 ;  /* 0x20000032ff327230 */ /* 0x001fe40000004100 */
[----:B---3--:R-:W-:Y:S02]  /*5090*/  HADD2.F32 R56, -RZ, R56.H0_H0 ;  /* 0x20000038ff387230 */ /* 0x008fe40000004100 */
[----:B-1----:R-:W-:Y:S02]  /*50a0*/  HADD2.F32 R57, -RZ, R57.H0_H0 ;  /* 0x20000039ff397230 */ /* 0x002fe40000004100 */
[----:B----4-:R-:W-:-:S02]  /*50b0*/  HADD2.F32 R54, -RZ, R4.H0_H0 ;  /* 0x20000004ff367230 */ /* 0x010fc40000004100 */
[----:B------:R-:W-:Y:S02]  /*50c0*/  HADD2.F32 R55, -RZ, R4.H1_H1 ;  /* 0x30000004ff377230 */ /* 0x000fe40000004100 */
[----:B------:R-:W-:Y:S01]  /*50d0*/  HADD2.F32 R4, -RZ, R5.H0_H0 ;  /* 0x20000005ff047230 */ /* 0x000fe20000004100 */
[C---:B------:R-:W-:Y:S01]  /*50e0*/  FFMA.FTZ R54, R50.reuse, R54, R43 ;  /* 0x0000003632367223 */ /* 0x040fe2000001002b */
[--C-:B------:R-:W-:Y:S01]  /*50f0*/  HADD2.F32 R52, -RZ, R7.reuse.H0_H0 ;  /* 0x20000007ff347230 */ /* 0x100fe20000004100 */
[C---:B------:R-:W-:Y:S01]  /*5100*/  FFMA.FTZ R55, R50.reuse, R55, R26 ;  /* 0x0000003732377223 */ /* 0x040fe2000001001a */
[----:B------:R-:W-:Y:S01]  /*5110*/  HADD2.F32 R7, -RZ, R7.H1_H1 ;  /* 0x30000007ff077230 */ /* 0x000fe20000004100 */
[C---:B------:R-:W-:Y:S01]  /*5120*/  FFMA.FTZ R41, R50.reuse, R4, R41 ;  /* 0x0000000432297223 */ /* 0x040fe20000010029 */
[--C-:B------:R-:W-:Y:S01]  /*5130*/  HADD2.F32 R53, -RZ, R6.reuse.H0_H0 ;  /* 0x20000006ff357230 */ /* 0x100fe20000004100 */
[----:B------:R-:W0:Y:S01]  /*5140*/  LDS.U16 R4, [R49+0x4] ;  /* 0x0000040031047984 */ /* 0x000e220000000400 */
        /* <DEDUP_REMOVED lines=16> */
[--C-:B------:R-:W-:Y:S01]  /*5250*/  HADD2.F32 R29, -RZ, R14.reuse.H1_H1 ;  /* 0x3000000eff1d7230 */ /* 0x100fe20000004100 */
[C---:B------:R-:W-:Y:S01]  /*5260*/  FFMA.FTZ R5, R56.reuse, R13, R5 ;  /* 0x0000000d38057223 */ /* 0x040fe20000010005 */
[----:B------:R-:W-:Y:S01]  /*5270*/  HADD2.F32 R20, -RZ, R14.H0_H0 ;  /* 0x2000000eff147230 */ /* 0x000fe20000004100 */
[C---:B------:R-:W-:Y:S01]  /*5280*/  FFMA.FTZ R12, R56.reuse, R12, R55 ;  /* 0x0000000c380c7223 */ /* 0x040fe20000010037 */
[----:B------:R-:W-:Y:S01]  /*5290*/  HADD2.F32 R14, -RZ, R32.H0_H0 ;  /* 0x20000020ff0e7230 */ /* 0x000fe20000004100 */
[C---:B------:R-:W-:Y:S01]  /*52a0*/  FFMA.FTZ R6, R56.reuse, R29, R6 ;  /* 0x0000001d38067223 */ /* 0x040fe20000010006 */
[----:B------:R-:W-:Y:S01]  /*52b0*/  HADD2.F32 R24, -RZ, R33.H1_H1 ;  /* 0x30000021ff187230 */ /* 0x000fe20000004100 */
[C---:B------:R-:W-:Y:S01]  /*52c0*/  FFMA.FTZ R2, R56.reuse, R2, R41 ;  /* 0x0000000238027223 */ /* 0x040fe20000010029 */
[----:B------:R-:W-:Y:S01]  /*52d0*/  HADD2.F32 R15, -RZ, R34.H0_H0 ;  /* 0x20000022ff0f7230 */ /* 0x000fe20000004100 */
        /* <DEDUP_REMOVED lines=11> */
[--C-:B--2---:R-:W-:Y:S01]  /*5390*/  HADD2.F32 R41, -RZ, R37.reuse.H0_H0 ;  /* 0x20000025ff297230 */ /* 0x104fe20000004100 */
[C---:B------:R-:W-:Y:S01]  /*53a0*/  FFMA.FTZ R2, R57.reuse, R13, R2 ;  /* 0x0000000d39027223 */ /* 0x040fe20000010002 */
[----:B------:R-:W-:Y:S01]  /*53b0*/  HADD2.F32 R43, -RZ, R36.H0_H0 ;  /* 0x20000024ff2b7230 */ /* 0x000fe20000004100 */
[C---:B------:R-:W-:Y:S01]  /*53c0*/  FFMA.FTZ R20, R57.reuse, R15, R20 ;  /* 0x0000000f39147223 */ /* 0x040fe20000010014 */
[----:B0-----:R-:W-:Y:S01]  /*53d0*/  HADD2.F32 R5, -RZ, R4.H0_H0 ;  /* 0x20000004ff057230 */ /* 0x001fe20000004100 */
[----:B------:R-:W-:Y:S01]  /*53e0*/  FFMA.FTZ R7, R57, R50, R7 ;  /* 0x0000003239077223 */ /* 0x000fe20000010007 */
[----:B------:R-:W-:Y:S01]  /*53f0*/  HADD2.F32 R26, -RZ, R36.H1_H1 ;  /* 0x30000024ff1a7230 */ /* 0x000fe20000004100 */
[----:B------:R-:W-:Y:S01]  /*5400*/  IADD3 R49, R49, 0x10, RZ ;  /* 0x0000001031317810 */ /* 0x000fe20007ffe0ff */
        /* <DEDUP_REMOVED lines=11> */
[C---:B------:R-:W-:Y:S02]  /*54c0*/  FFMA.FTZ R21, R5.reuse, R32, R21 ;  /* 0x0000002005157223 */ /* 0x040fe40000010015 */
[----:B------:R-:W-:Y:S01]  /*54d0*/  FFMA.FTZ R2, R5, R34, R7 ;  /* 0x0000002205027223 */ /* 0x000fe20000010007 */
[----:B------:R-:W-:Y:S05]  /*54e0*/  @!P1 BRA `(.L_x_3633) ;  /* 0xfffffac000009947 */ /* 0x000fea000383ffff */
.L_x_3629:
[----:B------:R-:W-:Y:S05]  /*54f0*/  BSYNC B1 ;  /* 0x0000000000017941 */ /* 0x000fea0003800000 */
.L_x_3628:
        /* <DEDUP_REMOVED lines=57> */
.L_x_3637:
[----:B------:R-:W-:Y:S05]  /*5890*/  BSYNC B2 ;  /* 0x0000000000027941 */ /* 0x000fea0003800000 */
.L_x_3636:
[----:B------:R-:W-:Y:S02]  /*58a0*/  IADD3 R40, R40, 0x2, RZ ;  /* 0x0000000228287810 */ /* 0x000fe40007ffe0ff */
.L_x_3635:
[----:B------:R-:W-:Y:S05]  /*58b0*/  BSYNC B1 ;  /* 0x0000000000017941 */ /* 0x000fea0003800000 */
.L_x_3634:
[----:B------:R-:W-:-:S13]  /*58c0*/  LOP3.LUT P1, RZ, R34, 0xfffffffe, RZ, 0xc0, !PT ;  /* 0xfffffffe22ff7812 */ /* 0x000fda000782c0ff */
[----:B------:R-:W-:Y:S05]  /*58d0*/  @!P1 BRA `(.L_x_3627) ;  /* 0x000006d000009947 */ /* 0x000fea0003800000 */
[----:B------:R-:W-:Y:S02]  /*58e0*/  IMAD R13, R40, 0x2, R28 ;  /* 0x00000002280d7824 */ /* 0x000fe400078e021c */
[----:B------:R-:W-:Y:S02]  /*58f0*/  IMAD.MOV.U32 R12, RZ, RZ, RZ ;  /* 0x000000ffff0c7224 */ /* 0x000fe400078e00ff */
[----:B------:R-:W-:Y:S02]  /*5900*/  IMAD R13, R16, -0x2, R13 ;  /* 0xfffffffe100d7824 */ /* 0x000fe400078e020d */
.L_x_3642:
        /* <DEDUP_REMOVED lines=52> */
.L_x_3639:
[----:B------:R-:W-:Y:S05]  /*5c50*/  BSYNC B1 ;  /* 0x0000000000017941 */ /* 0x000fea0003800000 */
.L_x_3638:
[----:B------:R-:W-:Y:S01]  /*5c60*/  BSSY B1, `(.L_x_3640) ;  /* 0x0000030000017945 */ /* 0x000fe20003800000 */
[----:B------:R-:W-:Y:S05]  /*5c70*/  @!P1 BRA `(.L_x_3641) ;  /* 0x000002e000009947 */ /* 0x000fea0003800000 */
[----:B------:R-:W-:Y:S01]  /*5c80*/  IABS R7, c[0x0][0x1d4] ;  /* 0x0000750000077a13 */ /* 0x000fe20000000000 */
[----:B------:R-:W0:Y:S01]  /*5c90*/  LDS.U16 R14, [R14+0x214] ;  /* 0x000214000e0e7984 */ /* 0x000e220000000400 */
        /* <DEDUP_REMOVED lines=44> */
.L_x_3641:
[----:B------:R-:W-:Y:S05]  /*5f60*/  BSYNC B1 ;  /* 0x0000000000017941 */ /* 0x000fea0003800000 */
.L_x_3640:
[----:B------:R-:W-:Y:S02]  /*5f70*/  IADD3 R40, R40, 0x4, RZ ;  /* 0x0000000428287810 */ /* 0x000fe40007ffe0ff */
[----:B------:R-:W-:Y:S02]  /*5f80*/  IADD3 R12, R12, 0x8, RZ ;  /* 0x000000080c0c7810 */ /* 0x000fe40007ffe0ff */
[----:B------:R-:W-:-:S13]  /*5f90*/  ISETP.GE.AND P1, PT, R40, R25, PT ;  /* 0x000000192800720c */ /* 0x000fda0003f26270 */
[----:B------:R-:W-:Y:S05]  /*5fa0*/  @!P1 BRA `(.L_x_3642) ;  /* 0xfffff96000009947 */ /* 0x000fea000383ffff */
.L_x_3627:
[----:B---3--:R-:W-:Y:S05]  /*5fb0*/  BSYNC B0 ;  /* 0x0000000000007941 */ /* 0x008fea0003800000 */
.L_x_3626:
        /* <DEDUP_REMOVED lines=8> */
[----:B------:R-:W-:-:S04]  /*6040*/  @P1 IMAD R4, R27, 0x90, R0 ;  /* 0x000000901b041824 */ /* 0x000fc800078e0200 */
[----:B------:R-:W-:-:S04]  /*6050*/  @P1 IMAD.WIDE R4, R4, R13, c[0x0][0x238] ;  /* 0x00008e0004041625 */ /* 0x000fc800078e020d */
[----:B------:R-:W-:Y:S02]  /*6060*/  @P3 IMAD.WIDE R12, R22, R13, c[0x0][0x188] ;  /* 0x00006200160c3625 */ /* 0x000fe400078e020d */
[----:B------:R-:W5:Y:S04]  /*6070*/  @P1 LDG.E.128 R4, [R4.64] ;  /* 0x0000002404041981 */ /* 0x000f68000c1e1d00 */
[----:B------:R-:W5:Y:S01]  /*6080*/  @P3 LDG.E.128 R12, [R12.64] ;  /* 0x000000240c0c3981 */ /* 0x000f62000c1e1d00 */
[----:B-1----:R-:W-:Y:S02]  /*6090*/  IMAD.IADD R33, R25, 0x1, -R16 ;  /* 0x0000000119217824 */ /* 0x002fe400078e0a10 */
        /* <DEDUP_REMOVED lines=11> */
[----:B------:R1:W3:Y:S03]  /*6150*/  LDG.E R30, [R30.64+0x4] ;  /* 0x000004241e1e7981 */ /* 0x0002e6000c1e1900 */
[----:B------:R-:W-:-:S06]  /*6160*/  LEA.HI.X.SX32 R13, R22, c[0x0][0x18c], 0x1, P2 ;  /* 0x00006300160d7a11 */ /* 0x000fcc00010f0eff */
[----:B------:R-:W4:Y:S02]  /*6170*/  LDG.E.64 R12, [R12.64] ;  /* 0x000000240c0c7981 */ /* 0x000f24000c1e1b00 */
[C---:B----4-:R-:W-:Y:S02]  /*6180*/  PRMT R18, R12.reuse, 0x9910, RZ ;  /* 0x000099100c127816 */ /* 0x050fe400000000ff */
[----:B-1----:R-:W-:Y:S01]  /*6190*/  PRMT R31, R13, 0x9910, RZ ;  /* 0x000099100d1f7816 */ /* 0x002fe200000000ff */
[----:B------:R1:W-:Y:S01]  /*61a0*/  I2F.S8 R14, R12 ;  /* 0x0000000c000e7306 */ /* 0x0003e20000001400 */
[--C-:B------:R-:W-:Y:S02]  /*61b0*/  SHF.R.U64 R28, R12, 0x10, R13.reuse ;  /* 0x000000100c1c7819 */ /* 0x100fe4000000120d */
[--C-:B------:R-:W-:Y:S02]  /*61c0*/  SHF.R.U32.HI R25, RZ, 0x10, R13.reuse ;  /* 0x00000010ff197819 */ /* 0x100fe4000001160d */
[----:B------:R-:W-:-:S03]  /*61d0*/  SHF.R.S32.HI R27, RZ, 0x18, R13 ;  /* 0x00000018ff1b7819 */ /* 0x000fc6000001140d */
[----:B------:R4:W3:Y:S01]  /*61e0*/  I2F.S8 R22, R13 ;  /* 0x0000000d00167306 */ /* 0x0008e20000001400 */
[----:B-1----:R-:W-:Y:S01]  /*61f0*/  SHF.R.S32.HI R12, RZ, 0x8, R18 ;  /* 0x00000008ff0c7819 */ /* 0x002fe20000011412 */
[----:B------:R-:W-:Y:S01]  /*6200*/  IMAD.MOV.U32 R18, RZ, RZ, R31 ;  /* 0x000000ffff127224 */ /* 0x000fe200078e001f */
[----:B----4-:R-:W-:-:S04]  /*6210*/  PRMT R13, R28, 0x9910, RZ ;  /* 0x000099101c0d7816 */ /* 0x010fc800000000ff */
[----:B------:R-:W-:Y:S02]  /*6220*/  SHF.R.S32.HI R18, RZ, 0x8, R18 ;  /* 0x00000008ff127819 */ /* 0x000fe40000011412 */
[----:B------:R-:W-:Y:S01]  /*6230*/  SHF.R.S32.HI R13, RZ, 0x8, R13 ;  /* 0x00000008ff0d7819 */ /* 0x000fe2000001140d */
[----:B------:R3:W1:Y:S08]  /*6240*/  I2F.S8 R15, R28 ;  /* 0x0000001c000f7306 */ /* 0x0006700000001400 */
[----:B------:R-:W4:Y:S08]  /*6250*/  I2F.S8 R25, R25 ;  /* 0x0000001900197306 */ /* 0x000f300000001400 */
[----:B------:R-:W2:Y:S08]  /*6260*/  I2F.S16 R27, R27 ;  /* 0x0000001b001b7306 */ /* 0x000eb00000101400 */
[----:B------:R-:W0:Y:S08]  /*6270*/  I2F.S16 R12, R12 ;  /* 0x0000000c000c7306 */ /* 0x000e300000101400 */
[----:B------:R-:W0:Y:S08]  /*6280*/  I2F.S16 R18, R18 ;  /* 0x0000001200127306 */ /* 0x000e300000101400 */
[----:B------:R-:W0:Y:S01]  /*6290*/  I2F.S16 R13, R13 ;  /* 0x0000000d000d7306 */ /* 0x000e220000101400 */
[----:B---3--:R-:W-:-:S02]  /*62a0*/  FMUL.FTZ R28, R22, R30 ;  /* 0x0000001e161c7220 */ /* 0x008fc40000410000 */
[-C--:B-1----:R-:W-:Y:S02]  /*62b0*/  FMUL.FTZ R22, R15, R30.reuse ;  /* 0x0000001e0f167220 */ /* 0x082fe40000410000 */
[-C--:B----4-:R-:W-:Y:S02]  /*62c0*/  FMUL.FTZ R15, R25, R30.reuse ;  /* 0x0000001e190f7220 */ /* 0x090fe40000410000 */
[-C--:B------:R-:W-:Y:S02]  /*62d0*/  FMUL.FTZ R14, R14, R30.reuse ;  /* 0x0000001e0e0e7220 */ /* 0x080fe40000410000 */
[-C--:B--2---:R-:W-:Y:S02]  /*62e0*/  FMUL.FTZ R32, R27, R30.reuse ;  /* 0x0000001e1b207220 */ /* 0x084fe40000410000 */
[-C--:B0-----:R-:W-:Y:S02]  /*62f0*/  FMUL.FTZ R25, R12, R30.reuse ;  /* 0x0000001e0c197220 */ /* 0x081fe40000410000 */
[----:B------:R-:W-:-:S02]  /*6300*/  FMUL.FTZ R31, R18, R30 ;  /* 0x0000001e121f7220 */ /* 0x000fc40000410000 */
[----:B------:R-:W-:Y:S01]  /*6310*/  FMUL.FTZ R27, R13, R30 ;  /* 0x0000001e0d1b7220 */ /* 0x000fe20000410000 */
[----:B------:R-:W-:Y:S02]  /*6320*/  F2FP.PACK_AB R12, R25, R14 ;  /* 0x0000000e190c723e */ /* 0x000fe400000000ff */
[----:B------:R-:W-:Y:S02]  /*6330*/  F2FP.PACK_AB R15, R32, R15 ;  /* 0x0000000f200f723e */ /* 0x000fe400000000ff */
[----:B------:R-:W-:Y:S02]  /*6340*/  F2FP.PACK_AB R14, R31, R28 ;  /* 0x0000001c1f0e723e */ /* 0x000fe400000000ff */
[----:B------:R-:W-:-:S04]  /*6350*/  F2FP.PACK_AB R13, R27, R22 ;  /* 0x000000161b0d723e */ /* 0x000fc800000000ff */
.L_x_3645:
        /* <DEDUP_REMOVED lines=26> */
.L_x_3644:
[----:B0-----:R-:W-:Y:S05]  /*6500*/  BSYNC B0 ;  /* 0x0000000000007941 */ /* 0x001fea0003800000 */
.L_x_3643:
        /* <DEDUP_REMOVED lines=13> */
.L_x_3647:
        /* <DEDUP_REMOVED lines=9> */
[--C-:B------:R-:W-:Y:S01]  /*6670*/  HADD2.F32 R11, -RZ, R6.reuse.H0_H0 ;  /* 0x20000006ff0b7230 */ /* 0x100fe20000004100 */
        /* <DEDUP_REMOVED lines=11> */
.L_x_3649:
[----:B------:R-:W-:Y:S05]  /*6730*/  BSYNC B0 ;  /* 0x0000000000007941 */ /* 0x000fea0003800000 */
.L_x_3648:
[----:B------:R-:W-:Y:S06]  /*6740*/  BAR.SYNC.DEFER_BLOCKING 0x0 ;  /* 0x0000000000007b1d */ /* 0x000fec0000010000 */
.L_x_3646:
        /* <DEDUP_REMOVED lines=17> */
.L_x_3650:
        /* <DEDUP_REMOVED lines=19> */
[----:B-----5:R-:W-:Y:S02]  /*6990*/  LOP3.LUT R10, R3, 0xff, RZ, 0xc0, !PT ;  /* 0x000000ff030a7812 */ /* 0x020fe400078ec0ff */
[----:B------:R-:W-:Y:S02]  /*69a0*/  PRMT R5, R5, 0x7710, RZ ;  /* 0x0000771005057816 */ /* 0x000fe400000000ff */
[----:B------:R-:W-:Y:S01]  /*69b0*/  SHF.L.U64.HI R9, R10, 0x8, RZ ;  /* 0x000000080a097819 */ /* 0x000fe200000102ff */
[----:B------:R-:W3:Y:S01]  /*69c0*/  F2I.S8.NTZ R29, R29 ;  /* 0x0000001d001d7305 */ /* 0x000ee20000202100 */
[----:B----4-:R-:W-:Y:S02]  /*69d0*/  PRMT R6, R24, 0x8880, RZ ;  /* 0x0000888018067816 */ /* 0x010fe400000000ff */
[----:B------:R-:W-:-:S02]  /*69e0*/  LOP3.LUT R8, R5, 0xff, RZ, 0xc0, !PT ;  /* 0x000000ff05087812 */ /* 0x000fc400078ec0ff */
[----:B------:R-:W-:Y:S02]  /*69f0*/  PRMT R6, R6, 0x7710, RZ ;  /* 0x0000771006067816 */ /* 0x000fe400000000ff */
[----:B------:R-:W-:Y:S01]  /*6a00*/  SHF.L.U64.HI R5, R8, 0x10, RZ ;  /* 0x0000001008057819 */ /* 0x000fe200000102ff */
[----:B------:R-:W4:Y:S01]  /*6a10*/  F2I.S8.NTZ R43, R43 ;  /* 0x0000002b002b7305 */ /* 0x000f220000202100 */
[----:B------:R-:W-:Y:S02]  /*6a20*/  LOP3.LUT R7, R6, 0xff, RZ, 0xc0, !PT ;  /* 0x000000ff06077812 */ /* 0x000fe400078ec0ff */
[----:B0-----:R-:W-:Y:S02]  /*6a30*/  PRMT R3, R20, 0x8880, RZ ;  /* 0x0000888014037816 */ /* 0x001fe400000000ff */
[----:B------:R-:W-:Y:S02]  /*6a40*/  SHF.L.U64.HI R6, R7, 0x18, RZ ;  /* 0x0000001807067819 */ /* 0x000fe400000102ff */
[----:B------:R-:W-:Y:S01]  /*6a50*/  PRMT R3, R3, 0x7710, RZ ;  /* 0x0000771003037816 */ /* 0x000fe200000000ff */
[----:B------:R-:W0:Y:S01]  /*6a60*/  F2I.S8.NTZ R21, R21 ;  /* 0x0000001500157305 */ /* 0x000e220000202100 */
[----:B---3--:R-:W-:-:S02]  /*6a70*/  PRMT R4, R29, 0x8880, RZ ;  /* 0x000088801d047816 */ /* 0x008fc400000000ff */
[----:B------:R-:W-:Y:S02]  /*6a80*/  LOP3.LUT R6, R6, R5, R9, 0xfe, !PT ;  /* 0x0000000506067212 */ /* 0x000fe400078efe09 */
        /* <DEDUP_REMOVED lines=23> */
.L_x_3604:
[----:B------:R-:W-:Y:S01]  /*6c00*/  IMAD.MOV.U32 R80, RZ, RZ, 0x10 ;  /* 0x00000010ff507424 */ /* 0x000fe200078e00ff */
[----:B------:R-:W-:Y:S01]  /*6c10*/  MOV R48, 0x6c50 ;  /* 0x00006c5000307802 */ /* 0x000fe20000000f00 */
[----:B------:R-:W-:Y:S02]  /*6c20*/  IMAD.MOV.U32 R51, RZ, RZ, 0x1f ;  /* 0x0000001fff337424 */ /* 0x000fe400078e00ff */
[----:B------:R-:W-:Y:S02]  /*6c30*/  IMAD.MOV.U32 R50, RZ, RZ, -0x1 ;  /* 0xffffffffff327424 */ /* 0x000fe400078e00ff */
[----:B0----5:R-:W-:Y:S05]  /*6c40*/  CALL.REL.NOINC `($__internal_15_$__cuda_sm70_shflsync_bfly_p) ;  /* 0x000003a000007944 */ /* 0x021fea0003c00000 */
[----:B01----:R-:W-:Y:S05]  /*6c50*/  BRA `(.L_x_3651) ;  /* 0xffffb85000007947 */ /* 0x003fea000383ffff */
.L_x_3605:
[----:B------:R-:W-:Y:S01]  /*6c60*/  IMAD.MOV.U32 R80, RZ, RZ, 0x8 ;  /* 0x00000008ff507424 */ /* 0x000fe200078e00ff */
[----:B------:R-:W-:Y:S01]  /*6c70*/  MOV R48, 0x6cb0 ;  /* 0x00006cb000307802 */ /* 0x000fe20000000f00 */
[----:B------:R-:W-:Y:S02]  /*6c80*/  IMAD.MOV.U32 R51, RZ, RZ, 0x1f ;  /* 0x0000001fff337424 */ /* 0x000fe400078e00ff */
[----:B------:R-:W-:Y:S02]  /*6c90*/  IMAD.MOV.U32 R50, RZ, RZ, -0x1 ;  /* 0xffffffffff327424 */ /* 0x000fe400078e00ff */
[----:B0----5:R-:W-:Y:S05]  /*6ca0*/  CALL.REL.NOINC `($__internal_15_$__cuda_sm70_shflsync_bfly_p) ;  /* 0x0000034000007944 */ /* 0x021fea0003c00000 */
[----:B01----:R-:W-:Y:S01]  /*6cb0*/  FADD.FTZ R86, R86, R51 ;  /* 0x0000003356567221 */ /* 0x003fe20000010000 */
[----:B------:R-:W-:Y:S01]  /*6cc0*/  MOV R48, 0x6d10 ;  /* 0x00006d1000307802 */ /* 0x000fe20000000f00 */
[----:B------:R-:W-:-:S02]  /*6cd0*/  IMAD.MOV.U32 R80, RZ, RZ, 0x4 ;  /* 0x00000004ff507424 */ /* 0x000fc400078e00ff */
[----:B------:R-:W-:Y:S02]  /*6ce0*/  IMAD.MOV.U32 R51, RZ, RZ, 0x1f ;  /* 0x0000001fff337424 */ /* 0x000fe400078e00ff */
[----:B------:R-:W-:Y:S02]  /*6cf0*/  IMAD.MOV.U32 R50, RZ, RZ, -0x1 ;  /* 0xffffffffff327424 */ /* 0x000fe400078e00ff */
[----:B------:R-:W-:Y:S05]  /*6d00*/  CALL.REL.NOINC `($__internal_15_$__cuda_sm70_shflsync_bfly_p) ;  /* 0x000002e000007944 */ /* 0x000fea0003c00000 */
[----:B01----:R-:W-:Y:S01]  /*6d10*/  FADD.FTZ R86, R86, R51 ;  /* 0x0000003356567221 */ /* 0x003fe20000010000 */
[----:B------:R-:W-:Y:S01]  /*6d20*/  MOV R48, 0x6d70 ;  /* 0x00006d7000307802 */ /* 0x000fe20000000f00 */
[----:B------:R-:W-:Y:S02]  /*6d30*/  IMAD.MOV.U32 R80, RZ, RZ, 0x2 ;  /* 0x00000002ff507424 */ /* 0x000fe400078e00ff */
[----:B------:R-:W-:Y:S02]  /*6d40*/  IMAD.MOV.U32 R51, RZ, RZ, 0x1f ;  /* 0x0000001fff337424 */ /* 0x000fe400078e00ff */
[----:B------:R-:W-:Y:S02]  /*6d50*/  IMAD.MOV.U32 R50, RZ, RZ, -0x1 ;  /* 0xffffffffff327424 */ /* 0x000fe400078e00ff */
[----:B------:R-:W-:Y:S05]  /*6d60*/  CALL.REL.NOINC `($__internal_15_$__cuda_sm70_shflsync_bfly_p) ;  /* 0x0000028000007944 */ /* 0x000fea0003c00000 */
[----:B-1----:R-:W-:Y:S01]  /*6d70*/  FADD.FTZ R4, R86, R51 ;  /* 0x0000003356047221 */ /* 0x002fe20000010000 */
[----:B------:R-:W-:Y:S01]  /*6d80*/  MOV R48, 0x6de0 ;  /* 0x00006de000307802 */ /* 0x000fe20000000f00 */
[----:B0-----:R-:W-:-:S02]  /*6d90*/  IMAD.MOV.U32 R80, RZ, RZ, 0x1 ;  /* 0x00000001ff507424 */ /* 0x001fc400078e00ff */
[----:B------:R-:W-:Y:S02]  /*6da0*/  IMAD.MOV.U32 R51, RZ, RZ, 0x1f ;  /* 0x0000001fff337424 */ /* 0x000fe400078e00ff */
[----:B------:R-:W-:Y:S02]  /*6db0*/  IMAD.MOV.U32 R50, RZ, RZ, -0x1 ;  /* 0xffffffffff327424 */ /* 0x000fe400078e00ff */
[----:B------:R-:W-:Y:S02]  /*6dc0*/  IMAD.MOV.U32 R86, RZ, RZ, R4 ;  /* 0x000000ffff567224 */ /* 0x000fe400078e0004 */
[----:B------:R-:W-:Y:S05]  /*6dd0*/  CALL.REL.NOINC `($__internal_15_$__cuda_sm70_shflsync_bfly_p) ;  /* 0x0000021000007944 */ /* 0x000fea0003c00000 */
[----:B01----:R-:W-:Y:S05]  /*6de0*/  BRA `(.L_x_3652) ;  /* 0xffffb75000007947 */ /* 0x003fea000383ffff */
.L_x_3610:
[----:B------:R-:W-:Y:S01]  /*6df0*/  IMAD.MOV.U32 R80, RZ, RZ, 0x2 ;  /* 0x00000002ff507424 */ /* 0x000fe200078e00ff */
[----:B------:R-:W-:Y:S01]  /*6e00*/  MOV R48, 0x6e40 ;  /* 0x00006e4000307802 */ /* 0x000fe20000000f00 */
[----:B------:R-:W-:Y:S02]  /*6e10*/  IMAD.MOV.U32 R51, RZ, RZ, 0x1f ;  /* 0x0000001fff337424 */ /* 0x000fe400078e00ff */
[----:B------:R-:W-:Y:S02]  /*6e20*/  IMAD.MOV.U32 R50, RZ, RZ, -0x1 ;  /* 0xffffffffff327424 */ /* 0x000fe400078e00ff */
[----:B-----5:R-:W-:Y:S05]  /*6e30*/  CALL.REL.NOINC `($__internal_15_$__cuda_sm70_shflsync_bfly_p) ;  /* 0x000001b000007944 */ /* 0x020fea0003c00000 */
[----:B01----:R-:W-:Y:S05]  /*6e40*/  BRA `(.L_x_3653) ;  /* 0xffffd20000007947 */ /* 0x003fea000383ffff */
.L_x_3611:
[----:B------:R-:W-:Y:S01]  /*6e50*/  IMAD.MOV.U32 R80, RZ, RZ, 0x1 ;  /* 0x00000001ff507424 */ /* 0x000fe200078e00ff */
[----:B------:R-:W-:Y:S01]  /*6e60*/  MOV R48, 0x6ea0 ;  /* 0x00006ea000307802 */ /* 0x000fe20000000f00 */
[----:B------:R-:W-:-:S02]  /*6e70*/  IMAD.MOV.U32 R51, RZ, RZ, 0x1f ;  /* 0x0000001fff337424 */ /* 0x000fc400078e00ff */
[----:B------:R-:W-:Y:S02]  /*6e80*/  IMAD.MOV.U32 R50, RZ, RZ, -0x1 ;  /* 0xffffffffff327424 */ /* 0x000fe400078e00ff */
[----:B-----5:R-:W-:Y:S05]  /*6e90*/  CALL.REL.NOINC `($__internal_15_$__cuda_sm70_shflsync_bfly_p) ;  /* 0x0000015000007944 */ /* 0x020fea0003c00000 */
[----:B01----:R-:W-:Y:S05]  /*6ea0*/  BRA `(.L_x_3654) ;  /* 0xffffd1d000007947 */ /* 0x003fea000383ffff */
.L_x_3615:
[----:B------:R-:W-:Y:S01]  /*6eb0*/  IMAD.MOV.U32 R86, RZ, RZ, R3 ;  /* 0x000000ffff567224 */ /* 0x000fe200078e0003 */
[----:B------:R-:W-:Y:S01]  /*6ec0*/  MOV R48, 0x6f10 ;  /* 0x00006f1000307802 */ /* 0x000fe20000000f00 */
[----:B------:R-:W-:Y:S02]  /*6ed0*/  IMAD.MOV.U32 R80, RZ, RZ, 0x10 ;  /* 0x00000010ff507424 */ /* 0x000fe400078e00ff */
[----:B------:R-:W-:Y:S02]  /*6ee0*/  IMAD.MOV.U32 R51, RZ, RZ, 0x1f ;  /* 0x0000001fff337424 */ /* 0x000fe400078e00ff */
[----:B------:R-:W-:Y:S02]  /*6ef0*/  IMAD.MOV.U32 R50, RZ, RZ, -0x1 ;  /* 0xffffffffff327424 */ /* 0x000fe400078e00ff */
[----:B-123-5:R-:W-:Y:S05]  /*6f00*/  CALL.REL.NOINC `($__internal_15_$__cuda_sm70_shflsync_bfly_p) ;  /* 0x000000e000007944 */ /* 0x02efea0003c00000 */
[----:B01----:R-:W-:Y:S05]  /*6f10*/  BRA `(.L_x_3655) ;  /* 0xffffd3b000007947 */ /* 0x003fea000383ffff */
.L_x_3616:
[----:B------:R-:W-:Y:S01]  /*6f20*/  IMAD.MOV.U32 R80, RZ, RZ, 0x8 ;  /* 0x00000008ff507424 */ /* 0x000fe200078e00ff */
[----:B------:R-:W-:Y:S01]  /*6f30*/  MOV R48, 0x6f70 ;  /* 0x00006f7000307802 */ /* 0x000fe20000000f00 */
[----:B------:R-:W-:Y:S02]  /*6f40*/  IMAD.MOV.U32 R51, RZ, RZ, 0x1f ;  /* 0x0000001fff337424 */ /* 0x000fe400078e00ff */
[----:B------:R-:W-:-:S02]  /*6f50*/  IMAD.MOV.U32 R50, RZ, RZ, -0x1 ;  /* 0xffffffffff327424 */ /* 0x000fc400078e00ff */
[----:B0123-5:R-:W-:Y:S05]  /*6f60*/  CALL.REL.NOINC `($__internal_15_$__cuda_sm70_shflsync_bfly_p) ;  /* 0x0000008000007944 */ /* 0x02ffea0003c00000 */
[----:B-1----:R-:W-:Y:S01]  /*6f70*/  FMNMX.FTZ R0, R86, R51, !PT ;  /* 0x0000003356007209 */ /* 0x002fe20007810000 */
[----:B0-----:R-:W-:Y:S01]  /*6f80*/  IMAD.MOV.U32 R80, RZ, RZ, 0x4 ;  /* 0x00000004ff507424 */ /* 0x001fe200078e00ff */
[----:B------:R-:W-:Y:S01]  /*6f90*/  MOV R48, 0x6fe0 ;  /* 0x00006fe000307802 */ /* 0x000fe20000000f00 */
[----:B------:R-:W-:-:S02]  /*6fa0*/  IMAD.MOV.U32 R51, RZ, RZ, 0x1f ;  /* 0x0000001fff337424 */ /* 0x000fc400078e00ff */
[----:B------:R-:W-:Y:S02]  /*6fb0*/  IMAD.MOV.U32 R50, RZ, RZ, -0x1 ;  /* 0xffffffffff327424 */ /* 0x000fe400078e00ff */
[----:B------:R-:W-:Y:S02]  /*6fc0*/  IMAD.MOV.U32 R86, RZ, RZ, R0 ;  /* 0x000000ffff567224 */ /* 0x000fe400078e0000 */
[----:B------:R-:W-:Y:S05]  /*6fd0*/  CALL.REL.NOINC `($__internal_15_$__cuda_sm70_shflsync_bfly_p) ;  /* 0x0000001000007944 */ /* 0x000fea0003c00000 */
[----:B01----:R-:W-:Y:S05]  /*6fe0*/  BRA `(.L_x_3656) ;  /* 0xffffd33000007947 */ /* 0x003fea000383ffff */
        .weak           $__internal_15_$__cuda_sm70_shflsync_bfly_p
        .type           $__internal_15_$__cuda_sm70_shflsync_bfly_p,@function
        .size           $__internal_15_$__cuda_sm70_shflsync_bfly_p,(.L_x_4321 - $__internal_15_$__cuda_sm70_shflsync_bfly_p)
$__internal_15_$__cuda_sm70_shflsync_bfly_p:
[----:B------:R-:W-:Y:S01]  /*6ff0*/  IMAD.MOV.U32 R49, RZ, RZ, 0x0 ;  /* 0x00000000ff317424 */ /* 0x000fe200078e00ff */
[----:B------:R-:W-:Y:S04]  /*7000*/  WARPSYNC R50 ;  /* 0x0000003200007348 */ /* 0x000fe80003800000 */
[----:B------:R0:W1:Y:S01]  /*7010*/  SHFL.BFLY PT, R51, R86, R80, R51 ;  /* 0x0c00005056337389 */ /* 0x00006200000e0033 */
[----:B------:R-:W-:Y:S05]  /*7020*/  RET.REL.NODEC R48 `(_ZN4mmha33masked_multihead_attention_kernelItLi144ELi256ELi4ELi32ELi64ELb0ELb0EEEv26Multihead_attention_paramsIT_XT5_EE) ;  /* 0xffff8fd030007950 */ /* 0x000fea0003c3ffff */
.L_x_3657:
        /* <DEDUP_REMOVED lines=13> */
.L_x_4321:


//--------------------- .text._ZN4mmha33masked_multihead_attention_kernelIfLi144ELi256ELi1ELi64ELi256ELb0ELb1EEEv26Multihead_attention_paramsIT_XT5_EE --------------------------
	.section	.text._ZN4mmha33masked_multihead_attention_kernelIfLi144ELi256ELi1ELi64ELi256ELb0ELb1EEEv26Multihead_attention_paramsIT_XT5_EE,"ax",@progbits
	.sectioninfo	@"SHI_REGISTERS=255"
	.align	128
        .global         _ZN4mmha33masked_multihead_attention_kernelIfLi144ELi256ELi1ELi64ELi256ELb0ELb1EEEv26Multihead_attention_paramsIT_XT5_EE
        .type           _ZN4mmha33masked_multihead_attention_kernelIfLi144ELi256ELi1ELi64ELi256ELb0ELb1EEEv26Multihead_attention_paramsIT_XT5_EE,@function
        .size           _ZN4mmha33masked_multihead_attention_kernelIfLi144ELi256ELi1ELi64ELi256ELb0ELb1EEEv26Multihead_attention_paramsIT_XT5_EE,(.L_x_4344 - _ZN4mmha33masked_multihead_attention_kernelIfLi144ELi256ELi1ELi64ELi256ELb0ELb1EEEv26Multihead_attention_paramsIT_XT5_EE)
        .other          _ZN4mmha33masked_multihead_attention_kernelIfLi144ELi256ELi1ELi64ELi256ELb0ELb1EEEv26Multihead_attention_paramsIT_XT5_EE,@"STO_CUDA_ENTRY STV_DEFAULT"
_ZN4mmha33masked_multihead_attention_kernelIfLi144ELi256ELi1ELi64ELi256ELb0ELb1EEEv26Multihead_attention_paramsIT_XT5_EE:
.text._ZN4mmha33masked_multihead_attention_kernelIfLi144ELi256ELi1ELi64ELi256ELb0ELb1EEEv26Multihead_attention_paramsIT_XT5_EE:
[----:B------:R-:W-:Y:S02]  /*0000*/  MOV R1, c[0x0][0x28] ;  /* 0x00000a0000017a02 */ /* 0x000fe40000000f00 */
        /* <DEDUP_REMOVED lines=10> */
[----:B------:R-:W-:-:S05]  /*00b0*/  MOV R3, UR5 ;  /* 0x0000000500037c02 */ /* 0x000fca0008000f00 */
[----:B------:R-:W2:Y:S02]  /*00c0*/  LDG.E.U8 R2, [R2.64] ;  /* 0x0000002402027981 */ /* 0x000ea4000c1e1100 */
[----:B--2---:R-:W-:-:S13]  /*00d0*/  ISETP.NE.AND P0, PT, R2, 0x1, PT ;  /* 0x000000010200780c */ /* 0x004fda0003f05270 */
[----:B------:R-:W-:Y:S05]  /*00e0*/  @!P0 EXIT ;  /* 0x000000000000894d */ /* 0x000fea0003800000 */
.L_x_3658:
[----:B------:R-:W-:Y:S01]  /*00f0*/  IABS R2, c[0x0][0x1d0] ;  /* 0x0000740000027a13 */ /* 0x000fe20000000000 */
[----:B------:R-:W-:Y:S02]  /*0100*/  ULDC.64 UR4, c[0x0][0x280] ;  /* 0x0000a00000047ab9 */ /* 0x000fe40000000a00 */
[----:B------:R-:W-:Y:S01]  /*0110*/  UISETP.NE.U32.AND UP0, UPT, URZ, UR4, UPT ;  /* 0x000000043f00728c */ /* 0x000fe2000bf05070 */
[----:B------:R1:W2:Y:S03]  /*0120*/  R2UR UR8, R2 ;  /* 0x00000000020873c2 */ /* 0x0002a600000e0000 */
[----:B------:R-:W-:-:S03]  /*0130*/  UISETP.NE.AND.EX UP0, UPT, URZ, UR5, UPT, UP0 ;  /* 0x000000053f00728c */ /* 0x000fc6000bf05300 */
[----:B------:R-:W-:-:S03]  /*0140*/  ULDC.64 UR4, c[0x0][0x280] ;  /* 0x0000a00000047ab9 */ /* 0x000fc60000000a00 */
[----:B------:R-:W-:-:S05]  /*0150*/  PLOP3.LUT P0, PT, PT, PT, UP0, 0x80, 0x0 ;  /* 0x000000000000781c */ /* 0x000fca0003f0f008 */
[----:B------:R-:W-:Y:S02]  /*0160*/  @UP0 UMOV UR6, 0x4 ;  /* 0x0000000400060882 */ /* 0x000fe40000000000 */
[----:B0-----:R-:W-:-:S06]  /*0170*/  @UP0 UIMAD.WIDE UR4, UR47, UR6, UR4 ;  /* 0x000000062f0402a5 */ /* 0x001fcc000f8e0204 */
[----:B-1----:R-:W-:Y:S01]  /*0180*/  IMAD.U32 R2, RZ, RZ, UR4 ;  /* 0x00000004ff027e24 */ /* 0x002fe2000f8e00ff */
[----:B------:R-:W-:Y:S01]  /*0190*/  MOV R3, UR5 ;  /* 0x0000000500037c02 */ /* 0x000fe20008000f00 */
[----:B--2---:R-:W0:Y:S04]  /*01a0*/  I2F.RP R0, UR8 ;  /* 0x0000000800007d06 */ /* 0x004e280008209400 */
[----:B------:R1:W2:Y:S04]  /*01b0*/  @P0 LDG.E R5, [R2.64] ;  /* 0x0000002402050981 */ /* 0x0002a8000c1e1900 */
        /* <DEDUP_REMOVED lines=16> */
[----:B------:R-:W-:Y:S02]  /*02c0*/  UISETP.GE.U32.AND UP2, UPT, UR4, UR8, UPT ;  /* 0x000000080400728c */ /* 0x000fe4000bf46070 */
[----:B------:R-:W-:Y:S02]  /*02d0*/  ULOP3.LUT UR4, UR47, UR6, URZ, 0x3c, !UPT ;  /* 0x000000062f047292 */ /* 0x000fe4000f8e3c3f */
[----:B------:R-:W-:Y:S02]  /*02e0*/  @!UP3 UIADD3 UR5, UR5, 0x1, URZ ;  /* 0x000000010505b890 */ /* 0x000fe4000fffe03f */
[----:B------:R-:W-:Y:S02]  /*02f0*/  ULDC.64 UR8, c[0x0][0x240] ;  /* 0x0000900000087ab9 */ /* 0x000fe40000000a00 */
[----:B------:R-:W-:Y:S02]  /*0300*/  UISETP.NE.U32.AND UP1, UPT, URZ, UR8, UPT ;  /* 0x000000083f00728c */ /* 0x000fe4000bf25070 */
[----:B------:R-:W-:-:S02]  /*0310*/  UISETP.GE.AND UP3, UPT, UR4, URZ, UPT ;  /* 0x0000003f0400728c */ /* 0x000fc4000bf66270 */
[----:B------:R-:W-:Y:S02]  /*0320*/  @UP2 UIADD3 UR5, UR5, 0x1, URZ ;  /* 0x0000000105052890 */ /* 0x000fe4000fffe03f */
[----:B------:R-:W-:Y:S02]  /*0330*/  UISETP.NE.AND UP2, UPT, URZ, UR6, UPT ;  /* 0x000000063f00728c */ /* 0x000fe4000bf45270 */
[----:B------:R-:W-:-:S03]  /*0340*/  UISETP.NE.AND.EX UP1, UPT, URZ, UR9, UPT, UP1 ;  /* 0x000000093f00728c */ /* 0x000fc6000bf25310 */
[----:B------:R-:W-:Y:S02]  /*0350*/  UMOV UR46, UR5 ;  /* 0x00000005002e7c82 */ /* 0x000fe40008000000 */
[----:B------:R-:W-:Y:S01]  /*0360*/  @!UP3 UIADD3 UR46, -UR46, URZ, URZ ;  /* 0x0000003f2e2eb290 */ /* 0x000fe2000fffe13f */
[----:B------:R-:W-:Y:S01]  /*0370*/  PLOP3.LUT P1, PT, PT, PT, UP1, 0x80, 0x0 ;  /* 0x000000000000781c */ /* 0x000fe20003f2f018 */
[----:B------:R-:W-:Y:S02]  /*0380*/  ULDC.64 UR4, c[0x0][0x240] ;  /* 0x0000900000047ab9 */ /* 0x000fe40000000a00 */
[----:B------:R-:W-:-:S03]  /*0390*/  @!UP2 ULOP3.LUT UR46, URZ, UR6, URZ, 0x33, !UPT ;  /* 0x000000063f2ea292 */ /* 0x000fc6000f8e333f */
        /* <DEDUP_REMOVED lines=21> */
[----:B------:R-:W-:Y:S01]  /*04f0*/  UIMAD.WIDE.U32 UR4, UR5, UR6, UR4 ;  /* 0x00000006050472a5 */ /* 0x000fe2000f8e0004 */
[----:B------:R-:W1:Y:S01]  /*0500*/  S2R R32, SR_TID.X ;  /* 0x0000000000207919 */ /* 0x000e620000002100 */
[----:B------:R-:W2:Y:S02]  /*0510*/  S2UR UR48, SR_CTAID.X ;  /* 0x00000000003079c3 */ /* 0x000ea40000002500 */
[----:B0-----:R-:W-:-:S04]  /*0520*/  UIMAD.WIDE.U32 UR4, UR5, UR43, URZ ;  /* 0x0000002b050472a5 */ /* 0x001fc8000f8e003f */
[----:B------:R-:W-:-:S04]  /*0530*/  UIADD3 UR5, -UR5, URZ, URZ ;  /* 0x0000003f05057290 */ /* 0x000fc8000fffe13f */
[----:B------:R-:W-:-:S04]  /*0540*/  UIMAD UR43, UR9, UR5, UR43 ;  /* 0x00000005092b72a4 */ /* 0x000fc8000f8e022b */
[----:B------:R-:W-:Y:S02]  /*0550*/  UISETP.GT.U32.AND UP0, UPT, UR9, UR43, UPT ;  /* 0x0000002b0900728c */ /* 0x000fe4000bf04070 */
[----:B------:R-:W-:-:S09]  /*0560*/  UISETP.GE.AND UP2, UPT, UR42, URZ, UPT ;  /* 0x0000003f2a00728c */ /* 0x000fd2000bf46270 */
[----:B------:R-:W-:-:S04]  /*0570*/  @!UP0 UIADD3 UR43, UR43, -UR9, URZ ;  /* 0x800000092b2b8290 */ /* 0x000fc8000fffe03f */
[----:B------:R-:W-:Y:S02]  /*0580*/  UISETP.GT.U32.AND UP1, UPT, UR9, UR43, UPT ;  /* 0x0000002b0900728c */ /* 0x000fe4000bf24070 */
[----:B------:R-:W-:Y:S01]  /*0590*/  UISETP.NE.AND UP0, UPT, URZ, UR7, UPT ;  /* 0x000000073f00728c */ /* 0x000fe2000bf05270 */
[----:B-1----:R-:W-:Y:S01]  /*05a0*/  ISETP.GE.AND P0, PT, R32, 0x24, PT ;  /* 0x000000242000780c */ /* 0x002fe20003f06270 */
[----:B------:R-:W-:Y:S02]  /*05b0*/  ULDC UR4, c[0x0][0x1d8] ;  /* 0x0000760000047ab9 */ /* 0x000fe40000000800 */
[----:B--2---:R-:W-:Y:S02]  /*05c0*/  UIMAD UR49, UR47, UR4, UR48 ;  /* 0x000000042f3172a4 */ /* 0x004fe4000f8e0230 */
[----:B------:R-:W-:Y:S02]  /*05d0*/  UIMAD UR5, UR48, 0x90, URZ ;  /* 0x00000090300578a4 */ /* 0x000fe4000f8e023f */
[----:B------:R-:W-:-:S02]  /*05e0*/  UMOV UR8, 0x1 ;  /* 0x0000000100087882 */ /* 0x000fc40000000000 */
[----:B------:R-:W-:Y:S02]  /*05f0*/  ULDC UR44, c[0x0][0x1c8] ;  /* 0x00007200002c7ab9 */ /* 0x000fe40000000800 */
[----:B------:R-:W-:Y:S02]  /*0600*/  @!UP1 UIADD3 UR43, UR43, -UR9, URZ ;  /* 0x800000092b2b9290 */ /* 0x000fe4000fffe03f */
[----:B------:R-:W-:Y:S02]  /*0610*/  UISETP.NE.AND UP1, UPT, URZ, UR44, UPT ;  /* 0x0000002c3f00728c */ /* 0x000fe4000bf25270 */
[----:B------:R-:W-:Y:S02]  /*0620*/  UIADD3 UR45, UR42, -UR7, UR8 ;  /* 0x800000072a2d7290 */ /* 0x000fe4000fffe008 */
[----:B------:R-:W-:Y:S02]  /*0630*/  UIMAD UR44, UR47, UR44, UR5 ;  /* 0x0000002c2f2c72a4 */ /* 0x000fe4000f8e0205 */
[----:B------:R-:W-:Y:S01]  /*0640*/  UIMAD UR50, UR49, 0x90, URZ ;  /* 0x00000090313278a4 */ /* 0x000fe2000f8e023f */
[----:B------:R-:W-:Y:S01]  /*0650*/  IMAD.SHL.U32 R22, R32, 0x4, RZ ;  /* 0x0000000420167824 */ /* 0x000fe200078e00ff */
[----:B------:R-:W-:-:S02]  /*0660*/  @!UP2 UIADD3 UR43, -UR43, URZ, URZ ;  /* 0x0000003f2b2ba290 */ /* 0x000fc4000fffe13f */
[----:B------:R-:W-:Y:S02]  /*0670*/  @!UP0 ULOP3.LUT UR43, URZ, UR7, URZ, 0x33, !UPT ;  /* 0x000000073f2b8292 */ /* 0x000fe4000f8e333f */
[----:B------:R-:W-:Y:S02]  /*0680*/  UMOV UR40, URZ ;  /* 0x0000003f00287c82 */ /* 0x000fe40008000000 */
[----:B------:R-:W-:Y:S02]  /*0690*/  UISETP.LT.AND UP0, UPT, URZ, UR45, UPT ;  /* 0x0000002d3f00728c */ /* 0x000fe4000bf01270 */
[----:B------:R-:W-:Y:S01]  /*06a0*/  USEL UR44, UR50, UR44, !UP1 ;  /* 0x0000002c322c7287 */ /* 0x000fe2000c800000 */
        /* <DEDUP_REMOVED lines=9> */
[----:B0-----:R-:W-:-:S04]  /*0740*/  MOV R2, c[0x0][0x258] ;  /* 0x0000960000027a02 */ /* 0x001fc80000000f00 */
[----:B------:R-:W-:-:S13]  /*0750*/  ISETP.NE.AND P0, PT, R2, 0x2, PT ;  /* 0x000000020200780c */ /* 0x000fda0003f05270 */
[----:B------:R-:W-:-:S04]  /*0760*/  @!P0 IADD3 R6, P1, R0, c[0x0][0x168], RZ ;  /* 0x00005a0000068a10 */ /* 0x000fc80007f3e0ff */
[----:B------:R-:W-:-:S05]  /*0770*/  @!P0 LEA.HI.X.SX32 R7, R0, c[0x0][0x16c], 0x1, P1 ;  /* 0x00005b0000078a11 */ /* 0x000fca00008f0eff */
[----:B------:R-:W2:Y:S01]  /*0780*/  @!P0 LDG.E R6, [R6.64] ;  /* 0x0000002406068981 */ /* 0x000ea2000c1e1900 */
[----:B------:R-:W-:Y:S01]  /*0790*/  @P0 IMAD.MOV.U32 R5, RZ, RZ, 0x4 ;  /* 0x00000004ff050424 */ /* 0x000fe200078e00ff */
        /* <DEDUP_REMOVED lines=10> */
[----:B------:R-:W2:Y:S08]  /*0840*/  @!P0 I2F.S8 R9, R9 ;  /* 0x0000000900098306 */ /* 0x000eb00000001400 */
[----:B------:R-:W4:Y:S01]  /*0850*/  @!P0 I2F.S8 R10, R10 ;  /* 0x0000000a000a8306 */ /* 0x000f220000001400 */
[----:B---3--:R-:W-:-:S07]  /*0860*/  @!P0 FMUL.FTZ R16, R11, R2 ;  /* 0x000000020b108220 */ /* 0x008fce0000410000 */
[----:B------:R-:W3:Y:S01]  /*0870*/  @!P0 I2F.S16 R7, R7 ;  /* 0x0000000700078306 */ /* 0x000ee20000101400 */
[-C--:B--2---:R-:W-:Y:S02]  /*0880*/  @!P0 FMUL.FTZ R18, R9, R2.reuse ;  /* 0x0000000209128220 */ /* 0x084fe40000410000 */
[-C--:B----4-:R-:W-:Y:S02]  /*0890*/  @!P0 FMUL.FTZ R19, R10, R2.reuse ;  /* 0x000000020a138220 */ /* 0x090fe40000410000 */
[----:B---3--:R-:W-:-:S03]  /*08a0*/  @!P0 FMUL.FTZ R17, R7, R2 ;  /* 0x0000000207118220 */ /* 0x008fc60000410000 */
.L_x_3660:
[----:B0-----:R-:W-:Y:S05]  /*08b0*/  BSYNC B0 ;  /* 0x0000000000007941 */ /* 0x001fea0003800000 */
.L_x_3659:
[----:B------:R-:W-:Y:S01]  /*08c0*/  MOV R2, c[0x0][0x258] ;  /* 0x0000960000027a02 */ /* 0x000fe20000000f00 */
[----:B------:R-:W-:Y:S01]  /*08d0*/  ULDC.64 UR38, c[0x2][0x0] ;  /* 0x0080000000267ab9 */ /* 0x000fe20000000a00 */
[----:B------:R-:W-:Y:S01]  /*08e0*/  BSSY B0, `(.L_x_3661) ;  /* 0x0000021000007945 */ /* 0x000fe20003800000 */
[----:B------:R-:W-:Y:S01]  /*08f0*/  ULDC.64 UR4, c[0x0][0x248] ;  /* 0x0000920000047ab9 */ /* 0x000fe20000000a00 */
[----:B------:R-:W-:Y:S01]  /*0900*/  ISETP.NE.AND P0, PT, R2, 0x2, PT ;  /* 0x000000020200780c */ /* 0x000fe20003f05270 */
[----:B------:R-:W-:-:S02]  /*0910*/  UIMAD.WIDE.U32 UR38, UR8, UR4, UR38 ;  /* 0x00000004082672a5 */ /* 0x000fc4000f8e0026 */
[----:B------:R-:W-:-:S04]  /*0920*/  UIMAD UR4, UR8, UR5, URZ ;  /* 0x00000005080472a4 */ /* 0x000fc8000f8e023f */
[----:B------:R-:W-:-:S06]  /*0930*/  UIADD3 UR39, UR39, UR4, URZ ;  /* 0x0000000427277290 */ /* 0x000fcc000fffe03f */
[----:B------:R-:W-:Y:S05]  /*0940*/  @!P0 BRA `(.L_x_3662) ;  /* 0x0000008000008947 */ /* 0x000fea0003800000 */
[----:B------:R-:W-:Y:S01]  /*0950*/  ISETP.GT.AND P0, PT, R32, 0x23, PT ;  /* 0x000000232000780c */ /* 0x000fe20003f04270 */
[----:B------:R-:W-:Y:S01]  /*0960*/  CS2R R24, SRZ ;  /* 0x0000000000187805 */ /* 0x000fe2000001ff00 */
[----:B------:R-:W-:-:S11]  /*0970*/  CS2R R26, SRZ ;  /* 0x00000000001a7805 */ /* 0x000fd6000001ff00 */
[----:B------:R-:W-:Y:S05]  /*0980*/  @P0 BRA `(.L_x_3663) ;  /* 0x0000016000000947 */ /* 0x000fea0003800000 */
[----:B------:R-:W-:-:S04]  /*0990*/  IMAD.MOV.U32 R3, RZ, RZ, 0x4 ;  /* 0x00000004ff037424 */ /* 0x000fc800078e00ff */
[----:B------:R-:W-:-:S05]  /*09a0*/  IMAD.WIDE R2, R0, R3, c[0x0][0x178] ;  /* 0x00005e0000027625 */ /* 0x000fca00078e0203 */
[----:B------:R0:W5:Y:S01]  /*09b0*/  LDG.E.128 R24, [R2.64] ;  /* 0x0000002402187981 */ /* 0x000162000c1e1d00 */
[----:B------:R-:W-:Y:S05]  /*09c0*/  BRA `(.L_x_3663) ;  /* 0x0000012000007947 */ /* 0x000fea0003800000 */
.L_x_3662:
[----:B------:R-:W-:-:S04]  /*09d0*/  IADD3 R2, P0, R0, c[0x0][0x178], RZ ;  /* 0x00005e0000027a10 */ /* 0x000fc80007f1e0ff */
[----:B------:R-:W-:-:S05]  /*09e0*/  LEA.HI.X.SX32 R3, R0, c[0x0][0x17c], 0x1, P0 ;  /* 0x00005f0000037a11 */ /* 0x000fca00000f0eff */
[----:B------:R-:W2:Y:S01]  /*09f0*/  LDG.E R2, [R2.64] ;  /* 0x0000002402027981 */ /* 0x000ea2000c1e1900 */
[----:B------:R-:W-:Y:S01]  /*0a00*/  MOV R4, UR38 ;  /* 0x0000002600047c02 */ /* 0x000fe20008000f00 */
[----:B------:R-:W-:-:S05]  /*0a10*/  IMAD.U32 R5, RZ, RZ, UR39 ;  /* 0x00000027ff057e24 */ /* 0x000fca000f8e00ff */
[----:B------:R-:W3:Y:S01]  /*0a20*/  LDG.E R4, [R4.64] ;  /* 0x0000002404047981 */ /* 0x000ee2000c1e1900 */
[----:B--2---:R-:W-:Y:S01]  /*0a30*/  PRMT R0, R2, 0x9910, RZ ;  /* 0x0000991002007816 */ /* 0x004fe200000000ff */
[----:B------:R-:W3:Y:S01]  /*0a40*/  I2F.S8 R9, R2 ;  /* 0x0000000200097306 */ /* 0x000ee20000001400 */
[--C-:B------:R-:W-:Y:S02]  /*0a50*/  SHF.R.U32.HI R6, RZ, 0x10, R2.reuse ;  /* 0x00000010ff067819 */ /* 0x100fe40000011602 */
[----:B------:R-:W-:Y:S02]  /*0a60*/  SHF.R.U32.HI R7, RZ, 0x18, R2 ;  /* 0x00000018ff077819 */ /* 0x000fe40000011602 */
[----:B------:R-:W-:-:S03]  /*0a70*/  SHF.R.S32.HI R0, RZ, 0x8, R0 ;  /* 0x00000008ff007819 */ /* 0x000fc60000011400 */
[----:B------:R-:W0:Y:S08]  /*0a80*/  I2F.S8 R6, R6 ;  /* 0x0000000600067306 */ /* 0x000e300000001400 */
[----:B------:R-:W2:Y:S01]  /*0a90*/  I2F.S8 R7, R7 ;  /* 0x0000000700077306 */ /* 0x000ea20000001400 */
[----:B---3--:R-:W-:-:S07]  /*0aa0*/  FMUL.FTZ R24, R9, R4 ;  /* 0x0000000409187220 */ /* 0x008fce0000410000 */
[----:B------:R-:W3:Y:S01]  /*0ab0*/  I2F.S16 R0, R0 ;  /* 0x0000000000007306 */ /* 0x000ee20000101400 */
[-C--:B0-----:R-:W-:Y:S02]  /*0ac0*/  FMUL.FTZ R26, R6, R4.reuse ;  /* 0x00000004061a7220 */ /* 0x081fe40000410000 */
[-C--:B--2---:R-:W-:Y:S02]  /*0ad0*/  FMUL.FTZ R27, R7, R4.reuse ;  /* 0x00000004071b7220 */ /* 0x084fe40000410000 */
[----:B---3--:R-:W-:-:S03]  /*0ae0*/  FMUL.FTZ R25, R0, R4 ;  /* 0x0000000400197220 */ /* 0x008fc60000410000 */
.L_x_3663:
[----:B------:R-:W-:Y:S05]  /*0af0*/  BSYNC B0 ;  /* 0x0000000000007941 */ /* 0x000fea0003800000 */
.L_x_3661:
[----:B------:R-:W-:Y:S01]  /*0b00*/  ULDC.64 UR4, c[0x0][0x1f8] ;  /* 0x00007e0000047ab9 */ /* 0x000fe20000000a00 */
[C---:B------:R-:W-:Y:S01]  /*0b10*/  ISETP.GT.AND P3, PT, R32.reuse, 0x3f, PT ;  /* 0x0000003f2000780c */ /* 0x040fe20003f64270 */
[----:B------:R-:W-:Y:S01]  /*0b20*/  UISETP.NE.U32.AND UP0, UPT, URZ, UR4, UPT ;  /* 0x000000043f00728c */ /* 0x000fe2000bf05070 */
[----:B------:R-:W-:Y:S01]  /*0b30*/  ISETP.EQ.U32.AND P1, PT, RZ, c[0x0][0x240], PT ;  /* 0x00009000ff007a0c */ /* 0x000fe20003f22070 */
[----:B------:R-:W-:Y:S01]  /*0b40*/  IMAD.MOV.U32 R0, RZ, RZ, c[0x0][0x1d8] ;  /* 0x00007600ff007624 */ /* 0x000fe200078e00ff */
[----:B------:R-:W-:Y:S01]  /*0b50*/  ISETP.GT.AND P4, PT, R32, 0x23, PT ;  /* 0x000000232000780c */ /* 0x000fe20003f84270 */
[----:B------:R-:W-:Y:S01]  /*0b60*/  UISETP.NE.AND.EX UP0, UPT, URZ, UR5, UPT, UP0 ;  /* 0x000000053f00728c */ /* 0x000fe2000bf05300 */
[----:B------:R-:W-:Y:S01]  /*0b70*/  ISETP.EQ.U32.AND P0, PT, RZ, c[0x0][0x170], PT ;  /* 0x00005c00ff007a0c */ /* 0x000fe20003f02070 */
[----:B------:R-:W-:Y:S01]  /*0b80*/  CS2R R28, SRZ ;  /* 0x00000000001c7805 */ /* 0x000fe2000001ff00 */
[----:B------:R-:W-:Y:S01]  /*0b90*/  ISETP.EQ.U32.AND P2, PT, RZ, c[0x0][0x180], PT ;  /* 0x00006000ff007a0c */ /* 0x000fe20003f42070 */
[----:B------:R-:W-:Y:S01]  /*0ba0*/  ULDC.64 UR4, c[0x0][0x1f8] ;  /* 0x00007e0000047ab9 */ /* 0x000fe20000000a00 */
[----:B------:R-:W-:Y:S01]  /*0bb0*/  ISETP.EQ.OR.EX P1, PT, RZ, c[0x0][0x244], P3, P1 ;  /* 0x00009100ff007a0c */ /* 0x000fe20001f22710 */
[----:B------:R-:W-:Y:S01]  /*0bc0*/  CS2R R30, SRZ ;  /* 0x00000000001e7805 */ /* 0x000fe2000001ff00 */
[----:B------:R-:W-:-:S02]  /*0bd0*/  ISETP.EQ.OR.EX P0, PT, RZ, c[0x0][0x174], P4, P0 ;  /* 0x00005d00ff007a0c */ /* 0x000fc40002702700 */
[----:B------:R-:W-:Y:S02]  /*0be0*/  PLOP3.LUT P3, PT, PT, PT, UP0, 0x80, 0x0 ;  /* 0x000000000000781c */ /* 0x000fe40003f6f008 */
[----:B------:R-:W-:Y:S01]  /*0bf0*/  @UP0 UMOV UR6, 0x4 ;  /* 0x0000000400060882 */ /* 0x000fe20000000000 */
[----:B------:R-:W-:Y:S01]  /*0c00*/  ISETP.EQ.OR.EX P2, PT, RZ, c[0x0][0x184], P4, P2 ;  /* 0x00006100ff007a0c */ /* 0x000fe20002742720 */
[----:B------:R-:W-:Y:S01]  /*0c10*/  @UP0 UIMAD.WIDE UR4, UR47, UR6, UR4 ;  /* 0x000000062f0402a5 */ /* 0x000fe2000f8e0204 */
[----:B-1----:R-:W-:-:S05]  /*0c20*/  MOV R9, UR40 ;  /* 0x0000002800097c02 */ /* 0x002fca0008000f00 */
[----:B------:R-:W-:Y:S01]  /*0c30*/  IMAD.U32 R6, RZ, RZ, UR4 ;  /* 0x00000004ff067e24 */ /* 0x000fe2000f8e00ff */
[----:B------:R-:W-:Y:S01]  /*0c40*/  MOV R7, UR5 ;  /* 0x0000000500077c02 */ /* 0x000fe20008000f00 */
[----:B------:R-:W-:Y:S01]  /*0c50*/  @!P1 IMAD R9, R9, R0, UR48 ;  /* 0x0000003009099e24 */ /* 0x000fe2000f8e0200 */
[----:B0-----:R-:W-:-:S03]  /*0c60*/  @!P0 MOV R3, 0x4 ;  /* 0x0000000400038802 */ /* 0x001fc60000000f00 */
[----:B------:R0:W2:Y:S01]  /*0c70*/  @P3 LDG.E R0, [R6.64] ;  /* 0x0000002406003981 */ /* 0x0000a2000c1e1900 */
[----:B------:R-:W-:Y:S01]  /*0c80*/  @!P2 IMAD.MOV.U32 R5, RZ, RZ, 0x4 ;  /* 0x00000004ff05a424 */ /* 0x000fe200078e00ff */
[----:B------:R-:W-:Y:S01]  /*0c90*/  CS2R R12, SRZ ;  /* 0x00000000000c7805 */ /* 0x000fe2000001ff00 */
[----:B------:R-:W-:Y:S01]  /*0ca0*/  @!P0 IMAD.WIDE R2, R8, R3, c[0x0][0x170] ;  /* 0x00005c0008028625 */ /* 0x000fe200078e0203 */
[----:B------:R-:W-:-:S03]  /*0cb0*/  CS2R R14, SRZ ;  /* 0x00000000000e7805 */ /* 0x000fc6000001ff00 */
[----:B------:R-:W-:Y:S01]  /*0cc0*/  @!P2 IMAD.WIDE R4, R8, R5, c[0x0][0x180] ;  /* 0x000060000804a625 */ /* 0x000fe200078e0205 */
[----:B------:R-:W-:Y:S01]  /*0cd0*/  @!P1 MOV R8, 0x4 ;  /* 0x0000000400089802 */ /* 0x000fe20000000f00 */
[----:B------:R-:W3:Y:S02]  /*0ce0*/  @!P0 LDG.E.128 R28, [R2.64] ;  /* 0x00000024021c8981 */ /* 0x000ee4000c1e1d00 */
[----:B------:R-:W-:Y:S02]  /*0cf0*/  @!P1 IMAD R9, R9, 0x90, R22 ;  /* 0x0000009009099824 */ /* 0x000fe400078e0216 */
[----:B------:R-:W4:Y:S02]  /*0d00*/  @!P2 LDG.E.128 R12, [R4.64] ;  /* 0x00000024040ca981 */ /* 0x000f24000c1e1d00 */
[----:B0-----:R-:W-:-:S05]  /*0d10*/  @!P1 IMAD.WIDE R6, R9, R8, c[0x0][0x230] ;  /* 0x00008c0009069625 */ /* 0x001fca00078e0208 */
[----:B------:R-:W4:Y:S01]  /*0d20*/  @!P1 LDG.E.128 R8, [R6.64] ;  /* 0x0000002406089981 */ /* 0x000f22000c1e1d00 */
[----:B------:R-:W-:Y:S02]  /*0d30*/  ULDC.U8 UR4, c[0x0][0x1e4] ;  /* 0x0000790000047ab9 */ /* 0x000fe40000000000 */
[----:B------:R-:W-:Y:S02]  /*0d40*/  UISETP.NE.AND UP0, UPT, UR4, URZ, UPT ;  /* 0x0000003f0400728c */ /* 0x000fe4000bf05270 */
[----:B------:R-:W-:-:S04]  /*0d50*/  UMOV UR41, URZ ;  /* 0x0000003f00297c82 */ /* 0x000fc80008000000 */
[----:B------:R-:W-:Y:S02]  /*0d60*/  PLOP3.LUT P2, PT, PT, PT, UP0, 0x80, 0x0 ;  /* 0x000000000000781c */ /* 0x000fe40003f4f008 */
[----:B------:R-:W-:Y:S01]  /*0d70*/  ISETP.GE.AND P0, PT, R32, 0x40, PT ;  /* 0x000000402000780c */ /* 0x000fe20003f06270 */
[----:B--2---:R0:W1:Y:S01]  /*0d80*/  @P3 R2UR UR41, R0 ;  /* 0x00000000002933c2 */ /* 0x00406200000e0000 */
[----:B------:R-:W-:Y:S01]  /*0d90*/  ISETP.LT.AND P3, PT, RZ, c[0x0][0x1e0], PT ;  /* 0x00007800ff007a0c */ /* 0x000fe20003f61270 */
[----:B---3-5:R-:W-:Y:S02]  /*0da0*/  FADD.FTZ R16, R28, R16 ;  /* 0x000000101c107221 */ /* 0x028fe40000010000 */
[----:B----4-:R-:W-:Y:S02]  /*0db0*/  FADD.FTZ R24, R12, R24 ;  /* 0x000000180c187221 */ /* 0x010fe40000010000 */
[----:B------:R-:W-:Y:S02]  /*0dc0*/  FADD.FTZ R25, R13, R25 ;  /* 0x000000190d197221 */ /* 0x000fe40000010000 */
[----:B------:R-:W-:-:S02]  /*0dd0*/  FADD.FTZ R26, R14, R26 ;  /* 0x0000001a0e1a7221 */ /* 0x000fc40000010000 */
[----:B------:R-:W-:Y:S02]  /*0de0*/  FADD.FTZ R27, R15, R27 ;  /* 0x0000001b0f1b7221 */ /* 0x000fe40000010000 */
[----:B------:R-:W-:Y:S02]  /*0df0*/  FADD.FTZ R17, R29, R17 ;  /* 0x000000111d117221 */ /* 0x000fe40000010000 */
[----:B------:R-:W-:Y:S02]  /*0e00*/  FADD.FTZ R18, R30, R18 ;  /* 0x000000121e127221 */ /* 0x000fe40000010000 */
[----:B------:R-:W-:Y:S02]  /*0e10*/  FADD.FTZ R19, R31, R19 ;  /* 0x000000131f137221 */ /* 0x000fe40000010000 */
[----:B------:R-:W-:Y:S02]  /*0e20*/  @!P1 FMUL.FTZ R24, R24, R8 ;  /* 0x0000000818189220 */ /* 0x000fe40000410000 */
[----:B------:R-:W-:-:S02]  /*0e30*/  @!P1 FMUL.FTZ R25, R25, R9 ;  /* 0x0000000919199220 */ /* 0x000fc40000410000 */
[----:B------:R-:W-:Y:S02]  /*0e40*/  @!P1 FMUL.FTZ R26, R26, R10 ;  /* 0x0000000a1a1a9220 */ /* 0x000fe40000410000 */
[----:B------:R-:W-:Y:S01]  /*0e50*/  @!P1 FMUL.FTZ R27, R27, R11 ;  /* 0x0000000b1b1b9220 */ /* 0x000fe20000410000 */
[----:B------:R-:W-:Y:S05]  /*0e60*/  @!P2 BRA P3, `(.L_x_3664) ;  /* 0x000009500000a947 */ /* 0x000fea0001800000 */
[----:B01----:R-:W-:Y:S02]  /*0e70*/  ULDC UR4, c[0x0][0x1e0] ;  /* 0x0000780000047ab9 */ /* 0x003fe40000000800 */
[----:B------:R-:W-:-:S06]  /*0e80*/  UISETP.GT.OR UP0, UPT, UR8, UR4, !UP0 ;  /* 0x000000040800728c */ /* 0x000fcc000c704670 */
[----:B------:R-:W-:-:S13]  /*0e90*/  PLOP3.LUT P1, PT, PT, PT, UP0, 0x80, 0x0 ;  /* 0x000000000000781c */ /* 0x000fda0003f2f008 */
[----:B------:R-:W-:Y:S05]  /*0ea0*/  @P1 BRA `(.L_x_3665) ;  /* 0x00000bd000001947 */ /* 0x000fea0003800000 */
[----:B------:R-:W-:Y:S01]  /*0eb0*/  IMAD.MOV.U32 R0, RZ, RZ, c[0x0][0x1e0] ;  /* 0x00007800ff007624 */ /* 0x000fe200078e00ff */
[----:B------:R-:W-:-:S04]  /*0ec0*/  IABS R6, R22 ;  /* 0x0000001600067213 */ /* 0x000fc80000000000 */
[----:B------:R-:W-:-:S04]  /*0ed0*/  LEA.HI R0, R0, c[0x0][0x1e0], RZ, 0x1 ;  /* 0x0000780000007a11 */ /* 0x000fc800078f08ff */
        /* <DEDUP_REMOVED lines=9> */
[----:B-1----:R-:W-:-:S05]  /*0f70*/  IADD3 R4, RZ, -R3, RZ ;  /* 0x80000003ff047210 */ /* 0x002fca0007ffe0ff */
[----:B------:R-:W-:Y:S02]  /*0f80*/  IMAD R7, R4, R5, RZ ;  /* 0x0000000504077224 */ /* 0x000fe400078e02ff */
[----:B------:R-:W-:Y:S02]  /*0f90*/  IMAD.MOV.U32 R4, RZ, RZ, R6 ;  /* 0x000000ffff047224 */ /* 0x000fe400078e0006 */
[----:B------:R-:W-:-:S06]  /*0fa0*/  IMAD.HI.U32 R3, R3, R7, R2 ;  /* 0x0000000703037227 */ /* 0x000fcc00078e0002 */
[----:B------:R-:W-:-:S04]  /*0fb0*/  IMAD.HI.U32 R3, R3, R4, RZ ;  /* 0x0000000403037227 */ /* 0x000fc800078e00ff */
[----:B------:R-:W-:-:S05]  /*0fc0*/  IMAD R0, R3, R0, R4 ;  /* 0x0000000003007224 */ /* 0x000fca00078e0204 */
[----:B------:R-:W-:-:S13]  /*0fd0*/  ISETP.GT.U32.AND P2, PT, R5, R0, PT ;  /* 0x000000000500720c */ /* 0x000fda0003f44070 */
[-C--:B------:R-:W-:Y:S02]  /*0fe0*/  @!P2 IADD3 R0, R0, -R5.reuse, RZ ;  /* 0x800000050000a210 */ /* 0x080fe40007ffe0ff */
[----:B------:R-:W-:Y:S02]  /*0ff0*/  @!P2 IADD3 R3, R3, 0x1, RZ ;  /* 0x000000010303a810 */ /* 0x000fe40007ffe0ff */
[----:B------:R-:W-:Y:S02]  /*1000*/  ISETP.GE.U32.AND P1, PT, R0, R5, PT ;  /* 0x000000050000720c */ /* 0x000fe40003f26070 */
[----:B------:R-:W-:Y:S02]  /*1010*/  LOP3.LUT R0, R22, R23, RZ, 0x3c, !PT ;  /* 0x0000001716007212 */ /* 0x000fe400078e3cff */
[----:B------:R-:W-:Y:S02]  /*1020*/  ISETP.NE.AND P2, PT, R23, RZ, PT ;  /* 0x000000ff1700720c */ /* 0x000fe40003f45270 */
[----:B------:R-:W-:-:S07]  /*1030*/  ISETP.GE.AND P3, PT, R0, RZ, PT ;  /* 0x000000ff0000720c */ /* 0x000fce0003f66270 */
[----:B------:R-:W-:Y:S02]  /*1040*/  @P1 IADD3 R3, R3, 0x1, RZ ;  /* 0x0000000103031810 */ /* 0x000fe40007ffe0ff */
[----:B------:R-:W-:Y:S02]  /*1050*/  ISETP.LT.AND P1, PT, R22, c[0x0][0x1e0], !P0 ;  /* 0x0000780016007a0c */ /* 0x000fe40004721270 */
[----:B------:R-:W-:Y:S01]  /*1060*/  LOP3.LUT P0, RZ, R23, 0x3, RZ, 0xc0, !PT ;  /* 0x0000000317ff7812 */ /* 0x000fe2000780c0ff */
[----:B------:R-:W-:Y:S01]  /*1070*/  IMAD.MOV.U32 R28, RZ, RZ, R3 ;  /* 0x000000ffff1c7224 */ /* 0x000fe200078e0003 */
[----:B------:R-:W-:-:S04]  /*1080*/  P2R R30, PR, RZ, 0x2 ;  /* 0x00000002ff1e7803 */ /* 0x000fc80000000000 */
[----:B------:R-:W-:Y:S02]  /*1090*/  @!P3 IADD3 R28, -R28, RZ, RZ ;  /* 0x000000ff1c1cb210 */ /* 0x000fe40007ffe1ff */
        /* <DEDUP_REMOVED lines=9> */
[----:B------:R-:W-:Y:S01]  /*1130*/  MOV R6, c[0x4][0xd0] ;  /* 0x0100340000067a02 */ /* 0x000fe20000000f00 */
[----:B------:R-:W-:Y:S01]  /*1140*/  IMAD.MOV.U32 R10, RZ, RZ, c[0x4][0x30] ;  /* 0x01000c00ff0a7624 */ /* 0x000fe200078e00ff */
[----:B------:R-:W-:Y:S01]  /*1150*/  MOV R8, 0x53f ;  /* 0x0000053f00087802 */ /* 0x000fe20000000f00 */
[----:B------:R-:W-:Y:S01]  /*1160*/  IMAD.MOV.U32 R12, RZ, RZ, 0x1 ;  /* 0x00000001ff0c7424 */ /* 0x000fe200078e00ff */
[----:B------:R-:W-:-:S02]  /*1170*/  MOV R11, c[0x4][0x34] ;  /* 0x01000d00000b7a02 */ /* 0x000fc40000000f00 */
[----:B------:R-:W-:Y:S02]  /*1180*/  MOV R13, RZ ;  /* 0x000000ff000d7202 */ /* 0x000fe40000000f00 */
[----:B------:R-:W-:Y:S01]  /*1190*/  LEPC R14 ;  /* 0x00000000000e734e */ /* 0x000fe20000000000 */
[----:B------:R-:W-:Y:S02]  /*11a0*/  MOV R9, 0x1210 ;  /* 0x0000121000097802 */ /* 0x000fe40000000f00 */
[----:B------:R-:W-:Y:S02]  /*11b0*/  MOV R20, 0x1190 ;  /* 0x0000119000147802 */ /* 0x000fe40000000f00 */
[----:B------:R-:W-:Y:S02]  /*11c0*/  MOV R21, 0x0 ;  /* 0x0000000000157802 */ /* 0x000fe40000000f00 */
[----:B0-----:R-:W-:Y:S02]  /*11d0*/  MOV R0, 0x0 ;  /* 0x0000000000007802 */ /* 0x001fe40000000f00 */
[----:B------:R-:W-:-:S04]  /*11e0*/  IADD3 R20, P0, P1, -R20, R9, R14 ;  /* 0x0000000914147210 */ /* 0x000fc8000791e10e */
[----:B------:R-:W-:-:S04]  /*11f0*/  IADD3.X R21, ~R0, R21, R15, P0, P1 ;  /* 0x0000001500157210 */ /* 0x000fc800007e250f */
[----:B-1----:R-:W-:Y:S05]  /*1200*/  CALL.ABS.NOINC R2 ;  /* 0x0000000002007343 */ /* 0x002fea0003c00000 */
.L_x_3666:
[----:B------:R-:W-:Y:S01]  /*1210*/  ISETP.NE.AND P6, PT, R30, RZ, PT ;  /* 0x000000ff1e00720c */ /* 0x000fe20003fc5270 */
[----:B------:R-:W-:Y:S01]  /*1220*/  IMAD R0, R23, R28, R29 ;  /* 0x0000001c17007224 */ /* 0x000fe200078e021d */
[----:B------:R-:W-:Y:S01]  /*1230*/  WARPSYNC 0xffffffff ;  /* 0xffffffff00007948 */ /* 0x000fe20003800000 */
[----:B------:R-:W-:-:S03]  /*1240*/  IMAD.MOV.U32 R4, RZ, RZ, c[0x0][0x1e0] ;  /* 0x00007800ff047624 */ /* 0x000fc600078e00ff */
[----:B------:R-:W-:-:S04]  /*1250*/  LEA R13, R0, 0x440, 0x2 ;  /* 0x00000440000d7811 */ /* 0x000fc800078e10ff */
[----:B------:R-:W-:-:S03]  /*1260*/  LEA R14, R4, R13, 0x2 ;  /* 0x0000000d040e7211 */ /* 0x000fc600078e10ff */
        /* <DEDUP_REMOVED lines=13> */
[----:B0-----:R0:W1:Y:S01]  /*1340*/  LDS R16, [R3.X4+0x440] ;  /* 0x0004400003107984 */ /* 0x0010620000004800 */
[----:B------:R-:W-:Y:S01]  /*1350*/  LEA.HI R0, R3, R3, RZ, 0x1 ;  /* 0x0000000303007211 */ /* 0x000fe200078f08ff */
[----:B------:R-:W-:Y:S01]  /*1360*/  BSSY B1, `(.L_x_3669) ;  /* 0x0000037000017945 */ /* 0x000fe20003800000 */
[----:B------:R-:W-:Y:S01]  /*1370*/  LEA R20, R23, R15, 0x2 ;  /* 0x0000000f17147211 */ /* 0x000fe200078e10ff */
[----:B------:R-:W-:Y:S01]  /*1380*/  IMAD R21, R4, 0x4, R15 ;  /* 0x0000000404157824 */ /* 0x000fe200078e020f */
[----:B------:R0:W2:Y:S01]  /*1390*/  LDS R18, [R3.X4+0x444] ;  /* 0x0004440003127984 */ /* 0x0000a20000004800 */
[----:B------:R-:W-:Y:S01]  /*13a0*/  IMAD.SHL.U32 R0, R0, 0x2, RZ ;  /* 0x0000000200007824 */ /* 0x000fe200078e00ff */
[----:B------:R-:W-:Y:S02]  /*13b0*/  LEA R28, R4, R20, 0x2 ;  /* 0x00000014041c7211 */ /* 0x000fe400078e10ff */
[----:B------:R0:W3:Y:S02]  /*13c0*/  LDS R17, [R20] ;  /* 0x0000000014117984 */ /* 0x0000e40000000800 */
[----:B------:R-:W-:-:S02]  /*13d0*/  LOP3.LUT R6, R0, 0xfffffffc, RZ, 0xc0, !PT ;  /* 0xfffffffc00067812 */ /* 0x000fc400078ec0ff */
[----:B------:R0:W4:Y:S02]  /*13e0*/  LDS R19, [R20+0x4] ;  /* 0x0000040014137984 */ /* 0x0001240000000800 */
[----:B------:R-:W-:Y:S02]  /*13f0*/  ISETP.GE.AND P0, PT, R6, c[0x0][0x1e0], PT ;  /* 0x0000780006007a0c */ /* 0x000fe40003f06270 */
[----:B------:R0:W0:Y:S04]  /*1400*/  LDS R24, [R21] ;  /* 0x0000000015187984 */ /* 0x0000280000000800 */
[----:B------:R0:W0:Y:S04]  /*1410*/  LDS R26, [R21+0x4] ;  /* 0x00000400151a7984 */ /* 0x0000280000000800 */
[----:B------:R0:W0:Y:S04]  /*1420*/  LDS R25, [R28] ;  /* 0x000000001c197984 */ /* 0x0000280000000800 */
[----:B------:R0:W0:Y:S01]  /*1430*/  LDS R27, [R28+0x4] ;  /* 0x000004001c1b7984 */ /* 0x0000220000000800 */
[----:B------:R-:W-:Y:S05]  /*1440*/  @P0 BRA `(.L_x_3670) ;  /* 0x0000028000000947 */ /* 0x000fea0003800000 */
[----:B------:R-:W5:Y:S01]  /*1450*/  I2F R2, c[0x0][0x1e0] ;  /* 0x0000780000027b06 */ /* 0x000f620000201400 */
[----:B------:R-:W-:Y:S01]  /*1460*/  IADD3 R4, R6, 0x2, RZ ;  /* 0x0000000206047810 */ /* 0x000fe20007ffe0ff */
[----:B------:R-:W-:-:S02]  /*1470*/  ULDC UR4, c[0x0][0x1ec] ;  /* 0x00007b0000047ab9 */ /* 0x000fc40000000800 */
[----:B------:R-:W-:-:S04]  /*1480*/  UIADD3 UR4, -UR41, UR4, URZ ;  /* 0x0000000429047290 */ /* 0x000fc8000fffe13f */
[----:B------:R-:W-:Y:S08]  /*1490*/  I2F R4, R4 ;  /* 0x0000000400047306 */ /* 0x000ff00000201400 */
[----:B-----5:R-:W5:Y:S08]  /*14a0*/  MUFU.RCP R2, R2 ;  /* 0x0000000200027308 */ /* 0x020f700000001000 */
[----:B0-----:R-:W0:Y:S01]  /*14b0*/  I2F R3, R6 ;  /* 0x0000000600037306 */ /* 0x001e220000201400 */
[----:B-----5:R-:W-:-:S07]  /*14c0*/  FMUL.FTZ R5, R4, R2 ;  /* 0x0000000204057220 */ /* 0x020fce0000410000 */
[----:B------:R-:W-:Y:S01]  /*14d0*/  I2F R0, UR4 ;  /* 0x0000000400007d06 */ /* 0x000fe20008201400 */
[----:B------:R-:W-:Y:S02]  /*14e0*/  FMUL.FTZ R5, R5, 13.28771209716796875 ;  /* 0x41549a7805057820 */ /* 0x000fe40000410000 */
[----:B0-----:R-:W-:-:S05]  /*14f0*/  FMUL.FTZ R3, R3, R2 ;  /* 0x0000000203037220 */ /* 0x001fca0000410000 */
        /* <DEDUP_REMOVED lines=11> */
[-C--:B------:R-:W-:Y:S02]  /*15b0*/  FMUL.FTZ R9, R27, R4.reuse ;  /* 0x000000041b097220 */ /* 0x080fe40000410000 */
[-C--:B--2---:R-:W-:Y:S02]  /*15c0*/  FMUL.FTZ R8, R18, R4.reuse ;  /* 0x0000000412087220 */ /* 0x084fe40000410000 */
[----:B------:R-:W-:Y:S01]  /*15d0*/  FMUL.FTZ R10, R26, R4 ;  /* 0x000000041a0a7220 */ /* 0x000fe20000410000 */
[----:B------:R-:W0:Y:S01]  /*15e0*/  MUFU.COS R0, R11 ;  /* 0x0000000b00007308 */ /* 0x000e220000000000 */
[-C--:B---3-5:R-:W-:Y:S02]  /*15f0*/  FMUL.FTZ R3, R17, R2.reuse ;  /* 0x0000000211037220 */ /* 0x0a8fe40000410000 */
[----:B-1----:R-:W-:Y:S02]  /*1600*/  FMUL.FTZ R4, R16, R2 ;  /* 0x0000000210047220 */ /* 0x002fe40000410000 */
        /* <DEDUP_REMOVED lines=12> */
.L_x_3670:
[----:B------:R-:W-:Y:S05]  /*16d0*/  BSYNC B1 ;  /* 0x0000000000017941 */ /* 0x000fea0003800000 */
.L_x_3669:
[----:B0-----:R0:W-:Y:S04]  /*16e0*/  STS [R21], R24 ;  /* 0x0000001815007388 */ /* 0x0011e80000000800 */
[----:B------:R0:W-:Y:S04]  /*16f0*/  STS [R21+0x4], R26 ;  /* 0x0000041a15007388 */ /* 0x0001e80000000800 */
[----:B------:R0:W-:Y:S04]  /*1700*/  STS [R28], R25 ;  /* 0x000000191c007388 */ /* 0x0001e80000000800 */
[----:B------:R0:W-:Y:S04]  /*1710*/  STS [R28+0x4], R27 ;  /* 0x0000041b1c007388 */ /* 0x0001e80000000800 */
[----:B-1----:R0:W-:Y:S04]  /*1720*/  STS [R15], R16 ;  /* 0x000000100f007388 */ /* 0x0021e80000000800 */
[----:B--2---:R0:W-:Y:S04]  /*1730*/  STS [R15+0x4], R18 ;  /* 0x000004120f007388 */ /* 0x0041e80000000800 */
[----:B---3--:R0:W-:Y:S04]  /*1740*/  STS [R20], R17 ;  /* 0x0000001114007388 */ /* 0x0081e80000000800 */
[----:B----4-:R0:W-:Y:S02]  /*1750*/  STS [R20+0x4], R19 ;  /* 0x0000041314007388 */ /* 0x0101e40000000800 */
.L_x_3668:
[----:B------:R-:W-:Y:S05]  /*1760*/  BSYNC B0 ;  /* 0x0000000000007941 */ /* 0x000fea0003800000 */
.L_x_3667:
[----:B------:R-:W-:Y:S06]  /*1770*/  BAR.SYNC.DEFER_BLOCKING 0x0 ;  /* 0x0000000000007b1d */ /* 0x000fec0000010000 */
[----:B0-----:R0:W1:Y:S04]  /*1780*/  @P6 LDS.128 R16, [R13] ;  /* 0x000000000d106984 */ /* 0x0010680000000c00 */
[----:B------:R0:W2:Y:S04]  /*1790*/  @P6 LDS.128 R24, [R14] ;  /* 0x000000000e186984 */ /* 0x0000a80000000c00 */
[----:B------:R-:W-:Y:S06]  /*17a0*/  BAR.SYNC.DEFER_BLOCKING 0x0 ;  /* 0x0000000000007b1d */ /* 0x000fec0000010000 */
[----:B------:R-:W-:Y:S05]  /*17b0*/  BRA `(.L_x_3665) ;  /* 0x000002c000007947 */ /* 0x000fea0003800000 */
.L_x_3664:
[----:B01----:R-:W-:Y:S01]  /*17c0*/  ISETP.GE.AND P0, PT, R22, c[0x0][0x1e0], PT ;  /* 0x0000780016007a0c */ /* 0x003fe20003f06270 */
[----:B------:R-:W-:-:S12]  /*17d0*/  BSSY B0, `(.L_x_3665) ;  /* 0x000002a000007945 */ /* 0x000fd80003800000 */
[----:B------:R-:W-:Y:S05]  /*17e0*/  @P0 BRA `(.L_x_3671) ;  /* 0x0000028000000947 */ /* 0x000fea0003800000 */
[----:B------:R-:W0:Y:S01]  /*17f0*/  I2F R6, c[0x0][0x1e0] ;  /* 0x0000780000067b06 */ /* 0x000e220000201400 */
[----:B------:R-:W-:Y:S01]  /*1800*/  IADD3 R2, R22, 0x2, RZ ;  /* 0x0000000216027810 */ /* 0x000fe20007ffe0ff */
[----:B------:R-:W-:Y:S02]  /*1810*/  ULDC UR4, c[0x0][0x1ec] ;  /* 0x00007b0000047ab9 */ /* 0x000fe40000000800 */
[----:B------:R-:W-:-:S04]  /*1820*/  UIADD3 UR4, -UR41, UR4, URZ ;  /* 0x0000000429047290 */ /* 0x000fc8000fffe13f */
[----:B------:R-:W-:Y:S08]  /*1830*/  I2F R2, R2 ;  /* 0x0000000200027306 */ /* 0x000ff00000201400 */
[----:B0-----:R-:W0:Y:S08]  /*1840*/  MUFU.RCP R7, R6 ;  /* 0x0000000600077308 */ /* 0x001e300000001000 */
[----:B------:R-:W1:Y:S01]  /*1850*/  I2F R0, R22 ;  /* 0x0000001600007306 */ /* 0x000e620000201400 */
[----:B0-----:R-:W-:-:S07]  /*1860*/  FMUL.FTZ R3, R2, R7 ;  /* 0x0000000702037220 */ /* 0x001fce0000410000 */
[----:B------:R-:W-:Y:S01]  /*1870*/  I2F R5, UR4 ;  /* 0x0000000400057d06 */ /* 0x000fe20008201400 */
        /* <DEDUP_REMOVED lines=15> */
[----:B------:R-:W-:Y:S01]  /*1970*/  FMUL.FTZ R10, R26, R7 ;  /* 0x000000071a0a7220 */ /* 0x000fe20000410000 */
[----:B------:R-:W0:Y:S01]  /*1980*/  MUFU.COS R2, R11 ;  /* 0x0000000b00027308 */ /* 0x000e220000000000 */
[-C--:B-1----:R-:W-:Y:S02]  /*1990*/  FFMA.FTZ R4, R18, R6.reuse, -R5 ;  /* 0x0000000612047223 */ /* 0x082fe40000010805 */
[-C--:B------:R-:W-:Y:S02]  /*19a0*/  FFMA.FTZ R26, R26, R6.reuse, -R9 ;  /* 0x000000061a1a7223 */ /* 0x080fe40000010809 */
[-C--:B------:R-:W-:Y:S02]  /*19b0*/  FFMA.FTZ R19, R19, R6.reuse, R8 ;  /* 0x0000000613137223 */ /* 0x080fe40000010008 */
[----:B------:R-:W-:-:S02]  /*19c0*/  FFMA.FTZ R27, R27, R6, R10 ;  /* 0x000000061b1b7223 */ /* 0x000fc4000001000a */
[-C--:B--2---:R-:W-:Y:S02]  /*19d0*/  FMUL.FTZ R5, R17, R3.reuse ;  /* 0x0000000311057220 */ /* 0x084fe40000410000 */
[-C--:B------:R-:W-:Y:S02]  /*19e0*/  FMUL.FTZ R7, R25, R3.reuse ;  /* 0x0000000319077220 */ /* 0x080fe40000410000 */
[-C--:B------:R-:W-:Y:S02]  /*19f0*/  FMUL.FTZ R0, R16, R3.reuse ;  /* 0x0000000310007220 */ /* 0x080fe40000410000 */
[----:B------:R-:W-:Y:S02]  /*1a00*/  FMUL.FTZ R3, R24, R3 ;  /* 0x0000000318037220 */ /* 0x000fe40000410000 */
[-C--:B0-----:R-:W-:Y:S02]  /*1a10*/  FFMA.FTZ R5, R16, R2.reuse, -R5 ;  /* 0x0000000210057223 */ /* 0x081fe40000010805 */
[----:B------:R-:W-:-:S02]  /*1a20*/  FFMA.FTZ R24, R24, R2, -R7 ;  /* 0x0000000218187223 */ /* 0x000fc40000010807 */
[-C--:B------:R-:W-:Y:S01]  /*1a30*/  FFMA.FTZ R17, R17, R2.reuse, R0 ;  /* 0x0000000211117223 */ /* 0x080fe20000010000 */
[----:B------:R-:W-:Y:S01]  /*1a40*/  MOV R16, R5 ;  /* 0x0000000500107202 */ /* 0x000fe20000000f00 */
[----:B------:R-:W-:Y:S02]  /*1a50*/  FFMA.FTZ R25, R25, R2, R3 ;  /* 0x0000000219197223 */ /* 0x000fe40000010003 */
[----:B------:R-:W-:Y:S02]  /*1a60*/  IMAD.MOV.U32 R18, RZ, RZ, R4 ;  /* 0x000000ffff127224 */ /* 0x000fe400078e0004 */
.L_x_3671:
[----:B------:R-:W-:Y:S05]  /*1a70*/  BSYNC B0 ;  /* 0x0000000000007941 */ /* 0x000fea0003800000 */
.L_x_3665:
[----:B0-----:R-:W-:Y:S01]  /*1a80*/  ISETP.GT.AND P0, PT, R32, 0x3f, PT ;  /* 0x0000003f2000780c */ /* 0x001fe20003f04270 */
[----:B------:R-:W-:Y:S01]  /*1a90*/  BSSY B0, `(.L_x_3672) ;  /* 0x0000010000007945 */ /* 0x000fe20003800000 */
[----:B------:R-:W-:-:S11]  /*1aa0*/  IMAD.MOV.U32 R0, RZ, RZ, RZ ;  /* 0x000000ffff007224 */ /* 0x000fd600078e00ff */
[----:B------:R-:W-:Y:S05]  /*1ab0*/  @P0 BRA `(.L_x_3673) ;  /* 0x000000d000000947 */ /* 0x000fea0003800000 */
[----:B------:R-:W-:Y:S01]  /*1ac0*/  ISETP.GT.AND P0, PT, R32, 0x23, PT ;  /* 0x000000232000780c */ /* 0x000fe20003f04270 */
[----:B-1----:R0:W-:Y:S01]  /*1ad0*/  STS.128 [R32.X16+0x40], R16 ;  /* 0x0000401020007388 */ /* 0x0021e2000000cc00 */
[----:B------:R-:W-:Y:S01]  /*1ae0*/  MOV R3, UR43 ;  /* 0x0000002b00037c02 */ /* 0x000fe20008000f00 */
[----:B--2---:R-:W-:Y:S01]  /*1af0*/  FMUL.FTZ R5, R25, R17 ;  /* 0x0000001119057220 */ /* 0x004fe20000410000 */
[----:B------:R-:W-:-:S03]  /*1b00*/  IADD3 R22, R22, UR50, RZ ;  /* 0x0000003216167c10 */ /* 0x000fc6000fffe0ff */
[----:B------:R-:W-:-:S04]  /*1b10*/  FFMA.FTZ R5, R24, R16, R5 ;  /* 0x0000001018057223 */ /* 0x000fc80000010005 */
[----:B------:R-:W-:Y:S02]  /*1b20*/  FFMA.FTZ R0, R26, R18, R5 ;  /* 0x000000121a007223 */ /* 0x000fe40000010005 */
[----:B------:R-:W-:Y:S01]  /*1b30*/  @!P0 IMAD.SHL.U32 R3, R3, 0x4, RZ ;  /* 0x0000000403038824 */ /* 0x000fe200078e00ff */
[----:B------:R-:W-:Y:S01]  /*1b40*/  @!P0 MOV R2, 0x4 ;  /* 0x0000000400028802 */ /* 0x000fe20000000f00 */
[----:B------:R-:W-:Y:S02]  /*1b50*/  FFMA.FTZ R0, R27, R19, R0 ;  /* 0x000000131b007223 */ /* 0x000fe40000010000 */
[----:B------:R-:W-:-:S04]  /*1b60*/  @!P0 IMAD R3, R22, c[0x0][0x1d4], R3 ;  /* 0x0000750016038a24 */ /* 0x000fc800078e0203 */
[----:B------:R-:W-:-:S05]  /*1b70*/  @!P0 IMAD.WIDE R2, R3, R2, c[0x0][0x198] ;  /* 0x0000660003028625 */ /* 0x000fca00078e0202 */
[----:B------:R0:W-:Y:S02]  /*1b80*/  @!P0 STG.E.128 [R2.64], R24 ;  /* 0x0000001802008986 */ /* 0x0001e4000c101d24 */
.L_x_3673:
[----:B------:R-:W-:Y:S05]  /*1b90*/  BSYNC B0 ;  /* 0x0000000000007941 */ /* 0x000fea0003800000 */
.L_x_3672:
[----:B0-----:R-:W0:Y:S01]  /*1ba0*/  SHFL.BFLY PT, R3, R0, 0x10, 0x1f ;  /* 0x0e001f0000037f89 */ /* 0x001e2200000e0000 */
[----:B------:R-:W-:Y:S01]  /*1bb0*/  LOP3.LUT P0, R6, R32, 0x1f, RZ, 0xc0, !PT ;  /* 0x0000001f20067812 */ /* 0x000fe2000780c0ff */
[----:B------:R-:W-:Y:S01]  /*1bc0*/  UIADD3 UR7, -UR45, UR42, URZ ;  /* 0x0000002a2d077290 */ /* 0x000fe2000fffe13f */
[----:B------:R-:W-:Y:S02]  /*1bd0*/  BSSY B0, `(.L_x_3674) ;  /* 0x000002b000007945 */ /* 0x000fe40003800000 */
[----:B------:R-:W-:Y:S01]  /*1be0*/  ISETP.GT.U32.AND P1, PT, R6, 0x1, PT ;  /* 0x000000010600780c */ /* 0x000fe20003f24070 */
[----:B------:R-:W-:Y:S01]  /*1bf0*/  ULEA UR9, UR7, 0x440, 0x2 ;  /* 0x0000044007097891 */ /* 0x000fe2000f8e103f */
[----:B0-----:R-:W-:-:S07]  /*1c00*/  FADD.FTZ R3, R3, R0 ;  /* 0x0000000003037221 */ /* 0x001fce0000010000 */
[----:B------:R-:W-:Y:S01]  /*1c10*/  @!P0 SHF.R.U32.HI R0, RZ, 0x3, R32 ;  /* 0x00000003ff008819 */ /* 0x000fe20000011620 */
[----:B------:R-:W0:Y:S03]  /*1c20*/  SHFL.BFLY PT, R2, R3, 0x8, 0x1f ;  /* 0x0d001f0003027f89 */ /* 0x000e2600000e0000 */
        /* <DEDUP_REMOVED lines=10> */
[----:B------:R-:W-:-:S13]  /*1cd0*/  ISETP.NE.AND P0, PT, R32, RZ, PT ;  /* 0x000000ff2000720c */ /* 0x000fda0003f05270 */
[----:B0-----:R-:W-:-:S05]  /*1ce0*/  @P0 IMAD.MOV.U32 R0, RZ, RZ, -0x800001 ;  /* 0xff7fffffff000424 */ /* 0x001fca00078e00ff */
[----:B------:R-:W-:Y:S04]  /*1cf0*/  @P0 STL [R1+0x28], R0 ;  /* 0x0000280001000387 */ /* 0x000fe80000100800 */
[----:B------:R-:W0:Y:S04]  /*1d00*/  @!P1 LDS R7, [R6.X4+0x8] ;  /* 0x0000080006079984 */ /* 0x000e280000004800 */
[----:B0-----:R-:W0:Y:S02]  /*1d10*/  SHFL.BFLY PT, R2, R7, 0x1, 0x1f ;  /* 0x0c201f0007027f89 */ /* 0x001e2400000e0000 */
[----:B0-----:R-:W-:-:S06]  /*1d20*/  FADD.FTZ R2, R2, R7 ;  /* 0x0000000702027221 */ /* 0x001fcc0000010000 */
[----:B------:R-:W0:Y:S01]  /*1d30*/  SHFL.IDX PT, R2, R2, RZ, 0x1f ;  /* 0x00001fff02027589 */ /* 0x000e2200000e0000 */
[----:B------:R-:W-:Y:S05]  /*1d40*/  @P0 BRA `(.L_x_3675) ;  /* 0x0000013000000947 */ /* 0x000fea0003800000 */
[----:B0-----:R-:W-:Y:S01]  /*1d50*/  FMUL.FTZ R0, R2, c[0x0][0x1f0] ;  /* 0x00007c0002007a20 */ /* 0x001fe20000410000 */
[----:B------:R-:W-:-:S04]  /*1d60*/  ISETP.NE.U32.AND P0, PT, RZ, c[0x0][0x218], PT ;  /* 0x00008600ff007a0c */ /* 0x000fc80003f05070 */
[----:B------:R0:W-:Y:S01]  /*1d70*/  STL [R1+0x28], R0 ;  /* 0x0000280001007387 */ /* 0x0001e20000100800 */
[----:B------:R-:W-:-:S13]  /*1d80*/  ISETP.NE.AND.EX P0, PT, RZ, c[0x0][0x21c], PT, P0 ;  /* 0x00008700ff007a0c */ /* 0x000fda0003f05300 */
[----:B------:R-:W-:Y:S05]  /*1d90*/  @!P0 BRA `(.L_x_3676) ;  /* 0x000000c000008947 */ /* 0x000fea0003800000 */
[----:B0-----:R-:W-:Y:S02]  /*1da0*/  UIADD3 UR4, -UR41, UR42, URZ ;  /* 0x0000002a29047290 */ /* 0x001fe4000fffe13f */
[----:B------:R-:W-:Y:S02]  /*1db0*/  ULDC UR6, c[0x0][0x220] ;  /* 0x0000880000067ab9 */ /* 0x000fe40000000800 */
[----:B------:R-:W-:Y:S02]  /*1dc0*/  UIMAD UR5, UR48, UR6, UR4 ;  /* 0x00000006300572a4 */ /* 0x000fe4000f8e0204 */
[----:B------:R-:W-:Y:S02]  /*1dd0*/  UMOV UR8, 0x4 ;  /* 0x0000000400087882 */ /* 0x000fe40000000000 */
[----:B------:R-:W-:-:S03]  /*1de0*/  UIMAD UR6, UR5, UR6, UR4 ;  /* 0x00000006050672a4 */ /* 0x000fc6000f8e0204 */
[----:B------:R-:W-:Y:S02]  /*1df0*/  ULDC.64 UR4, c[0x0][0x218] ;  /* 0x0000860000047ab9 */ /* 0x000fe40000000a00 */
[----:B------:R-:W-:-:S06]  /*1e00*/  UIMAD.WIDE UR4, UR6, UR8, UR4 ;  /* 0x00000008060472a5 */ /* 0x000fcc000f8e0204 */
[----:B------:R-:W-:Y:S01]  /*1e10*/  MOV R2, UR4 ;  /* 0x0000000400027c02 */ /* 0x000fe20008000f00 */
[----:B------:R-:W-:-:S05]  /*1e20*/  IMAD.U32 R3, RZ, RZ, UR5 ;  /* 0x00000005ff037e24 */ /* 0x000fca000f8e00ff */
[----:B------:R-:W3:Y:S02]  /*1e30*/  LDG.E R2, [R2.64] ;  /* 0x0000002402027981 */ /* 0x000ee4000c1e1900 */
[----:B---3--:R-:W-:-:S05]  /*1e40*/  FADD.FTZ R0, R0, R2 ;  /* 0x0000000200007221 */ /* 0x008fca0000010000 */
[----:B------:R0:W-:Y:S02]  /*1e50*/  STL [R1+0x28], R0 ;  /* 0x0000280001007387 */ /* 0x0001e40000100800 */
.L_x_3676:
[----:B0-----:R-:W3:Y:S04]  /*1e60*/  LDL R0, [R1+0x28] ;  /* 0x0000280001007983 */ /* 0x001ee80000100800 */
[----:B---3--:R0:W-:Y:S02]  /*1e70*/  STS [UR9], R0 ;  /* 0x00000000ff007988 */ /* 0x0081e40008000809 */
.L_x_3675:
[----:B------:R-:W-:Y:S05]  /*1e80*/  BSYNC B0 ;  /* 0x0000000000007941 */ /* 0x000fea0003800000 */
.L_x_3674:
[----:B------:R-:W-:Y:S01]  /*1e90*/  UIADD3 UR4, UR7, 0x1f, URZ ;  /* 0x0000001f07047890 */ /* 0x000fe2000fffe03f */
[----:B0-----:R-:W-:Y:S01]  /*1ea0*/  IADD3 R0, R32, UR45, RZ ;  /* 0x0000002d20007c10 */ /* 0x001fe2000fffe0ff */
[----:B------:R-:W-:Y:S01]  /*1eb0*/  ULDC UR6, c[0x0][0x1d0] ;  /* 0x0000740000067ab9 */ /* 0x000fe20000000800 */
[----:B------:R-:W-:Y:S01]  /*1ec0*/  BAR.SYNC.DEFER_BLOCKING 0x0 ;  /* 0x0000000000007b1d */ /* 0x000fe20000010000 */
[----:B------:R-:W-:Y:S02]  /*1ed0*/  USHF.R.S32.HI UR5, URZ, 0x1f, UR4 ;  /* 0x0000001f3f057899 */ /* 0x000fe40008011404 */
[----:B------:R-:W-:-:S02]  /*1ee0*/  UIMAD UR6, UR46, UR6, UR48 ;  /* 0x000000062e0672a4 */ /* 0x000fc4000f8e0230 */
[----:B------:R-:W-:Y:S01]  /*1ef0*/  ULEA.HI UR5, UR5, UR4, URZ, 0x5 ;  /* 0x0000000405057291 */ /* 0x000fe2000f8f283f */
[----:B------:R-:W-:Y:S01]  /*1f00*/  BSSY B0, `(.L_x_3677) ;  /* 0x0000a3d000007945 */ /* 0x000fe20003800000 */
[----:B------:R-:W-:Y:S02]  /*1f10*/  UIMAD UR6, UR6, 0x90, URZ ;  /* 0x00000090060678a4 */ /* 0x000fe4000f8e023f */
[----:B------:R-:W-:-:S04]  /*1f20*/  ULOP3.LUT UR5, UR5, 0xffffffe0, URZ, 0xc0, !UPT ;  /* 0xffffffe005057892 */ /* 0x000fc8000f8ec03f */
[----:B------:R-:W-:-:S06]  /*1f30*/  UIADD3 UR8, UR45, UR5, URZ ;  /* 0x000000052d087290 */ /* 0x000fcc000fffe03f */
[----:B------:R-:W-:-:S13]  /*1f40*/  ISETP.GE.AND P0, PT, R0, UR8, PT ;  /* 0x0000000800007c0c */ /* 0x000fda000bf06270 */
[----:B------:R-:W-:Y:S05]  /*1f50*/  @P0 BRA `(.L_x_3678) ;  /* 0x0000a37000000947 */ /* 0x000fea0003800000 */
[----:B------:R-:W-:Y:S01]  /*1f60*/  IABS R2, c[0x0][0x1d4] ;  /* 0x0000750000027a13 */ /* 0x000fe20000000000 */
[----:B------:R-:W0:Y:S03]  /*1f70*/  LDS.128 R12, [0x40] ;  /* 0x00004000ff0c7984 */ /* 0x000e260000000c00 */
[----:B------:R-:W-:Y:S01]  /*1f80*/  MOV R6, R2 ;  /* 0x0000000200067202 */ /* 0x000fe20000000f00 */
[----:B------:R-:W3:Y:S03]  /*1f90*/  LDS.128 R8, [0x50] ;  /* 0x00005000ff087984 */ /* 0x000ee60000000c00 */
[----:B------:R-:W4:Y:S08]  /*1fa0*/  I2F.RP R4, R6 ;  /* 0x0000000600047306 */ /* 0x000f300000209400 */
[----:B----4-:R-:W4:Y:S02]  /*1fb0*/  MUFU.RCP R4, R4 ;  /* 0x0000000400047308 */ /* 0x010f240000001000 */
[----:B----4-:R-:W-:Y:S01]  /*1fc0*/  IADD3 R2, R4, 0xffffffe, RZ ;  /* 0x0ffffffe04027810 */ /* 0x010fe20007ffe0ff */
[----:B0-----:R-:W-:Y:S05]  /*1fd0*/  STL.64 [R1+0x420], R12 ;  /* 0x0004200c01007387 */ /* 0x001fea0000100a00 */
[----:B------:R0:W4:Y:S01]  /*1fe0*/  F2I.FTZ.U32.TRUNC.NTZ R3, R2 ;  /* 0x0000000200037305 */ /* 0x000122000021f000 */
[----:B------:R-:W-:Y:S04]  /*1ff0*/  STL.64 [R1+0x428], R14 ;  /* 0x0004280e01007387 */ /* 0x000fe80000100a00 */
[----:B---3--:R-:W-:Y:S01]  /*2000*/  STL.64 [R1+0x410], R8 ;  /* 0x0004100801007387 */ /* 0x008fe20000100a00 */
[----:B0-----:R-:W-:-:S03]  /*2010*/  HFMA2.MMA R2, -RZ, RZ, 0, 0 ;  /* 0x00000000ff027435 */ /* 0x001fc600000001ff */
[----:B------:R-:W-:Y:S04]  /*2020*/  STL.64 [R1+0x418], R10 ;  /* 0x0004180a01007387 */ /* 0x000fe80000100a00 */
[----:B------:R-:W0:Y:S01]  /*2030*/  LDS.128 R8, [0x60] ;  /* 0x00006000ff087984 */ /* 0x000e220000000c00 */
[----:B----4-:R-:W-:-:S03]  /*2040*/  IMAD.MOV R5, RZ, RZ, -R3 ;  /* 0x000000ffff057224 */ /* 0x010fc600078e0a03 */
[----:B------:R-:W-:Y:S01]  /*2050*/  LDS.128 R12, [0x80] ;  /* 0x00008000ff0c7984 */ /* 0x000fe20000000c00 */
[----:B------:R-:W-:-:S04]  /*2060*/  IMAD R5, R5, R6, RZ ;  /* 0x0000000605057224 */ /* 0x000fc800078e02ff */
[----:B------:R-:W-:Y:S02]  /*2070*/  IMAD.HI.U32 R2, R3, R5, R2 ;  /* 0x0000000503027227 */ /* 0x000fe400078e0002 */
[----:B------:R-:W3:Y:S04]  /*2080*/  LDS.128 R4, [0x70] ;  /* 0x00007000ff047984 */ /* 0x000ee80000000c00 */
[----:B------:R-:W-:Y:S04]  /*2090*/  STL [R1+0x2c], R2 ;  /* 0x00002c0201007387 */ /* 0x000fe80000100800 */
[----:B0-----:R-:W-:Y:S04]  /*20a0*/  STL.64 [R1+0x400], R8 ;  /* 0x0004000801007387 */ /* 0x001fe80000100a00 */
[----:B------:R-:W-:Y:S04]  /*20b0*/  STL.64 [R1+0x408], R10 ;  /* 0x0004080a01007387 */ /* 0x000fe80000100a00 */
[----:B------:R-:W0:Y:S04]  /*20c0*/  LDS.128 R8, [0x90] ;  /* 0x00009000ff087984 */ /* 0x000e280000000c00 */
[----:B---3--:R-:W-:Y:S04]  /*20d0*/  STL.64 [R1+0x3f0], R4 ;  /* 0x0003f00401007387 */ /* 0x008fe80000100a00 */
[----:B------:R-:W-:Y:S04]  /*20e0*/  STL.64 [R1+0x3f8], R6 ;  /* 0x0003f80601007387 */ /* 0x000fe80000100a00 */
[----:B------:R-:W3:Y:S04]  /*20f0*/  LDS.128 R4, [0xa0] ;  /* 0x0000a000ff047984 */ /* 0x000ee80000000c00 */
[----:B------:R-:W-:Y:S04]  /*2100*/  STL.64 [R1+0x3e0], R12 ;  /* 0x0003e00c01007387 */ /* 0x000fe80000100a00 */
[----:B------:R-:W-:Y:S04]  /*2110*/  STL.64 [R1+0x3e8], R14 ;  /* 0x0003e80e01007387 */ /* 0x000fe80000100a00 */
[----:B------:R-:W4:Y:S04]  /*2120*/  LDS.128 R12, [0xb0] ;  /* 0x0000b000ff0c7984 */ /* 0x000f280000000c00 */
[----:B0-----:R-:W-:Y:S04]  /*2130*/  STL.64 [R1+0x3d0], R8 ;  /* 0x0003d00801007387 */ /* 0x001fe80000100a00 */
[----:B------:R-:W-:Y:S04]  /*2140*/  STL.64 [R1+0x3d8], R10 ;  /* 0x0003d80a01007387 */ /* 0x000fe80000100a00 */
[----:B------:R-:W0:Y:S04]  /*2150*/  LDS.128 R8, [0xc0] ;  /* 0x0000c000ff087984 */ /* 0x000e280000000c00 */
[----:B---3--:R-:W-:Y:S04]  /*2160*/  STL.64 [R1+0x3c0], R4 ;  /* 0x0003c00401007387 */ /* 0x008fe80000100a00 */
[----:B------:R-:W-:Y:S04]  /*2170*/  STL.64 [R1+0x3c8], R6 ;  /* 0x0003c80601007387 */ /* 0x000fe80000100a00 */
[----:B------:R-:W3:Y:S04]  /*2180*/  LDS.128 R4, [0xd0] ;  /* 0x0000d000ff047984 */ /* 0x000ee80000000c00 */
[----:B----4-:R-:W-:Y:S04]  /*2190*/  STL.64 [R1+0x3b0], R12 ;  /* 0x0003b00c01007387 */ /* 0x010fe80000100a00 */
        /* <DEDUP_REMOVED lines=161> */
[----:B----4-:R4:W-:Y:S04]  /*2bb0*/  STL.64 [R1+0x50], R12 ;  /* 0x0000500c01007387 */ /* 0x0109e80000100a00 */
[----:B------:R4:W-:Y:S04]  /*2bc0*/  STL.64 [R1+0x58], R14 ;  /* 0x0000580e01007387 */ /* 0x0009e80000100a00 */
[----:B0-----:R4:W-:Y:S04]  /*2bd0*/  STL.64 [R1+0x40], R8 ;  /* 0x0000400801007387 */ /* 0x0019e80000100a00 */
[----:B------:R4:W-:Y:S04]  /*2be0*/  STL.64 [R1+0x48], R10 ;  /* 0x0000480a01007387 */ /* 0x0009e80000100a00 */
[----:B---3--:R4:W-:Y:S04]  /*2bf0*/  STL.64 [R1+0x30], R4 ;  /* 0x0000300401007387 */ /* 0x0089e80000100a00 */
[----:B------:R4:W-:Y:S02]  /*2c00*/  STL.64 [R1+0x38], R6 ;  /* 0x0000380601007387 */ /* 0x0009e40000100a00 */
.L_x_3809:
[----:B------:R-:W-:Y:S01]  /*2c10*/  ULDC.64 UR4, c[0x0][0x200] ;  /* 0x0000800000047ab9 */ /* 0x000fe20000000a00 */
[----:B0-----:R0:W-:Y:S01]  /*2c20*/  STL [R1+0x430], R4 ;  /* 0x0004300401007387 */ /* 0x0011e20000100800 */
[----:B------:R-:W-:-:S03]  /*2c30*/  UISETP.NE.U32.AND UP0, UPT, URZ, UR4, UPT ;  /* 0x000000043f00728c */ /* 0x000fc6000bf05070 */
[----:B------:R-:W-:Y:S02]  /*2c40*/  ULDC UR4, c[0x0][0x1d4] ;  /* 0x0000750000047ab9 */ /* 0x000fe40000000800 */
[----:B------:R-:W-:Y:S02]  /*2c50*/  UISETP.NE.AND.EX UP0, UPT, URZ, UR5, UPT, UP0 ;  /* 0x000000053f00728c */ /* 0x000fe4000bf05300 */
[----:B------:R-:W-:-:S04]  /*2c60*/  UIMAD UR4, UR47, UR4, URZ ;  /* 0x000000042f0472a4 */ /* 0x000fc8000f8e023f */
[----:B------:R-:W-:Y:S02]  /*2c70*/  PLOP3.LUT P0, PT, PT, PT, UP0, 0x80, 0x0 ;  /* 0x000000000000781c */ /* 0x000fe40003f0f008 */
[----:B------:R-:W-:-:S03]  /*2c80*/  IMAD.U32 R2, RZ, RZ, UR4 ;  /* 0x00000004ff027e24 */ /* 0x000fc6000f8e00ff */
[----:B------:R-:W-:-:S06]  /*2c90*/  @UP0 USHF.R.S32.HI UR5, URZ, 0x1f, UR4 ;  /* 0x0000001f3f050899 */ /* 0x000fcc0008011404 */
[----:B------:R-:W-:Y:S02]  /*2ca0*/  MOV R3, UR5 ;  /* 0x0000000500037c02 */ /* 0x000fe40008000f00 */
[----:B------:R-:W-:Y:S02]  /*2cb0*/  @P0 SHF.R.S32.HI R252, RZ, 0x1f, R0 ;  /* 0x0000001ffffc0819 */ /* 0x000fe40000011400 */
[----:B------:R-:W-:-:S04]  /*2cc0*/  @P0 IADD3 R2, P1, P2, R0, c[0x0][0x200], R2 ;  /* 0x0000800000020a10 */ /* 0x000fc80007a3e002 */
[----:B------:R-:W-:Y:S02]  /*2cd0*/  @P0 IADD3.X R3, R252, c[0x0][0x204], R3, P1, P2 ;  /* 0x00008100fc030a10 */ /* 0x000fe40000fe4403 */
[----:B---3--:R-:W3:Y:S04]  /*2ce0*/  LDL R252, [R1+0x2c] ;  /* 0x00002c0001fc7983 */ /* 0x008ee80000100800 */
[----:B--2-4-:R4:W2:Y:S02]  /*2cf0*/  @P0 LDG.E.U8 R2, [R2.64] ;  /* 0x0000002402020981 */ /* 0x0148a4000c1e1100 */
[----:B0---4-:R-:W-:Y:S02]  /*2d00*/  IABS R4, c[0x0][0x1d4] ;  /* 0x0000750000047a13 */ /* 0x011fe40000000000 */
[----:B------:R-:W-:-:S02]  /*2d10*/  ISETP.GE.AND P2, PT, R0, RZ, PT ;  /* 0x000000ff0000720c */ /* 0x000fc40003f46270 */
[----:B------:R-:W-:-:S05]  /*2d20*/  IABS R3, R0 ;  /* 0x0000000000037213 */ /* 0x000fca0000000000 */
[----:B---3--:R-:W-:-:S04]  /*2d30*/  IMAD.HI.U32 R252, R252, R3, RZ ;  /* 0x00000003fcfc7227 */ /* 0x008fc800078e00ff */
[----:B------:R-:W-:Y:S01]  /*2d40*/  IMAD.MOV R252, RZ, RZ, -R252 ;  /* 0x000000fffffc7224 */ /* 0x000fe200078e0afc */
[----:B--2---:R-:W-:Y:S02]  /*2d50*/  ISETP.NE.AND P0, PT, R2, RZ, P0 ;  /* 0x000000ff0200720c */ /* 0x004fe40000705270 */
[----:B------:R-:W-:Y:S01]  /*2d60*/  MOV R2, UR4 ;  /* 0x0000000400027c02 */ /* 0x000fe20008000f00 */
[----:B------:R-:W-:Y:S01]  /*2d70*/  IMAD R3, R4, R252, R3 ;  /* 0x000000fc04037224 */ /* 0x000fe200078e0203 */
[----:B------:R-:W-:-:S04]  /*2d80*/  IABS R252, c[0x0][0x1d4] ;  /* 0x0000750000fc7a13 */ /* 0x000fc80000000000 */
[----:B------:R-:W-:-:S13]  /*2d90*/  ISETP.GT.U32.AND P1, PT, R252, R3, PT ;  /* 0x00000003fc00720c */ /* 0x000fda0003f24070 */
[----:B------:R-:W-:-:S04]  /*2da0*/  @!P1 IADD3 R3, R3, -R4, RZ ;  /* 0x8000000403039210 */ /* 0x000fc80007ffe0ff */
[----:B------:R-:W-:-:S13]  /*2db0*/  ISETP.GT.U32.AND P1, PT, R252, R3, PT ;  /* 0x00000003fc00720c */ /* 0x000fda0003f24070 */
[----:B------:R-:W-:Y:S01]  /*2dc0*/  @!P1 IMAD.IADD R3, R3, 0x1, -R4 ;  /* 0x0000000103039824 */ /* 0x000fe200078e0a04 */
[----:B------:R-:W-:-:S04]  /*2dd0*/  ISETP.NE.AND P1, PT, RZ, c[0x0][0x1d4], PT ;  /* 0x00007500ff007a0c */ /* 0x000fc80003f25270 */
[----:B------:R-:W-:-:S05]  /*2de0*/  MOV R252, R3 ;  /* 0x0000000300fc7202 */ /* 0x000fca0000000f00 */
[----:B------:R-:W-:-:S04]  /*2df0*/  @!P2 IMAD.MOV R252, RZ, RZ, -R252 ;  /* 0x000000fffffca224 */ /* 0x000fc800078e0afc */
[----:B------:R-:W-:-:S04]  /*2e00*/  @!P1 LOP3.LUT R252, RZ, c[0x0][0x1d4], RZ, 0x33, !PT ;  /* 0x00007500fffc9a12 */ /* 0x000fc800078e33ff */
[----:B------:R-:W-:Y:S02]  /*2e10*/  SHF.R.S32.HI R4, RZ, 0x1f, R252 ;  /* 0x0000001fff047819 */ /* 0x000fe400000114fc */
[----:B------:R-:W-:-:S04]  /*2e20*/  IADD3 R3, P1, R252, UR4, RZ ;  /* 0x00000004fc037c10 */ /* 0x000fc8000ff3e0ff */
[----:B------:R-:W-:Y:S02]  /*2e30*/  LEA.HI.X.SX32 R4, R2, R4, 0x1, P1 ;  /* 0x0000000402047211 */ /* 0x000fe400008f0eff */
[C---:B------:R-:W-:Y:S02]  /*2e40*/  LEA R2, P2, R3.reuse, c[0x0][0x1a8], 0x2 ;  /* 0x00006a0003027a11 */ /* 0x040fe400078410ff */
[----:B------:R-:W-:Y:S02]  /*2e50*/  ISETP.GE.AND P1, PT, R0, UR42, PT ;  /* 0x0000002a00007c0c */ /* 0x000fe4000bf26270 */
[----:B------:R-:W-:Y:S02]  /*2e60*/  LEA.HI.X R3, R3, c[0x0][0x1ac], R4, 0x2, P2 ;  /* 0x00006b0003037a11 */ /* 0x000fe400010f1404 */
[----:B------:R0:W5:Y:S01]  /*2e70*/  LDL.LU R4, [R1+0x430] ;  /* 0x0004300001047983 */ /* 0x0001620000300800 */
[----:B------:R-:W-:Y:S08]  /*2e80*/  BSSY B1, `(.L_x_3679) ;  /* 0x000001c000017945 */ /* 0x000ff00003800000 */
[----:B-1----:R-:W-:Y:S05]  /*2e90*/  @P1 BRA `(.L_x_3680) ;  /* 0x000001a000001947 */ /* 0x002fea0003800000 */
[----:B0-----:R0:W-:Y:S04]  /*2ea0*/  STL.64 [R1+0x440], R8 ;  /* 0x0004400801007387 */ /* 0x0011e80000100a00 */
[----:B------:R-:W-:Y:S04]  /*2eb0*/  STL.64 [R1+0x438], R6 ;  /* 0x0004380601007387 */ /* 0x000fe80000100a00 */
[----:B-----5:R2:W-:Y:S01]  /*2ec0*/  STL.64 [R1+0x430], R4 ;  /* 0x0004300401007387 */ /* 0x0205e20000100a00 */
[----:B0-----:R-:W-:Y:S01]  /*2ed0*/  IMAD.MOV.U32 R8, RZ, RZ, c[0x0][0x1d4] ;  /* 0x00007500ff087624 */ /* 0x001fe200078e00ff */
[----:B------:R-:W-:-:S03]  /*2ee0*/  SHF.L.U32 R9, R252, 0x2, RZ ;  /* 0x00000002fc097819 */ /* 0x000fc600000006ff */
[----:B------:R-:W-:-:S05]  /*2ef0*/  IMAD R8, R8, 0x90, RZ ;  /* 0x0000009008087824 */ /* 0x000fca00078e02ff */
[----:B------:R-:W-:-:S13]  /*2f00*/  ISETP.GE.AND P2, PT, R9, R8, PT ;  /* 0x000000080900720c */ /* 0x000fda0003f46270 */
[----:B--2---:R-:W2:Y:S02]  /*2f10*/  @!P2 LDG.E R4, [R2.64] ;  /* 0x000000240204a981 */ /* 0x004ea4000c1e1900 */
        /* <DEDUP_REMOVED lines=8> */
[----:B------:R-:W-:Y:S01]  /*2fa0*/  @!P2 LEA R8, P3, R4, c[0x0][0x198], 0x2 ;  /* 0x000066000408aa11 */ /* 0x000fe200078610ff */
[----:B------:R-:W-:-:S03]  /*2fb0*/  CS2R R6, SRZ ;  /* 0x0000000000067805 */ /* 0x000fc6000001ff00 */
[----:B------:R-:W-:Y:S02]  /*2fc0*/  @!P2 LEA.HI.X R9, R4, c[0x0][0x19c], R5, 0x2, P3 ;  /* 0x000067000409aa11 */ /* 0x000fe400018f1405 */
[----:B------:R-:W-:-:S06]  /*2fd0*/  CS2R R4, SRZ ;  /* 0x0000000000047805 */ /* 0x000fcc000001ff00 */
[----:B------:R0:W2:Y:S04]  /*2fe0*/  @!P2 LDG.E.128 R4, [R8.64] ;  /* 0x000000240804a981 */ /* 0x0000a8000c1e1d00 */
[----:B0-----:R0:W5:Y:S04]  /*2ff0*/  LDL.LU.64 R8, [R1+0x440] ;  /* 0x0004400001087983 */ /* 0x0011680000300a00 */
[----:B--2---:R-:W-:Y:S04]  /*3000*/  STL.64 [R1+0x18], R4 ;  /* 0x0000180401007387 */ /* 0x004fe80000100a00 */
[----:B------:R2:W-:Y:S04]  /*3010*/  STL.64 [R1+0x20], R6 ;  /* 0x0000200601007387 */ /* 0x0005e80000100a00 */
[----:B--2---:R0:W5:Y:S04]  /*3020*/  LDL.LU.64 R6, [R1+0x438] ;  /* 0x0004380001067983 */ /* 0x0041680000300a00 */
[----:B------:R0:W5:Y:S02]  /*3030*/  LDL.LU.64 R4, [R1+0x430] ;  /* 0x0004300001047983 */ /* 0x0001640000300a00 */
.L_x_3680:
[----:B0-----:R-:W-:Y:S05]  /*3040*/  BSYNC B1 ;  /* 0x0000000000017941 */ /* 0x001fea0003800000 */
.L_x_3679:
[----:B------:R0:W-:Y:S02]  /*3050*/  STL [R1+0x430], R0 ;  /* 0x0004300001007387 */ /* 0x0001e40000100800 */
[----:B0-----:R-:W-:-:S05]  /*3060*/  IADD3 R0, R252, c[0x0][0x1d4], RZ ;  /* 0x00007500fc007a10 */ /* 0x001fca0007ffe0ff */
[----:B------:R0:W-:Y:S04]  /*3070*/  STL [R1], R0 ;  /* 0x0000000001007387 */ /* 0x0001e80000100800 */
[----:B0-----:R0:W5:Y:S01]  /*3080*/  LDL.LU R0, [R1+0x430] ;  /* 0x0004300001007983 */ /* 0x0011620000300800 */
[----:B------:R-:W-:Y:S01]  /*3090*/  BSSY B1, `(.L_x_3681) ;  /* 0x0000017000017945 */ /* 0x000fe20003800000 */
[----:B------:R-:W-:Y:S05]  /*30a0*/  @P1 BRA `(.L_x_3682) ;  /* 0x0000015000001947 */ /* 0x000fea0003800000 */
[----:B-----5:R-:W2:Y:S01]  /*30b0*/  LDL R4, [R1] ;  /* 0x0000000001047983 */ /* 0x020ea20000100800 */
[----:B------:R-:W-:-:S03]  /*30c0*/  MOV R5, c[0x0][0x1d4] ;  /* 0x0000750000057a02 */ /* 0x000fc60000000f00 */
[----:B------:R3:W-:Y:S02]  /*30d0*/  STL.64 [R1+0x430], R8 ;  /* 0x0004300801007387 */ /* 0x0007e40000100a00 */
[----:B------:R-:W-:Y:S02]  /*30e0*/  IMAD R5, R5, 0x90, RZ ;  /* 0x0000009005057824 */ /* 0x000fe400078e02ff */
[----:B--2---:R-:W-:-:S05]  /*30f0*/  IMAD.SHL.U32 R4, R4, 0x4, RZ ;  /* 0x0000000404047824 */ /* 0x004fca00078e00ff */
        /* <DEDUP_REMOVED lines=10> */
[----:B---3--:R-:W-:Y:S01]  /*31a0*/  @!P2 LEA R8, P3, R4, c[0x0][0x198], 0x2 ;  /* 0x000066000408aa11 */ /* 0x008fe200078610ff */
[----:B------:R-:W-:-:S03]  /*31b0*/  CS2R R6, SRZ ;  /* 0x0000000000067805 */ /* 0x000fc6000001ff00 */
[----:B------:R-:W-:Y:S02]  /*31c0*/  @!P2 LEA.HI.X R9, R4, c[0x0][0x19c], R5, 0x2, P3 ;  /* 0x000067000409aa11 */ /* 0x000fe400018f1405 */
[----:B------:R-:W-:-:S06]  /*31d0*/  CS2R R4, SRZ ;  /* 0x0000000000047805 */ /* 0x000fcc000001ff00 */
[----:B------:R2:W5:Y:S04]  /*31e0*/  @!P2 LDG.E.128 R4, [R8.64] ;  /* 0x000000240804a981 */ /* 0x000568000c1e1d00 */
[----:B--2---:R2:W5:Y:S02]  /*31f0*/  LDL.LU.64 R8, [R1+0x430] ;  /* 0x0004300001087983 */ /* 0x0045640000300a00 */
.L_x_3682:
[----:B------:R-:W-:Y:S05]  /*3200*/  BSYNC B1 ;  /* 0x0000000000017941 */ /* 0x000fea0003800000 */
.L_x_3681:
[----:B-----5:R3:W-:Y:S04]  /*3210*/  STL [R1+0x430], R0 ;  /* 0x0004300001007387 */ /* 0x0207e80000100800 */
[----:B---3--:R-:W3:Y:S01]  /*3220*/  LDL.LU R0, [R1] ;  /* 0x0000000001007983 */ /* 0x008ee20000300800 */
[----:B------:R-:W-:Y:S01]  /*3230*/  BSSY B1, `(.L_x_3683) ;  /* 0x000001a000017945 */ /* 0x000fe20003800000 */
[----:B---3--:R-:W-:-:S05]  /*3240*/  IADD3 R0, R0, c[0x0][0x1d4], RZ ;  /* 0x0000750000007a10 */ /* 0x008fca0007ffe0ff */
[----:B------:R3:W-:Y:S04]  /*3250*/  STL [R1], R0 ;  /* 0x0000000001007387 */ /* 0x0007e80000100800 */
[----:B---3--:R3:W5:Y:S01]  /*3260*/  LDL.LU R0, [R1+0x430] ;  /* 0x0004300001007983 */ /* 0x0087620000300800 */
[----:B------:R-:W-:Y:S05]  /*3270*/  @P1 BRA `(.L_x_3684) ;  /* 0x0000015000001947 */ /* 0x000fea0003800000 */
[----:B------:R-:W4:Y:S01]  /*3280*/  LDL R8, [R1] ;  /* 0x0000000001087983 */ /* 0x000f220000100800 */
[----:B------:R-:W-:-:S03]  /*3290*/  IMAD.MOV.U32 R9, RZ, RZ, c[0x0][0x1d4] ;  /* 0x00007500ff097624 */ /* 0x000fc600078e00ff */
[----:B------:R0:W-:Y:S01]  /*32a0*/  STL.64 [R1+0x430], R4 ;  /* 0x0004300401007387 */ /* 0x0001e20000100a00 */
[----:B------:R-:W-:Y:S01]  /*32b0*/  IMAD R9, R9, 0x90, RZ ;  /* 0x0000009009097824 */ /* 0x000fe200078e02ff */
[----:B----4-:R-:W-:-:S04]  /*32c0*/  SHF.L.U32 R8, R8, 0x2, RZ ;  /* 0x0000000208087819 */ /* 0x010fc800000006ff */
[----:B------:R-:W-:-:S13]  /*32d0*/  ISETP.GE.AND P2, PT, R8, R9, PT ;  /* 0x000000090800720c */ /* 0x000fda0003f46270 */
[----:B------:R-:W4:Y:S02]  /*32e0*/  @!P2 LDG.E R9, [R2.64] ;  /* 0x000000240209a981 */ /* 0x000f24000c1e1900 */
[----:B----4-:R-:W-:-:S04]  /*32f0*/  @!P2 IMAD R9, R9, c[0x0][0x1d8], RZ ;  /* 0x000076000909aa24 */ /* 0x010fc800078e02ff */
[----:B------:R-:W-:-:S04]  /*3300*/  @!P2 IMAD R9, R9, 0x90, RZ ;  /* 0x000000900909a824 */ /* 0x000fc800078e02ff */
[----:B------:R-:W-:Y:S02]  /*3310*/  @!P2 IMAD R8, R9, c[0x0][0x1d4], R8 ;  /* 0x000075000908aa24 */ /* 0x000fe400078e0208 */
[----:B------:R-:W-:-:S03]  /*3320*/  IMAD.U32 R9, RZ, RZ, UR6 ;  /* 0x00000006ff097e24 */ /* 0x000fc6000f8e00ff */
[----:B------:R-:W-:Y:S01]  /*3330*/  @!P2 SHF.R.S32.HI R10, RZ, 0x1f, R8 ;  /* 0x0000001fff0aa819 */ /* 0x000fe20000011408 */
[----:B------:R-:W-:-:S05]  /*3340*/  @!P2 IMAD R9, R9, c[0x0][0x1d4], RZ ;  /* 0x000075000909aa24 */ /* 0x000fca00078e02ff */
[----:B------:R-:W-:-:S04]  /*3350*/  @!P2 IADD3 R8, P3, R9, R8, RZ ;  /* 0x000000080908a210 */ /* 0x000fc80007f7e0ff */
[----:B------:R-:W-:Y:S02]  /*3360*/  @!P2 LEA.HI.X.SX32 R9, R9, R10, 0x1, P3 ;  /* 0x0000000a0909a211 */ /* 0x000fe400018f0eff */
[----:B0-----:R-:W-:Y:S01]  /*3370*/  @!P2 LEA R4, P3, R8, c[0x0][0x198], 0x2 ;  /* 0x000066000804aa11 */ /* 0x001fe200078610ff */
[----:B------:R-:W-:-:S03]  /*3380*/  CS2R R10, SRZ ;  /* 0x00000000000a7805 */ /* 0x000fc6000001ff00 */
[----:B------:R-:W-:Y:S02]  /*3390*/  @!P2 LEA.HI.X R5, R8, c[0x0][0x19c], R9, 0x2, P3 ;  /* 0x000067000805aa11 */ /* 0x000fe400018f1409 */
[----:B------:R-:W-:-:S06]  /*33a0*/  CS2R R8, SRZ ;  /* 0x0000000000087805 */ /* 0x000fcc000001ff00 */
[----:B------:R0:W5:Y:S04]  /*33b0*/  @!P2 LDG.E.128 R8, [R4.64] ;  /* 0x000000240408a981 */ /* 0x000168000c1e1d00 */
[----:B0-----:R0:W5:Y:S02]  /*33c0*/  LDL.LU.64 R4, [R1+0x430] ;  /* 0x0004300001047983 */ /* 0x0011640000300a00 */
.L_x_3684:
[----:B------:R-:W-:Y:S05]  /*33d0*/  BSYNC B1 ;  /* 0x0000000000017941 */ /* 0x000fea0003800000 */
.L_x_3683:
[----:B------:R-:W-:Y:S01]  /*33e0*/  BSSY B1, `(.L_x_3685) ;  /* 0x0000018000017945 */ /* 0x000fe20003800000 */
[----:B------:R-:W-:Y:S05]  /*33f0*/  @P1 BRA `(.L_x_3686) ;  /* 0x0000016000001947 */ /* 0x000fea0003800000 */
[----:B------:R-:W4:Y:S01]  /*3400*/  LDL.LU R12, [R1] ;  /* 0x00000000010c7983 */ /* 0x000f220000300800 */
[----:B------:R-:W-:-:S03]  /*3410*/  MOV R14, c[0x0][0x1d4] ;  /* 0x00007500000e7a02 */ /* 0x000fc60000000f00 */
[----:B-----5:R0:W-:Y:S02]  /*3420*/  STL.64 [R1+0x430], R4 ;  /* 0x0004300401007387 */ /* 0x0201e40000100a00 */
[----:B------:R-:W-:Y:S01]  /*3430*/  IMAD R14, R14, 0x90, RZ ;  /* 0x000000900e0e7824 */ /* 0x000fe200078e02ff */
[----:B----4-:R-:W-:-:S05]  /*3440*/  IADD3 R12, R12, c[0x0][0x1d4], RZ ;  /* 0x000075000c0c7a10 */ /* 0x010fca0007ffe0ff */
[----:B------:R-:W-:-:S05]  /*3450*/  IMAD.SHL.U32 R13, R12, 0x4, RZ ;  /* 0x000000040c0d7824 */ /* 0x000fca00078e00ff */
[----:B------:R-:W-:-:S13]  /*3460*/  ISETP.GE.AND P2, PT, R13, R14, PT ;  /* 0x0000000e0d00720c */ /* 0x000fda0003f46270 */
[----:B------:R-:W4:Y:S02]  /*3470*/  @!P2 LDG.E R12, [R2.64] ;  /* 0x00000024020ca981 */ /* 0x000f24000c1e1900 */
[----:B----4-:R-:W-:-:S04]  /*3480*/  @!P2 IMAD R12, R12, c[0x0][0x1d8], RZ ;  /* 0x000076000c0caa24 */ /* 0x010fc800078e02ff */
[----:B------:R-:W-:-:S04]  /*3490*/  @!P2 IMAD R12, R12, 0x90, RZ ;  /* 0x000000900c0ca824 */ /* 0x000fc800078e02ff */
[----:B------:R-:W-:Y:S01]  /*34a0*/  @!P2 IMAD R12, R12, c[0x0][0x1d4], R13 ;  /* 0x000075000c0caa24 */ /* 0x000fe200078e020d */
[----:B------:R-:W-:-:S04]  /*34b0*/  MOV R13, UR6 ;  /* 0x00000006000d7c02 */ /* 0x000fc80008000f00 */
        /* <DEDUP_REMOVED lines=10> */
.L_x_3686:
[----:B------:R-:W-:Y:S05]  /*3560*/  BSYNC B1 ;  /* 0x0000000000017941 */ /* 0x000fea0003800000 */
.L_x_3685:
[----:B-----5:R4:W-:Y:S02]  /*3570*/  STL [R1+0x430], R0 ;  /* 0x0004300001007387 */ /* 0x0209e40000100800 */
[----:B----4-:R-:W-:-:S05]  /*3580*/  IMAD.MOV.U32 R0, RZ, RZ, c[0x0][0x1d4] ;  /* 0x00007500ff007624 */ /* 0x010fca00078e00ff */
[----:B------:R-:W-:-:S05]  /*3590*/  LEA R0, R0, R252, 0x2 ;  /* 0x000000fc00007211 */ /* 0x000fca00078e10ff */
[----:B------:R4:W-:Y:S04]  /*35a0*/  STL [R1], R0 ;  /* 0x0000000001007387 */ /* 0x0009e80000100800 */
[----:B----4-:R4:W5:Y:S01]  /*35b0*/  LDL.LU R0, [R1+0x430] ;  /* 0x0004300001007983 */ /* 0x0109620000300800 */
[----:B------:R-:W-:Y:S01]  /*35c0*/  BSSY B1, `(.L_x_3687) ;  /* 0x0000017000017945 */ /* 0x000fe20003800000 */
[----:B------:R-:W-:Y:S05]  /*35d0*/  @P1 BRA `(.L_x_3688) ;  /* 0x0000015000001947 */ /* 0x000fea0003800000 */
[----:B-12---:R-:W2:Y:S01]  /*35e0*/  LDL R16, [R1] ;  /* 0x0000000001107983 */ /* 0x006ea20000100800 */
[----:B------:R-:W-:-:S03]  /*35f0*/  IMAD.MOV.U32 R17, RZ, RZ, c[0x0][0x1d4] ;  /* 0x00007500ff117624 */ /* 0x000fc600078e00ff */
[----:B------:R1:W-:Y:S01]  /*3600*/  STL.64 [R1+0x430], R4 ;  /* 0x0004300401007387 */ /* 0x0003e20000100a00 */
[----:B------:R-:W-:Y:S01]  /*3610*/  IMAD R17, R17, 0x90, RZ ;  /* 0x0000009011117824 */ /* 0x000fe200078e02ff */
[----:B--2---:R-:W-:-:S04]  /*3620*/  SHF.L.U32 R16, R16, 0x2, RZ ;  /* 0x0000000210107819 */ /* 0x004fc800000006ff */
        /* <DEDUP_REMOVED lines=10> */
[----:B-1----:R-:W-:Y:S01]  /*36d0*/  @!P2 LEA R4, P3, R16, c[0x0][0x198], 0x2 ;  /* 0x000066001004aa11 */ /* 0x002fe200078610ff */
[----:B------:R-:W-:-:S03]  /*36e0*/  CS2R R18, SRZ ;  /* 0x0000000000127805 */ /* 0x000fc6000001ff00 */
[----:B------:R-:W-:Y:S02]  /*36f0*/  @!P2 LEA.HI.X R5, R16, c[0x0][0x19c], R17, 0x2, P3 ;  /* 0x000067001005aa11 */ /* 0x000fe400018f1411 */
[----:B------:R-:W-:-:S06]  /*3700*/  CS2R R16, SRZ ;  /* 0x0000000000107805 */ /* 0x000fcc000001ff00 */
[----:B------:R1:W5:Y:S04]  /*3710*/  @!P2 LDG.E.128 R16, [R4.64] ;  /* 0x000000240410a981 */ /* 0x000368000c1e1d00 */
[----:B-1----:R1:W5:Y:S02]  /*3720*/  LDL.LU.64 R4, [R1+0x430] ;  /* 0x0004300001047983 */ /* 0x0023640000300a00 */
.L_x_3688:
[----:B------:R-:W-:Y:S05]  /*3730*/  BSYNC B1 ;  /* 0x0000000000017941 */ /* 0x000fea0003800000 */
.L_x_3687:
[----:B-----5:R0:W-:Y:S04]  /*3740*/  STL [R1+0x430], R0 ;  /* 0x0004300001007387 */ /* 0x0201e80000100800 */
[----:B0-2---:R-:W2:Y:S01]  /*3750*/  LDL.LU R0, [R1] ;  /* 0x0000000001007983 */ /* 0x005ea20000300800 */
[----:B------:R-:W-:Y:S01]  /*3760*/  BSSY B1, `(.L_x_3689) ;  /* 0x000001a000017945 */ /* 0x000fe20003800000 */
[----:B--2---:R-:W-:-:S05]  /*3770*/  IADD3 R0, R0, c[0x0][0x1d4], RZ ;  /* 0x0000750000007a10 */ /* 0x004fca0007ffe0ff */
[----:B------:R0:W-:Y:S04]  /*3780*/  STL [R1], R0 ;  /* 0x0000000001007387 */ /* 0x0001e80000100800 */
[----:B0-----:R0:W5:Y:S01]  /*3790*/  LDL.LU R0, [R1+0x430] ;  /* 0x0004300001007983 */ /* 0x0011620000300800 */
[----:B------:R-:W-:Y:S05]  /*37a0*/  @P1 BRA `(.L_x_3690) ;  /* 0x0000015000001947 */ /* 0x000fea0003800000 */
[----:B------:R-:W2:Y:S01]  /*37b0*/  LDL R20, [R1] ;  /* 0x0000000001147983 */ /* 0x000ea20000100800 */
        /* <DEDUP_REMOVED lines=20> */
.L_x_3690:
[----:B------:R-:W-:Y:S05]  /*3900*/  BSYNC B1 ;  /* 0x0000000000017941 */ /* 0x000fea0003800000 */
.L_x_3689:
[----:B------:R-:W-:Y:S01]  /*3910*/  BSSY B1, `(.L_x_3691) ;  /* 0x0000018000017945 */ /* 0x000fe20003800000 */
[----:B------:R-:W-:Y:S05]  /*3920*/  @P1 BRA `(.L_x_3692) ;  /* 0x0000016000001947 */ /* 0x000fea0003800000 */
[----:B------:R-:W2:Y:S01]  /*3930*/  LDL.LU R24, [R1] ;  /* 0x0000000001187983 */ /* 0x000ea20000300800 */
[----:B------:R-:W-:-:S03]  /*3940*/  IMAD.MOV.U32 R26, RZ, RZ, c[0x0][0x1d4] ;  /* 0x00007500ff1a7624 */ /* 0x000fc600078e00ff */
[----:B-----5:R0:W-:Y:S01]  /*3950*/  STL.64 [R1+0x430], R4 ;  /* 0x0004300401007387 */ /* 0x0201e20000100a00 */
[----:B------:R-:W-:Y:S01]  /*3960*/  IMAD R26, R26, 0x90, RZ ;  /* 0x000000901a1a7824 */ /* 0x000fe200078e02ff */
[----:B--2---:R-:W-:-:S04]  /*3970*/  IADD3 R24, R24, c[0x0][0x1d4], RZ ;  /* 0x0000750018187a10 */ /* 0x004fc80007ffe0ff */
[----:B------:R-:W-:-:S04]  /*3980*/  SHF.L.U32 R25, R24, 0x2, RZ ;  /* 0x0000000218197819 */ /* 0x000fc800000006ff */
        /* <DEDUP_REMOVED lines=16> */
.L_x_3692:
[----:B------:R-:W-:Y:S05]  /*3a90*/  BSYNC B1 ;  /* 0x0000000000017941 */ /* 0x000fea0003800000 */
.L_x_3691:
[----:B-----5:R2:W-:Y:S02]  /*3aa0*/  STL [R1+0x430], R0 ;  /* 0x0004300001007387 */ /* 0x0205e40000100800 */
[----:B--2---:R-:W-:-:S05]  /*3ab0*/  MOV R0, c[0x0][0x1d4] ;  /* 0x0000750000007a02 */ /* 0x004fca0000000f00 */
[----:B------:R-:W-:-:S05]  /*3ac0*/  IMAD R0, R0, 0x7, R252 ;  /* 0x0000000700007824 */ /* 0x000fca00078e02fc */
[----:B------:R2:W-:Y:S04]  /*3ad0*/  STL [R1], R0 ;  /* 0x0000000001007387 */ /* 0x0005e80000100800 */
[----:B--2---:R2:W5:Y:S01]  /*3ae0*/  LDL.LU R0, [R1+0x430] ;  /* 0x0004300001007983 */ /* 0x0045620000300800 */
[----:B------:R-:W-:Y:S01]  /*3af0*/  BSSY B1, `(.L_x_3693) ;  /* 0x0000017000017945 */ /* 0x000fe20003800000 */
[----:B------:R-:W-:Y:S05]  /*3b00*/  @P1 BRA `(.L_x_3694) ;  /* 0x0000015000001947 */ /* 0x000fea0003800000 */
[----:B--2---:R-:W2:Y:S01]  /*3b10*/  LDL R28, [R1] ;  /* 0x00000000011c7983 */ /* 0x004ea20000100800 */
        /* <DEDUP_REMOVED lines=20> */
.L_x_3694:
[----:B------:R-:W-:Y:S05]  /*3c60*/  BSYNC B1 ;  /* 0x0000000000017941 */ /* 0x000fea0003800000 */
.L_x_3693:
        /* <DEDUP_REMOVED lines=28> */
.L_x_3696:
[----:B------:R-:W-:Y:S05]  /*3e30*/  BSYNC B1 ;  /* 0x0000000000017941 */ /* 0x000fea0003800000 */
.L_x_3695:
        /* <DEDUP_REMOVED lines=24> */
.L_x_3698:
[----:B------:R-:W-:Y:S05]  /*3fc0*/  BSYNC B1 ;  /* 0x0000000000017941 */ /* 0x000fea0003800000 */
.L_x_3697:
        /* <DEDUP_REMOVED lines=28> */
.L_x_3700:
[----:B------:R-:W-:Y:S05]  /*4190*/  BSYNC B1 ;  /* 0x0000000000017941 */ /* 0x000fea0003800000 */
.L_x_3699:
        /* <DEDUP_REMOVED lines=28> */
.L_x_3702:
[----:B------:R-:W-:Y:S05]  /*4360*/  BSYNC B1 ;  /* 0x0000000000017941 */ /* 0x000fea0003800000 */
.L_x_3701:
        /* <DEDUP_REMOVED lines=24> */
.L_x_3704:
[----:B------:R-:W-:Y:S05]  /*44f0*/  BSYNC B1 ;  /* 0x0000000000017941 */ /* 0x000fea0003800000 */
.L_x_3703:
        /* <DEDUP_REMOVED lines=28> */
.L_x_3706:
[----:B------:R-:W-:Y:S05]  /*46c0*/  BSYNC B1 ;  /* 0x0000000000017941 */ /* 0x000fea0003800000 */
.L_x_3705:
        /* <DEDUP_REMOVED lines=28> */
.L_x_3708:
[----:B------:R-:W-:Y:S05]  /*4890*/  BSYNC B1 ;  /* 0x0000000000017941 */ /* 0x000fea0003800000 */
.L_x_3707:
        /* <DEDUP_REMOVED lines=24> */
.L_x_3710:
[----:B------:R-:W-:Y:S05]  /*4a20*/  BSYNC B1 ;  /* 0x0000000000017941 */ /* 0x000fea0003800000 */
.L_x_3709:
        /* <DEDUP_REMOVED lines=28> */
.L_x_3712:
[----:B------:R-:W-:Y:S05]  /*4bf0*/  BSYNC B1 ;  /* 0x0000000000017941 */ /* 0x000fea0003800000 */
.L_x_3711:
        /* <DEDUP_REMOVED lines=28> */
.L_x_3714:
[----:B------:R-:W-:Y:S05]  /*4dc0*/  BSYNC B1 ;  /* 0x0000000000017941 */ /* 0x000fea0003800000 */
.L_x_3713:
[----:B------:R-:W-:Y:S01]  /*4dd0*/  BSSY B1, `(.L_x_3715) ;  /* 0x0000018000017945 */ /* 0x000fe20003800000 */
[----:B------:R-:W-:Y:S05]  /*4de0*/  @P1 BRA `(.L_x_3716) ;  /* 0x0000016000001947 */ /* 0x000fea0003800000 */
[----:B------:R-:W2:Y:S01]  /*4df0*/  LDL.LU R72, [R1] ;  /* 0x0000000001487983 */ /* 0x000ea20000300800 */
[----:B------:R-:W-:-:S03]  /*4e00*/  MOV R74, c[0x0][0x1d4] ;  /* 0x00007500004a7a02 */ /* 0x000fc60000000f00 */
[----:B-----5:R0:W-:Y:S02]  /*4e10*/  STL.64 [R1+0x430], R4 ;  /* 0x0004300401007387 */ /* 0x0201e40000100a00 */
[----:B------:R-:W-:Y:S01]  /*4e20*/  IMAD R74, R74, 0x90, RZ ;  /* 0x000000904a4a7824 */ /* 0x000fe200078e02ff */
[----:B--2---:R-:W-:-:S05]  /*4e30*/  IADD3 R72, R72, c[0x0][0x1d4], RZ ;  /* 0x0000750048487a10 */ /* 0x004fca0007ffe0ff */
[----:B------:R-:W-:-:S05]  /*4e40*/  IMAD.SHL.U32 R73, R72, 0x4, RZ ;  /* 0x0000000448497824 */ /* 0x000fca00078e00ff */
        /* <DEDUP_REMOVED lines=16> */
.L_x_3716:
[----:B------:R-:W-:Y:S05]  /*4f50*/  BSYNC B1 ;  /* 0x0000000000017941 */ /* 0x000fea0003800000 */
.L_x_3715:
[----:B-----5:R2:W-:Y:S02]  /*4f60*/  STL [R1+0x430], R0 ;  /* 0x0004300001007387 */ /* 0x0205e40000100800 */
[----:B--2---:R-:W-:-:S04]  /*4f70*/  IMAD.MOV.U32 R0, RZ, RZ, c[0x0][0x1d4] ;  /* 0x00007500ff007624 */ /* 0x004fc800078e00ff */
        /* <DEDUP_REMOVED lines=26> */
.L_x_3718:
[----:B------:R-:W-:Y:S05]  /*5120*/  BSYNC B1 ;  /* 0x0000000000017941 */ /* 0x000fea0003800000 */
.L_x_3717:
        /* <DEDUP_REMOVED lines=28> */
.L_x_3720:
[----:B------:R-:W-:Y:S05]  /*52f0*/  BSYNC B1 ;  /* 0x0000000000017941 */ /* 0x000fea0003800000 */
.L_x_3719:
        /* <DEDUP_REMOVED lines=24> */
.L_x_3722:
[----:B------:R-:W-:Y:S05]  /*5480*/  BSYNC B1 ;  /* 0x0000000000017941 */ /* 0x000fea0003800000 */
.L_x_3721:
        /* <DEDUP_REMOVED lines=28> */
.L_x_3724:
[----:B------:R-:W-:Y:S05]  /*5650*/  BSYNC B1 ;  /* 0x0000000000017941 */ /* 0x000fea0003800000 */
.L_x_3723:
        /* <DEDUP_REMOVED lines=28> */
.L_x_3726:
[----:B------:R-:W-:Y:S05]  /*5820*/  BSYNC B1 ;  /* 0x0000000000017941 */ /* 0x000fea0003800000 */
.L_x_3725:
        /* <DEDUP_REMOVED lines=24> */
.L_x_3728:
[----:B------:R-:W-:Y:S05]  /*59b0*/  BSYNC B1 ;  /* 0x0000000000017941 */ /* 0x000fea0003800000 */
.L_x_3727:
        /* <DEDUP_REMOVED lines=28> */
.L_x_3730:
[----:B------:R-:W-:Y:S05]  /*5b80*/  BSYNC B1 ;  /* 0x0000000000017941 */ /* 0x000fea0003800000 */
.L_x_3729:
        /* <DEDUP_REMOVED lines=28> */
.L_x_3732:
[----:B------:R-:W-:Y:S05]  /*5d50*/  BSYNC B1 ;  /* 0x0000000000017941 */ /* 0x000fea0003800000 */
.L_x_3731:
        /* <DEDUP_REMOVED lines=24> */
.L_x_3734:
[----:B------:R-:W-:Y:S05]  /*5ee0*/  BSYNC B1 ;  /* 0x0000000000017941 */ /* 0x000fea0003800000 */
.L_x_3733:
        /* <DEDUP_REMOVED lines=28> */
.L_x_3736:
[----:B------:R-:W-:Y:S05]  /*60b0*/  BSYNC B1 ;  /* 0x0000000000017941 */ /* 0x000fea0003800000 */
.L_x_3735:
        /* <DEDUP_REMOVED lines=28> */
.L_x_3738:
[----:B------:R-:W-:Y:S05]  /*6280*/  BSYNC B1 ;  /* 0x0000000000017941 */ /* 0x000fea0003800000 */
.L_x_3737:
        /* <DEDUP_REMOVED lines=24> */
.L_x_3740:
[----:B------:R-:W-:Y:S05]  /*6410*/  BSYNC B1 ;  /* 0x0000000000017941 */ /* 0x000fea0003800000 */
.L_x_3739:
        /* <DEDUP_REMOVED lines=28> */
.L_x_3742:
[----:B------:R-:W-:Y:S05]  /*65e0*/  BSYNC B1 ;  /* 0x0000000000017941 */ /* 0x000fea0003800000 */
.L_x_3741:
        /* <DEDUP_REMOVED lines=28> */
.L_x_3744:
[----:B------:R-:W-:Y:S05]  /*67b0*/  BSYNC B1 ;  /* 0x0000000000017941 */ /* 0x000fea0003800000 */
.L_x_3743:
        /* <DEDUP_REMOVED lines=24> */
.L_x_3746:
[----:B------:R-:W-:Y:S05]  /*6940*/  BSYNC B1 ;  /* 0x0000000000017941 */ /* 0x000fea0003800000 */
.L_x_3745:
        /* <DEDUP_REMOVED lines=28> */
.L_x_3748:
[----:B------:R-:W-:Y:S05]  /*6b10*/  BSYNC B1 ;  /* 0x0000000000017941 */ /* 0x000fea0003800000 */
.L_x_3747:
        /* <DEDUP_REMOVED lines=28> */
.L_x_3750:
[----:B------:R-:W-:Y:S05]  /*6ce0*/  BSYNC B1 ;  /* 0x0000000000017941 */ /* 0x000fea0003800000 */
.L_x_3749:
        /* <DEDUP_REMOVED lines=24> */
.L_x_3752:
[----:B------:R-:W-:Y:S05]  /*6e70*/  BSYNC B1 ;  /* 0x0000000000017941 */ /* 0x000fea0003800000 */
.L_x_3751:
        /* <DEDUP_REMOVED lines=28> */
.L_x_3754:
[----:B------:R-:W-:Y:S05]  /*7040*/  BSYNC B1 ;  /* 0x0000000000017941 */ /* 0x000fea0003800000 */
.L_x_3753:
        /* <DEDUP_REMOVED lines=28> */
.L_x_3756:
[----:B------:R-:W-:Y:S05]  /*7210*/  BSYNC B1 ;  /* 0x0000000000017941 */ /* 0x000fea0003800000 */
.L_x_3755:
        /* <DEDUP_REMOVED lines=24> */
.L_x_3758:
[----:B------:R-:W-:Y:S05]  /*73a0*/  BSYNC B1 ;  /* 0x0000000000017941 */ /* 0x000fea0003800000 */
.L_x_3757:
        /* <DEDUP_REMOVED lines=28> */
.L_x_3760:
[----:B------:R-:W-:Y:S05]  /*7570*/  BSYNC B1 ;  /* 0x0000000000017941 */ /* 0x000fea0003800000 */
.L_x_3759:
        /* <DEDUP_REMOVED lines=28> */
.L_x_3762:
[----:B------:R-:W-:Y:S05]  /*7740*/  BSYNC B1 ;  /* 0x0000000000017941 */ /* 0x000fea0003800000 */
.L_x_3761:
        /* <DEDUP_REMOVED lines=24> */
.L_x_3764:
[----:B------:R-:W-:Y:S05]  /*78d0*/  BSYNC B1 ;  /* 0x0000000000017941 */ /* 0x000fea0003800000 */
.L_x_3763:
        /* <DEDUP_REMOVED lines=28> */
.L_x_3766:
[----:B------:R-:W-:Y:S05]  /*7aa0*/  BSYNC B1 ;  /* 0x0000000000017941 */ /* 0x000fea0003800000 */
.L_x_3765:
        /* <DEDUP_REMOVED lines=28> */
.L_x_3768:
[----:B------:R-:W-:Y:S05]  /*7c70*/  BSYNC B1 ;  /* 0x0000000000017941 */ /* 0x000fea0003800000 */
.L_x_3767:
        /* <DEDUP_REMOVED lines=24> */
.L_x_3770:
[----:B------:R-:W-:Y:S05]  /*7e00*/  BSYNC B1 ;  /* 0x0000000000017941 */ /* 0x000fea0003800000 */
.L_x_3769:
        /* <DEDUP_REMOVED lines=28> */
.L_x_3772:
[----:B------:R-:W-:Y:S05]  /*7fd0*/  BSYNC B1 ;  /* 0x0000000000017941 */ /* 0x000fea0003800000 */
.L_x_3771:
        /* <DEDUP_REMOVED lines=28> */
.L_x_3774:
[----:B------:R-:W-:Y:S05]  /*81a0*/  BSYNC B1 ;  /* 0x0000000000017941 */ /* 0x000fea0003800000 */
.L_x_3773:
        /* <DEDUP_REMOVED lines=24> */
.L_x_3776:
[----:B------:R-:W-:Y:S05]  /*8330*/  BSYNC B1 ;  /* 0x0000000000017941 */ /* 0x000fea0003800000 */
.L_x_3775:
        /* <DEDUP_REMOVED lines=28> */
.L_x_3778:
[----:B------:R-:W-:Y:S05]  /*8500*/  BSYNC B1 ;  /* 0x0000000000017941 */ /* 0x000fea0003800000 */
.L_x_3777:
        /* <DEDUP_REMOVED lines=28> */
.L_x_3780:
[----:B------:R-:W-:Y:S05]  /*86d0*/  BSYNC B1 ;  /* 0x0000000000017941 */ /* 0x000fea0003800000 */
.L_x_3779:
        /* <DEDUP_REMOVED lines=24> */
.L_x_3782:
[----:B------:R-:W-:Y:S05]  /*8860*/  BSYNC B1 ;  /* 0x0000000000017941 */ /* 0x000fea0003800000 */
.L_x_3781:
        /* <DEDUP_REMOVED lines=28> */
.L_x_3784:
[----:B------:R-:W-:Y:S05]  /*8a30*/  BSYNC B1 ;  /* 0x0000000000017941 */ /* 0x000fea0003800000 */
.L_x_3783:
        /* <DEDUP_REMOVED lines=28> */
.L_x_3786:
[----:B------:R-:W-:Y:S05]  /*8c00*/  BSYNC B1 ;  /* 0x0000000000017941 */ /* 0x000fea0003800000 */
.L_x_3785:
        /* <DEDUP_REMOVED lines=24> */
.L_x_3788:
[----:B------:R-:W-:Y:S05]  /*8d90*/  BSYNC B1 ;  /* 0x0000000000017941 */ /* 0x000fea0003800000 */
.L_x_3787:
[----:B------:R-:W-:Y:S04]  /*8da0*/  STL [R1+0x434], R2 ;  /* 0x0004340201007387 */ /* 0x000fe80000100800 */
[----:B-----5:R2:W-:Y:S02]  /*8db0*/  STL [R1+0x430], R0 ;  /* 0x0004300001007387 */ /* 0x0205e40000100800 */
[----:B--2---:R-:W-:-:S05]  /*8dc0*/  MOV R0, c[0x0][0x1d4] ;  /* 0x0000750000007a02 */ /* 0x004fca0000000f00 */
[----:B------:R-:W-:-:S05]  /*8dd0*/  IMAD R2, R0, 0x3a, R252 ;  /* 0x0000003a00027824 */ /* 0x000fca00078e02fc */
[----:B------:R2:W-:Y:S02]  /*8de0*/  STL [R1], R2 ;  /* 0x0000000201007387 */ /* 0x0005e40000100800 */
[C-C-:B--2---:R-:W-:Y:S02]  /*8df0*/  IMAD R2, R0.reuse, 0x3d, R252.reuse ;  /* 0x0000003d00027824 */ /* 0x144fe400078e02fc */
[----:B------:R-:W-:-:S03]  /*8e00*/  IMAD R252, R0, 0x37, R252 ;  /* 0x0000003700fc7824 */ /* 0x000fc600078e02fc */
[----:B------:R2:W-:Y:S04]  /*8e10*/  STL [R1+0x4], R2 ;  /* 0x0000040201007387 */ /* 0x0005e80000100800 */
[----:B--2---:R2:W5:Y:S04]  /*8e20*/  LDL.LU R2, [R1+0x434] ;  /* 0x0004340001027983 */ /* 0x0045680000300800 */
[----:B------:R2:W5:Y:S01]  /*8e30*/  LDL.LU R0, [R1+0x430] ;  /* 0x0004300001007983 */ /* 0x0005620000300800 */
[----:B------:R-:W-:Y:S01]  /*8e40*/  BSSY B1, `(.L_x_3789) ;  /* 0x0000016000017945 */ /* 0x000fe20003800000 */
[----:B------:R-:W-:Y:S05]  /*8e50*/  @P1 BRA `(.L_x_3790) ;  /* 0x0000014000001947 */ /* 0x000fea0003800000 */
[----:B------:R-:W-:Y:S01]  /*8e60*/  IMAD.MOV.U32 R221, RZ, RZ, c[0x0][0x1d4] ;  /* 0x00007500ffdd7624 */ /* 0x000fe200078e00ff */
[----:B------:R-:W-:Y:S01]  /*8e70*/  SHF.L.U32 R220, R252, 0x2, RZ ;  /* 0x00000002fcdc7819 */ /* 0x000fe200000006ff */
[----:B------:R0:W-:Y:S02]  /*8e80*/  STL.64 [R1+0x430], R4 ;  /* 0x0004300401007387 */ /* 0x0001e40000100a00 */
[----:B------:R-:W-:-:S05]  /*8e90*/  IMAD R221, R221, 0x90, RZ ;  /* 0x00000090dddd7824 */ /* 0x000fca00078e02ff */
[----:B------:R-:W-:-:S13]  /*8ea0*/  ISETP.GE.AND P2, PT, R220, R221, PT ;  /* 0x000000dddc00720c */ /* 0x000fda0003f46270 */
[----:B--2--5:R-:W2:Y:S02]  /*8eb0*/  @!P2 LDG.E R221, [R2.64] ;  /* 0x0000002402dda981 */ /* 0x024ea4000c1e1900 */
        /* <DEDUP_REMOVED lines=14> */
.L_x_3790:
[----:B------:R-:W-:Y:S05]  /*8fa0*/  BSYNC B1 ;  /* 0x0000000000017941 */ /* 0x000fea0003800000 */
.L_x_3789:
[----:B------:R-:W-:Y:S01]  /*8fb0*/  BSSY B1, `(.L_x_3791) ;  /* 0x0000017000017945 */ /* 0x000fe20003800000 */
[----:B------:R-:W-:Y:S01]  /*8fc0*/  IADD3 R252, R252, c[0x0][0x1d4], RZ ;  /* 0x00007500fcfc7a10 */ /* 0x000fe20007ffe0ff */
[----:B------:R-:W-:Y:S05]  /*8fd0*/  @P1 BRA `(.L_x_3792) ;  /* 0x0000014000001947 */ /* 0x000fea0003800000 */
[----:B------:R-:W-:Y:S01]  /*8fe0*/  IMAD.MOV.U32 R225, RZ, RZ, c[0x0][0x1d4] ;  /* 0x00007500ffe17624 */ /* 0x000fe200078e00ff */
[----:B------:R-:W-:Y:S01]  /*8ff0*/  SHF.L.U32 R224, R252, 0x2, RZ ;  /* 0x00000002fce07819 */ /* 0x000fe200000006ff */
[----:B-----5:R0:W-:Y:S02]  /*9000*/  STL.64 [R1+0x430], R4 ;  /* 0x0004300401007387 */ /* 0x0201e40000100a00 */
[----:B------:R-:W-:-:S05]  /*9010*/  IMAD R225, R225, 0x90, RZ ;  /* 0x00000090e1e17824 */ /* 0x000fca00078e02ff */
[----:B------:R-:W-:-:S13]  /*9020*/  ISETP.GE.AND P2, PT, R224, R225, PT ;  /* 0x000000e1e000720c */ /* 0x000fda0003f46270 */
[----:B--2---:R-:W2:Y:S02]  /*9030*/  @!P2 LDG.E R225, [R2.64] ;  /* 0x0000002402e1a981 */ /* 0x004ea4000c1e1900 */
        /* <DEDUP_REMOVED lines=14> */
.L_x_3792:
[----:B------:R-:W-:Y:S05]  /*9120*/  BSYNC B1 ;  /* 0x0000000000017941 */ /* 0x000fea0003800000 */
.L_x_3791:
[----:B------:R-:W-:Y:S01]  /*9130*/  BSSY B1, `(.L_x_3793) ;  /* 0x0000017000017945 */ /* 0x000fe20003800000 */
[----:B------:R-:W-:Y:S05]  /*9140*/  @P1 BRA `(.L_x_3794) ;  /* 0x0000015000001947 */ /* 0x000fea0003800000 */
[----:B------:R-:W-:Y:S01]  /*9150*/  IMAD.MOV.U32 R230, RZ, RZ, c[0x0][0x1d4] ;  /* 0x00007500ffe67624 */ /* 0x000fe200078e00ff */
[----:B------:R-:W-:Y:S01]  /*9160*/  IADD3 R228, R252, c[0x0][0x1d4], RZ ;  /* 0x00007500fce47a10 */ /* 0x000fe20007ffe0ff */
[----:B-----5:R0:W-:Y:S02]  /*9170*/  STL.64 [R1+0x430], R4 ;  /* 0x0004300401007387 */ /* 0x0201e40000100a00 */
[----:B------:R-:W-:Y:S01]  /*9180*/  IMAD R230, R230, 0x90, RZ ;  /* 0x00000090e6e67824 */ /* 0x000fe200078e02ff */
[----:B------:R-:W-:-:S04]  /*9190*/  SHF.L.U32 R229, R228, 0x2, RZ ;  /* 0x00000002e4e57819 */ /* 0x000fc800000006ff */
        /* <DEDUP_REMOVED lines=16> */
.L_x_3794:
[----:B------:R-:W-:Y:S05]  /*92a0*/  BSYNC B1 ;  /* 0x0000000000017941 */ /* 0x000fea0003800000 */
.L_x_3793:
[----:B------:R-:W-:Y:S01]  /*92b0*/  BSSY B1, `(.L_x_3795) ;  /* 0x0000017000017945 */ /* 0x000fe20003800000 */
[----:B------:R-:W-:Y:S05]  /*92c0*/  @P1 BRA `(.L_x_3796) ;  /* 0x0000015000001947 */ /* 0x000fea0003800000 */
[----:B--2---:R-:W2:Y:S01]  /*92d0*/  LDL R232, [R1] ;  /* 0x0000000001e87983 */ /* 0x004ea20000100800 */
[----:B------:R-:W-:-:S03]  /*92e0*/  IMAD.MOV.U32 R252, RZ, RZ, c[0x0][0x1d4] ;  /* 0x00007500fffc7624 */ /* 0x000fc600078e00ff */
[----:B-----5:R0:W-:Y:S01]  /*92f0*/  STL.64 [R1+0x430], R4 ;  /* 0x0004300401007387 */ /* 0x0201e20000100a00 */
[----:B------:R-:W-:Y:S01]  /*9300*/  IMAD R252, R252, 0x90, RZ ;  /* 0x00000090fcfc7824 */ /* 0x000fe200078e02ff */
[----:B--2---:R-:W-:-:S04]  /*9310*/  SHF.L.U32 R232, R232, 0x2, RZ ;  /* 0x00000002e8e87819 */ /* 0x004fc800000006ff */
        /* <DEDUP_REMOVED lines=16> */
.L_x_3796:
[----:B------:R-:W-:Y:S05]  /*9420*/  BSYNC B1 ;  /* 0x0000000000017941 */ /* 0x000fea0003800000 */
.L_x_3795:
[----:B--2---:R-:W2:Y:S01]  /*9430*/  LDL.LU R252, [R1] ;  /* 0x0000000001fc7983 */ /* 0x004ea20000300800 */
[----:B------:R-:W-:Y:S01]  /*9440*/  BSSY B1, `(.L_x_3797) ;  /* 0x0000017000017945 */ /* 0x000fe20003800000 */
[----:B--2---:R-:W-:Y:S01]  /*9450*/  IADD3 R252, R252, c[0x0][0x1d4], RZ ;  /* 0x00007500fcfc7a10 */ /* 0x004fe20007ffe0ff */
[----:B------:R-:W-:Y:S05]  /*9460*/  @P1 BRA `(.L_x_3798) ;  /* 0x0000014000001947 */ /* 0x000fea0003800000 */
[----:B------:R-:W-:Y:S01]  /*9470*/  IMAD.MOV.U32 R237, RZ, RZ, c[0x0][0x1d4] ;  /* 0x00007500ffed7624 */ /* 0x000fe200078e00ff */
[----:B------:R-:W-:Y:S01]  /*9480*/  SHF.L.U32 R236, R252, 0x2, RZ ;  /* 0x00000002fcec7819 */ /* 0x000fe200000006ff */
[----:B-----5:R2:W-:Y:S02]  /*9490*/  STL.64 [R1+0x430], R4 ;  /* 0x0004300401007387 */ /* 0x0205e40000100a00 */
[----:B------:R-:W-:-:S05]  /*94a0*/  IMAD R237, R237, 0x90, RZ ;  /* 0x00000090eded7824 */ /* 0x000fca00078e02ff */
[----:B------:R-:W-:-:S13]  /*94b0*/  ISETP.GE.AND P2, PT, R236, R237, PT ;  /* 0x000000edec00720c */ /* 0x000fda0003f46270 */
[----:B---3--:R-:W3:Y:S02]  /*94c0*/  @!P2 LDG.E R237, [R2.64] ;  /* 0x0000002402eda981 */ /* 0x008ee4000c1e1900 */
[----:B---3--:R-:W-:-:S04]  /*94d0*/  @!P2 IMAD R237, R237, c[0x0][0x1d8], RZ ;  /* 0x00007600ededaa24 */ /* 0x008fc800078e02ff */
[----:B------:R-:W-:-:S04]  /*94e0*/  @!P2 IMAD R237, R237, 0x90, RZ ;  /* 0x00000090ededa824 */ /* 0x000fc800078e02ff */
[----:B------:R-:W-:Y:S01]  /*94f0*/  @!P2 IMAD R236, R237, c[0x0][0x1d4], R236 ;  /* 0x00007500edecaa24 */ /* 0x000fe200078e02ec */
[----:B------:R-:W-:-:S04]  /*9500*/  MOV R237, UR6 ;  /* 0x0000000600ed7c02 */ /* 0x000fc80008000f00 */
[----:B------:R-:W-:Y:S01]  /*9510*/  @!P2 SHF.R.S32.HI R238, RZ, 0x1f, R236 ;  /* 0x0000001fffeea819 */ /* 0x000fe200000114ec */
[----:B------:R-:W-:-:S05]  /*9520*/  @!P2 IMAD R237, R237, c[0x0][0x1d4], RZ ;  /* 0x00007500ededaa24 */ /* 0x000fca00078e02ff */
[----:B------:R-:W-:-:S04]  /*9530*/  @!P2 IADD3 R236, P3, R237, R236, RZ ;  /* 0x000000ecedeca210 */ /* 0x000fc80007f7e0ff */
[----:B------:R-:W-:Y:S02]  /*9540*/  @!P2 LEA.HI.X.SX32 R237, R237, R238, 0x1, P3 ;  /* 0x000000eeededa211 */ /* 0x000fe400018f0eff */
[----:B--2---:R-:W-:Y:S01]  /*9550*/  @!P2 LEA R4, P3, R236, c[0x0][0x198], 0x2 ;  /* 0x00006600ec04aa11 */ /* 0x004fe200078610ff */
[----:B------:R-:W-:-:S03]  /*9560*/  CS2R R238, SRZ ;  /* 0x0000000000ee7805 */ /* 0x000fc6000001ff00 */
[----:B------:R-:W-:Y:S02]  /*9570*/  @!P2 LEA.HI.X R5, R236, c[0x0][0x19c], R237, 0x2, P3 ;  /* 0x00006700ec05aa11 */ /* 0x000fe400018f14ed */
[----:B------:R-:W-:-:S06]  /*9580*/  CS2R R236, SRZ ;  /* 0x0000000000ec7805 */ /* 0x000fcc000001ff00 */
[----:B------:R2:W5:Y:S04]  /*9590*/  @!P2 LDG.E.128 R236, [R4.64] ;  /* 0x0000002404eca981 */ /* 0x000568000c1e1d00 */
[----:B--2---:R2:W5:Y:S02]  /*95a0*/  LDL.LU.64 R4, [R1+0x430] ;  /* 0x0004300001047983 */ /* 0x0045640000300a00 */
.L_x_3798:
[----:B------:R-:W-:Y:S05]  /*95b0*/  BSYNC B1 ;  /* 0x0000000000017941 */ /* 0x000fea0003800000 */
.L_x_3797:
        /* <DEDUP_REMOVED lines=23> */
.L_x_3800:
[----:B------:R-:W-:Y:S05]  /*9730*/  BSYNC B1 ;  /* 0x0000000000017941 */ /* 0x000fea0003800000 */
.L_x_3799:
[----:B------:R-:W-:Y:S01]  /*9740*/  BSSY B1, `(.L_x_3801) ;  /* 0x0000017000017945 */ /* 0x000fe20003800000 */
[----:B------:R-:W-:Y:S05]  /*9750*/  @P1 BRA `(.L_x_3802) ;  /* 0x0000015000001947 */ /* 0x000fea0003800000 */
[----:B--2---:R-:W2:Y:S01]  /*9760*/  LDL R244, [R1+0x4] ;  /* 0x0000040001f47983 */ /* 0x004ea20000100800 */
        /* <DEDUP_REMOVED lines=20> */
.L_x_3802:
[----:B------:R-:W-:Y:S05]  /*98b0*/  BSYNC B1 ;  /* 0x0000000000017941 */ /* 0x000fea0003800000 */
.L_x_3801:
[----:B--2---:R-:W2:Y:S01]  /*98c0*/  LDL.LU R252, [R1+0x4] ;  /* 0x0000040001fc7983 */ /* 0x004ea20000300800 */
        /* <DEDUP_REMOVED lines=23> */
.L_x_3804:
[----:B------:R-:W-:Y:S05]  /*9a40*/  BSYNC B1 ;  /* 0x0000000000017941 */ /* 0x000fea0003800000 */
.L_x_3803:
[----:B------:R-:W-:Y:S01]  /*9a50*/  BSSY B1, `(.L_x_3805) ;  /* 0x000001b000017945 */ /* 0x000fe20003800000 */
[----:B------:R-:W-:Y:S05]  /*9a60*/  @P1 BRA `(.L_x_3806) ;  /* 0x0000019000001947 */ /* 0x000fea0003800000 */
[----:B------:R0:W-:Y:S01]  /*9a70*/  STL.64 [R1+0x438], R6 ;  /* 0x0004380601007387 */ /* 0x0001e20000100a00 */
[----:B------:R-:W-:-:S03]  /*9a80*/  IADD3 R252, R252, c[0x0][0x1d4], RZ ;  /* 0x00007500fcfc7a10 */ /* 0x000fc60007ffe0ff */
[----:B-----5:R2:W-:Y:S01]  /*9a90*/  STL.64 [R1+0x430], R4 ;  /* 0x0004300401007387 */ /* 0x0205e20000100a00 */
[----:B------:R-:W-:Y:S01]  /*9aa0*/  SHF.L.U32 R252, R252, 0x2, RZ ;  /* 0x00000002fcfc7819 */ /* 0x000fe200000006ff */
[----:B0-----:R-:W-:-:S04]  /*9ab0*/  IMAD.MOV.U32 R7, RZ, RZ, c[0x0][0x1d4] ;  /* 0x00007500ff077624 */ /* 0x001fc800078e00ff */
[----:B------:R-:W-:-:S05]  /*9ac0*/  IMAD R7, R7, 0x90, RZ ;  /* 0x0000009007077824 */ /* 0x000fca00078e02ff */
[----:B------:R-:W-:-:S13]  /*9ad0*/  ISETP.GE.AND P2, PT, R252, R7, PT ;  /* 0x00000007fc00720c */ /* 0x000fda0003f46270 */
[----:B---3--:R-:W3:Y:S01]  /*9ae0*/  @!P2 LDG.E R2, [R2.64] ;  /* 0x000000240202a981 */ /* 0x008ee2000c1e1900 */
[----:B------:R-:W-:Y:S01]  /*9af0*/  CS2R R6, SRZ ;  /* 0x0000000000067805 */ /* 0x000fe2000001ff00 */
[----:B--2---:R-:W-:Y:S01]  /*9b00*/  CS2R R4, SRZ ;  /* 0x0000000000047805 */ /* 0x004fe2000001ff00 */
        /* <DEDUP_REMOVED lines=9> */
[----:B------:R-:W-:-:S05]  /*9ba0*/  @!P2 LEA.HI.X R3, R3, c[0x0][0x19c], R252, 0x2, P3 ;  /* 0x000067000303aa11 */ /* 0x000fca00018f14fc */
[----:B------:R-:W2:Y:S04]  /*9bb0*/  @!P2 LDG.E.128 R4, [R2.64] ;  /* 0x000000240204a981 */ /* 0x000ea8000c1e1d00 */
[----:B--2---:R-:W-:Y:S04]  /*9bc0*/  STL.64 [R1+0x8], R4 ;  /* 0x0000080401007387 */ /* 0x004fe80000100a00 */
[----:B------:R0:W-:Y:S04]  /*9bd0*/  STL.64 [R1+0x10], R6 ;  /* 0x0000100601007387 */ /* 0x0001e80000100a00 */
[----:B0-----:R0:W5:Y:S04]  /*9be0*/  LDL.LU.64 R6, [R1+0x438] ;  /* 0x0004380001067983 */ /* 0x0011680000300a00 */
[----:B------:R0:W5:Y:S02]  /*9bf0*/  LDL.LU.64 R4, [R1+0x430] ;  /* 0x0004300001047983 */ /* 0x0001640000300a00 */
.L_x_3806:
[----:B------:R-:W-:Y:S05]  /*9c00*/  BSYNC B1 ;  /* 0x0000000000017941 */ /* 0x000fea0003800000 */
.L_x_3805:
[----:B------:R-:W-:Y:S01]  /*9c10*/  BSSY B1, `(.L_x_3807) ;  /* 0x0000267000017945 */ /* 0x000fe20003800000 */
[----:B------:R-:W-:Y:S05]  /*9c20*/  @P1 BRA `(.L_x_3808) ;  /* 0x0000265000001947 */ /* 0x000fea0003800000 */
[----:B--2--5:R-:W2:Y:S01]  /*9c30*/  LDL R2, [R1+0x410] ;  /* 0x0004100001027983 */ /* 0x024ea20000100800 */
[----:B------:R-:W-:-:S03]  /*9c40*/  ULDC.64 UR4, c[0x0][0x218] ;  /* 0x0000860000047ab9 */ /* 0x000fc60000000a00 */
[----:B---3--:R-:W3:Y:S04]  /*9c50*/  LDL R3, [R1+0x414] ;  /* 0x0004140001037983 */ /* 0x008ee80000100800 */
[----:B----4-:R-:W4:Y:S04]  /*9c60*/  LDL R252, [R1+0x3c4] ;  /* 0x0003c40001fc7983 */ /* 0x010f280000100800 */
[----:B------:R0:W-:Y:S04]  /*9c70*/  STL [R1+0x498], R226 ;  /* 0x000498e201007387 */ /* 0x0001e80000100800 */
[----:B0-----:R-:W4:Y:S04]  /*9c80*/  LDL R226, [R1+0x3c0] ;  /* 0x0003c00001e27983 */ /* 0x001f280000100800 */
        /* <DEDUP_REMOVED lines=36> */
[----:B------:R-:W-:Y:S04]  /*9ed0*/  STL [R1+0x438], R8 ;  /* 0x0004380801007387 */ /* 0x000fe80000100800 */
[----:B------:R1:W-:Y:S04]  /*9ee0*/  STL [R1+0x43c], R9 ;  /* 0x00043c0901007387 */ /* 0x0003e80000100800 */
[----:B0-----:R-:W4:Y:S04]  /*9ef0*/  LDL R251, [R1+0x3a4] ;  /* 0x0003a40001fb7983 */ /* 0x001f280000100800 */
        /* <DEDUP_REMOVED lines=9> */
[----:B--2---:R-:W-:-:S03]  /*9f90*/  FMUL.FTZ R2, R2, R4 ;  /* 0x0000000402027220 */ /* 0x004fc60000410000 */
[----:B-1----:R-:W2:Y:S01]  /*9fa0*/  LDL R4, [R1+0x2e0] ;  /* 0x0002e00001047983 */ /* 0x002ea20000100800 */
[----:B---3--:R-:W-:-:S03]  /*9fb0*/  FMUL.FTZ R3, R3, R5 ;  /* 0x0000000503037220 */ /* 0x008fc60000410000 */
[----:B------:R-:W3:Y:S01]  /*9fc0*/  LDL R5, [R1+0x2f4] ;  /* 0x0002f40001057983 */ /* 0x000ee20000100800 */
[----:B----4-:R-:W-:-:S03]  /*9fd0*/  FFMA.FTZ R3, R211, R246, R3 ;  /* 0x000000f6d3037223 */ /* 0x010fc60000010003 */
[----:B------:R-:W4:Y:S01]  /*9fe0*/  LDL R246, [R1+0x360] ;  /* 0x0003600001f67983 */ /* 0x000f220000100800 */
        /* <DEDUP_REMOVED lines=9> */
[----:B------:R-:W3:Y:S04]  /*a080*/  LDL R252, [R1+0x3a0] ;  /* 0x0003a00001fc7983 */ /* 0x000ee80000100800 */
        /* <DEDUP_REMOVED lines=13> */
[----:B------:R-:W4:Y:S04]  /*a160*/  LDL R215, [R1+0x300] ;  /* 0x0003000001d77983 */ /* 0x000f280000100800 */
[----:B------:R-:W4:Y:S04]  /*a170*/  LDL R8, [R1+0x2f0] ;  /* 0x0002f00001087983 */ /* 0x000f280000100800 */
[----:B------:R-:W4:Y:S01]  /*a180*/  LDL R211, [R1+0x304] ;  /* 0x0003040001d37983 */ /* 0x000f220000100800 */
[----:B--2---:R-:W-:-:S04]  /*a190*/  FFMA.FTZ R3, R195, R29, R3 ;  /* 0x0000001dc3037223 */ /* 0x004fc80000010003 */
[----:B------:R-:W-:-:S04]  /*a1a0*/  FFMA.FTZ R3, R251, R33, R3 ;  /* 0x00000021fb037223 */ /* 0x000fc80000010003 */
[----:B------:R-:W-:Y:S02]  /*a1b0*/  FFMA.FTZ R3, R203, R37, R3 ;  /* 0x00000025cb037223 */ /* 0x000fe40000010003 */
[----:B---3--:R-:W-:Y:S02]  /*a1c0*/  FFMA.FTZ R2, R226, R28, R2 ;  /* 0x0000001ce2027223 */ /* 0x008fe40000010002 */
[----:B------:R-:W2:Y:S02]  /*a1d0*/  LDL.LU R226, [R1+0x498] ;  /* 0x0004980001e27983 */ /* 0x000ea40000300800 */
[----:B------:R-:W-:Y:S02]  /*a1e0*/  FFMA.FTZ R2, R252, R32, R2 ;  /* 0x00000020fc027223 */ /* 0x000fe40000010002 */
[----:B------:R-:W3:Y:S02]  /*a1f0*/  LDL.LU R195, [R1+0x494] ;  /* 0x0004940001c37983 */ /* 0x000ee40000300800 */
[----:B------:R-:W-:-:S02]  /*a200*/  FFMA.FTZ R2, R207, R36, R2 ;  /* 0x00000024cf027223 */ /* 0x000fc40000010002 */
[----:B------:R-:W2:Y:S02]  /*a210*/  LDL R207, [R1+0x2d0] ;  /* 0x0002d00001cf7983 */ /* 0x000ea40000100800 */
[----:B------:R-:W-:Y:S02]  /*a220*/  FFMA.FTZ R2, R199, R40, R2 ;  /* 0x00000028c7027223 */ /* 0x000fe40000010002 */
[----:B------:R-:W3:Y:S04]  /*a230*/  LDL R199, [R1+0x2c0] ;  /* 0x0002c00001c77983 */ /* 0x000ee80000100800 */
[----:B------:R-:W3:Y:S01]  /*a240*/  LDL R203, [R1+0x2d4] ;  /* 0x0002d40001cb7983 */ /* 0x000ee20000100800 */
[----:B------:R-:W-:-:S03]  /*a250*/  FFMA.FTZ R3, R9, R41, R3 ;  /* 0x0000002909037223 */ /* 0x000fc60000010003 */
[----:B------:R-:W3:Y:S01]  /*a260*/  LDL R9, [R1+0x2c4] ;  /* 0x0002c40001097983 */ /* 0x000ee20000100800 */
[----:B------:R-:W-:Y:S02]  /*a270*/  FFMA.FTZ R2, R250, R44, R2 ;  /* 0x0000002cfa027223 */ /* 0x000fe40000010002 */
[----:B------:R-:W-:Y:S01]  /*a280*/  FFMA.FTZ R3, R247, R45, R3 ;  /* 0x0000002df7037223 */ /* 0x000fe20000010003 */
[----:B------:R-:W3:Y:S01]  /*a290*/  LDL R251, [R1+0x274] ;  /* 0x0002740001fb7983 */ /* 0x000ee20000100800 */
[----:B----4-:R-:W-:Y:S02]  /*a2a0*/  FFMA.FTZ R2, R246, R48, R2 ;  /* 0x00000030f6027223 */ /* 0x010fe40000010002 */
        /* <DEDUP_REMOVED lines=42> */
[----:B------:R-:W-:-:S03]  /*a550*/  FFMA.FTZ R3, R203, R85, R3 ;  /* 0x00000055cb037223 */ /* 0x000fc60000010003 */
[----:B------:R-:W2:Y:S01]  /*a560*/  LDL R203, [R1+0x2a4] ;  /* 0x0002a40001cb7983 */ /* 0x000ea20000100800 */
[----:B------:R-:W-:-:S03]  /*a570*/  FFMA.FTZ R3, R9, R89, R3 ;  /* 0x0000005909037223 */ /* 0x000fc60000010003 */
[----:B------:R-:W2:Y:S01]  /*a580*/  LDL R9, [R1+0x294] ;  /* 0x0002940001097983 */ /* 0x000ea20000100800 */
[----:B----4-:R-:W-:-:S03]  /*a590*/  FFMA.FTZ R2, R230, R92, R2 ;  /* 0x0000005ce6027223 */ /* 0x010fc60000010002 */
[----:B------:R-:W4:Y:S01]  /*a5a0*/  LDL.LU R230, [R1+0x490] ;  /* 0x0004900001e67983 */ /* 0x000f220000300800 */
[----:B------:R-:W-:-:S04]  /*a5b0*/  FFMA.FTZ R2, R234, R96, R2 ;  /* 0x00000060ea027223 */ /* 0x000fc80000010002 */
[----:B------:R-:W-:Y:S02]  /*a5c0*/  FFMA.FTZ R2, R215, R100, R2 ;  /* 0x00000064d7027223 */ /* 0x000fe40000010002 */
[----:B---3--:R-:W-:Y:S02]  /*a5d0*/  FFMA.FTZ R3, R199, R93, R3 ;  /* 0x0000005dc7037223 */ /* 0x008fe40000010003 */
[----:B------:R-:W3:Y:S02]  /*a5e0*/  LDL.LU R199, [R1+0x48c] ;  /* 0x00048c0001c77983 */ /* 0x000ee40000300800 */
[----:B--2---:R-:W-:Y:S02]  /*a5f0*/  FFMA.FTZ R3, R203, R97, R3 ;  /* 0x00000061cb037223 */ /* 0x004fe40000010003 */
[----:B------:R-:W2:Y:S04]  /*a600*/  LDL.LU R234, [R1+0x488] ;  /* 0x0004880001ea7983 */ /* 0x000ea80000300800 */
[----:B------:R-:W2:Y:S04]  /*a610*/  LDL.LU R203, [R1+0x484] ;  /* 0x0004840001cb7983 */ /* 0x000ea80000300800 */
[----:B------:R-:W2:Y:S01]  /*a620*/  LDL R215, [R1+0x1e0] ;  /* 0x0001e00001d77983 */ /* 0x000ea20000100800 */
[----:B------:R-:W-:-:S02]  /*a630*/  FFMA.FTZ R3, R9, R101, R3 ;  /* 0x0000006509037223 */ /* 0x000fc40000010003 */
[----:B------:R-:W-:Y:S01]  /*a640*/  FFMA.FTZ R2, R238, R104, R2 ;  /* 0x00000068ee027223 */ /* 0x000fe20000010002 */
[----:B------:R-:W3:Y:S01]  /*a650*/  LDL R9, [R1+0x1e4] ;  /* 0x0001e40001097983 */ /* 0x000ee20000100800 */
[----:B------:R-:W-:Y:S02]  /*a660*/  FFMA.FTZ R3, R207, R105, R3 ;  /* 0x00000069cf037223 */ /* 0x000fe40000010003 */
[----:B------:R-:W-:Y:S01]  /*a670*/  FFMA.FTZ R2, R252, R108, R2 ;  /* 0x0000006cfc027223 */ /* 0x000fe20000010002 */
[----:B------:R-:W4:Y:S01]  /*a680*/  LDL.LU R238, [R1+0x480] ;  /* 0x0004800001ee7983 */ /* 0x000f220000300800 */
[----:B------:R-:W-:Y:S02]  /*a690*/  FFMA.FTZ R3, R251, R109, R3 ;  /* 0x0000006dfb037223 */ /* 0x000fe40000010003 */
[----:B------:R-:W-:Y:S01]  /*a6a0*/  FFMA.FTZ R2, R250, R112, R2 ;  /* 0x00000070fa027223 */ /* 0x000fe20000010002 */
[----:B------:R-:W4:Y:S01]  /*a6b0*/  LDL.LU R207, [R1+0x47c] ;  /* 0x00047c0001cf7983 */ /* 0x000f220000300800 */
        /* <DEDUP_REMOVED lines=38> */
[----:B------:R-:W4:Y:S01]  /*a920*/  LDL.LU R242, [R1+0x478] ;  /* 0x0004780001f27983 */ /* 0x000f220000300800 */
[----:B------:R-:W-:-:S04]  /*a930*/  FFMA.FTZ R2, R5, R152, R2 ;  /* 0x0000009805027223 */ /* 0x000fc80000010002 */
[----:B------:R-:W-:Y:S02]  /*a940*/  FFMA.FTZ R2, R246, R156, R2 ;  /* 0x0000009cf6027223 */ /* 0x000fe40000010002 */
[----:B------:R-:W-:Y:S02]  /*a950*/  FFMA.FTZ R3, R211, R149, R3 ;  /* 0x00000095d3037223 */ /* 0x000fe40000010003 */
[----:B------:R-:W-:Y:S01]  /*a960*/  FFMA.FTZ R2, R252, R160, R2 ;  /* 0x000000a0fc027223 */ /* 0x000fe20000010002 */
[----:B------:R-:W4:Y:S01]  /*a970*/  LDL.LU R211, [R1+0x474] ;  /* 0x0004740001d37983 */ /* 0x000f220000300800 */
[----:B------:R-:W-:Y:S02]  /*a980*/  FFMA.FTZ R3, R0, R153, R3 ;  /* 0x0000009900037223 */ /* 0x000fe40000010003 */
[----:B------:R-:W-:Y:S01]  /*a990*/  FFMA.FTZ R2, R250, R164, R2 ;  /* 0x000000a4fa027223 */ /* 0x000fe20000010002 */
[----:B------:R-:W4:Y:S03]  /*a9a0*/  LDL R0, [R1+0x134] ;  /* 0x0001340001007983 */ /* 0x000f260000100800 */
[----:B------:R-:W-:Y:S01]  /*a9b0*/  FFMA.FTZ R2, R243, R168, R2 ;  /* 0x000000a8f3027223 */ /* 0x000fe20000010002 */
[----:B------:R-:W4:Y:S03]  /*a9c0*/  LDL R5, [R1+0x130] ;  /* 0x0001300001057983 */ /* 0x000f260000100800 */
[----:B------:R-:W-:Y:S01]  /*a9d0*/  FFMA.FTZ R2, R235, R172, R2 ;  /* 0x000000aceb027223 */ /* 0x000fe20000010002 */
[----:B------:R-:W4:Y:S03]  /*a9e0*/  LDL.LU R246, [R1+0x470] ;  /* 0x0004700001f67983 */ /* 0x000f260000300800 */
[----:B------:R-:W-:-:S02]  /*a9f0*/  FFMA.FTZ R2, R227, R176, R2 ;  /* 0x000000b0e3027223 */ /* 0x000fc40000010002 */
[----:B--2---:R-:W-:Y:S02]  /*aa00*/  FFMA.FTZ R3, R215, R157, R3 ;  /* 0x0000009dd7037223 */ /* 0x004fe40000010003 */
[----:B------:R-:W2:Y:S04]  /*aa10*/  LDL.LU R215, [R1+0x46c] ;  /* 0x00046c0001d77983 */ /* 0x000ea80000300800 */
        /* <DEDUP_REMOVED lines=13> */
[----:B---3--:R-:W-:-:S03]  /*aaf0*/  FFMA.FTZ R3, R9, R181, R3 ;  /* 0x000000b509037223 */ /* 0x008fc60000010003 */
[----:B------:R-:W3:Y:S01]  /*ab00*/  LDL R223, [R1+0xf0] ;  /* 0x0000f00001df7983 */ /* 0x000ee20000100800 */
[----:B------:R-:W-:-:S03]  /*ab10*/  FFMA.FTZ R3, R4, R185, R3 ;  /* 0x000000b904037223 */ /* 0x000fc60000010003 */
[----:B------:R-:W3:Y:S04]  /*ab20*/  LDL R4, [R1+0x104] ;  /* 0x0001040001047983 */ /* 0x000ee80000100800 */
[----:B------:R-:W3:Y:S04]  /*ab30*/  LDL R239, [R1+0xd4] ;  /* 0x0000d40001ef7983 */ /* 0x000ee80000100800 */
[----:B------:R-:W3:Y:S04]  /*ab40*/  LDL R219, [R1+0xe0] ;  /* 0x0000e00001db7983 */ /* 0x000ee80000100800 */
[----:B------:R-:W3:Y:S04]  /*ab50*/  LDL R243, [R1+0xd0] ;  /* 0x0000d00001f37983 */ /* 0x000ee80000100800 */
[----:B------:R-:W3:Y:S01]  /*ab60*/  LDL R9, [R1+0xb0] ;  /* 0x0000b00001097983 */ /* 0x000ee20000100800 */
[----:B----4-:R-:W-:-:S03]  /*ab70*/  FFMA.FTZ R3, R0, R189, R3 ;  /* 0x000000bd00037223 */ /* 0x010fc60000010003 */
[----:B------:R-:W4:Y:S01]  /*ab80*/  LDL R0, [R1+0xf4] ;  /* 0x0000f40001007983 */ /* 0x000f220000100800 */
[----:B------:R-:W-:-:S03]  /*ab90*/  FFMA.FTZ R2, R5, R188, R2 ;  /* 0x000000bc05027223 */ /* 0x000fc60000010002 */
[----:B------:R-:W4:Y:S04]  /*aba0*/  LDL R5, [R1+0xb4] ;  /* 0x0000b40001057983 */ /* 0x000f280000100800 */
        /* <DEDUP_REMOVED lines=14> */
[----:B------:R-:W3:Y:S01]  /*ac90*/  LDL R223, [R1+0x90] ;  /* 0x0000900001df7983 */ /* 0x000ee20000100800 */
[----:B------:R-:W-:-:S03]  /*aca0*/  FFMA.FTZ R2, R219, R208, R2 ;  /* 0x000000d0db027223 */ /* 0x000fc60000010002 */
[----:B------:R-:W3:Y:S01]  /*acb0*/  LDL R219, [R1+0x428] ;  /* 0x0004280001db7983 */ /* 0x000ee20000100800 */
[----:B----4-:R-:W-:-:S03]  /*acc0*/  FFMA.FTZ R3, R0, R205, R3 ;  /* 0x000000cd00037223 */ /* 0x010fc60000010003 */
        /* <DEDUP_REMOVED lines=21> */
[----:B----4-:R-:W-:-:S03]  /*ae20*/  FMUL.FTZ R3, R0, R6 ;  /* 0x0000000600037220 */ /* 0x010fc60000410000 */
[----:B------:R-:W4:Y:S01]  /*ae30*/  LDL R0, [R1+0x74] ;  /* 0x0000740001007983 */ /* 0x000f220000100800 */
[----:B------:R-:W-:-:S03]  /*ae40*/  FFMA.FTZ R252, R8, R229, R252 ;  /* 0x000000e508fc7223 */ /* 0x000fc600000100fc */
        /* <DEDUP_REMOVED lines=10> */
[----:B---3--:R-:W-:-:S03]  /*aef0*/  FFMA.FTZ R3, R4, R10, R3 ;  /* 0x0000000a04037223 */ /* 0x008fc60000010003 */
[----:B------:R-:W3:Y:S01]  /*af00*/  LDL R4, [R1+0x44] ;  /* 0x0000440001047983 */ /* 0x000ee20000100800 */
[----:B----4-:R-:W-:-:S03]  /*af10*/  FFMA.FTZ R252, R0, R237, R252 ;  /* 0x000000ed00fc7223 */ /* 0x010fc600000100fc */
[----:B------:R-:W4:Y:S01]  /*af20*/  LDL R0, [R1+0x3c8] ;  /* 0x0003c80001007983 */ /* 0x000f220000100800 */
[----:B------:R-:W-:-:S03]  /*af30*/  FFMA.FTZ R3, R8, R14, R3 ;  /* 0x0000000e08037223 */ /* 0x000fc60000010003 */
[----:B------:R-:W4:Y:S01]  /*af40*/  LDL R8, [R1+0x3b8] ;  /* 0x0003b80001087983 */ /* 0x000f220000100800 */
[----:B------:R-:W-:-:S03]  /*af50*/  FFMA.FTZ R2, R250, R240, R2 ;  /* 0x000000f0fa027223 */ /* 0x000fc60000010002 */
[----:B------:R-:W4:Y:S01]  /*af60*/  LDL.LU R250, [R1+0x468] ;  /* 0x0004680001fa7983 */ /* 0x000f220000300800 */
[----:B------:R-:W-:Y:S02]  /*af70*/  FFMA.FTZ R3, R231, R18, R3 ;  /* 0x00000012e7037223 */ /* 0x000fe40000010003 */
[----:B------:R-:W-:Y:S02]  /*af80*/  FFMA.FTZ R252, R219, R241, R252 ;  /* 0x000000f1dbfc7223 */ /* 0x000fe400000100fc */
[----:B------:R-:W4:Y:S01]  /*af90*/  LDL.LU R219, [R1+0x464] ;  /* 0x0004640001db7983 */ /* 0x000f220000300800 */
[----:B------:R-:W-:-:S03]  /*afa0*/  FFMA.FTZ R2, R223, R244, R2 ;  /* 0x000000f4df027223 */ /* 0x000fc60000010002 */
[----:B------:R-:W4:Y:S04]  /*afb0*/  LDL R231, [R1+0x3a8] ;  /* 0x0003a80001e77983 */ /* 0x000f280000100800 */
[----:B------:R-:W4:Y:S01]  /*afc0*/  LDL.LU R223, [R1+0x460] ;  /* 0x0004600001df7983 */ /* 0x000f220000300800 */
[----:B--2---:R-:W-:-:S03]  /*afd0*/  FFMA.FTZ R3, R5, R22, R3 ;  /* 0x0000001605037223 */ /* 0x004fc60000010003 */
[----:B------:R-:W2:Y:S01]  /*afe0*/  LDL R5, [R1+0x398] ;  /* 0x0003980001057983 */ /* 0x000ea20000100800 */
[----:B------:R-:W-:-:S03]  /*aff0*/  FFMA.FTZ R252, R247, R245, R252 ;  /* 0x000000f5f7fc7223 */ /* 0x000fc600000100fc */
[----:B------:R-:W2:Y:S01]  /*b000*/  LDL R247, [R1+0x41c] ;  /* 0x00041c0001f77983 */ /* 0x000ea20000100800 */
[----:B------:R-:W-:-:S03]  /*b010*/  FFMA.FTZ R2, R9, R248, R2 ;  /* 0x000000f809027223 */ /* 0x000fc60000010002 */
[----:B------:R-:W2:Y:S01]  /*b020*/  LDL R9, [R1+0x42c] ;  /* 0x00042c0001097983 */ /* 0x000ea20000100800 */
[----:B------:R-:W-:Y:S02]  /*b030*/  FFMA.FTZ R2, R251, R227, R2 ;  /* 0x000000e3fb027223 */ /* 0x000fe40000010002 */
[----:B---3--:R-:W-:Y:S02]  /*b040*/  FFMA.FTZ R252, R4, R249, R252 ;  /* 0x000000f904fc7223 */ /* 0x008fe400000100fc */
[----:B------:R-:W3:Y:S02]  /*b050*/  LDL R4, [R1+0x40c] ;  /* 0x00040c0001047983 */ /* 0x000ee40000100800 */
[----:B------:R-:W-:Y:S02]  /*b060*/  FFMA.FTZ R252, R235, R239, R252 ;  /* 0x000000efebfc7223 */ /* 0x000fe400000100fc */
[----:B----4-:R-:W-:Y:S02]  /*b070*/  FFMA.FTZ R3, R0, R26, R3 ;  /* 0x0000001a00037223 */ /* 0x010fe40000010003 */
[----:B------:R-:W4:Y:S02]  /*b080*/  LDL R0, [R1+0x388] ;  /* 0x0003880001007983 */ /* 0x000f240000100800 */
[----:B------:R-:W-:-:S02]  /*b090*/  FFMA.FTZ R3, R8, R30, R3 ;  /* 0x0000001e08037223 */ /* 0x000fc40000010003 */
[----:B------:R-:W4:Y:S04]  /*b0a0*/  LDL.LU R227, [R1+0x45c] ;  /* 0x00045c0001e37983 */ /* 0x000f280000300800 */
[----:B------:R-:W4:Y:S04]  /*b0b0*/  LDL R8, [R1+0x378] ;  /* 0x0003780001087983 */ /* 0x000f280000100800 */
[----:B------:R-:W4:Y:S01]  /*b0c0*/  LDL R235, [R1+0x3fc] ;  /* 0x0003fc0001eb7983 */ /* 0x000f220000100800 */
[----:B------:R-:W-:-:S03]  /*b0d0*/  FFMA.FTZ R3, R231, R34, R3 ;  /* 0x00000022e7037223 */ /* 0x000fc60000010003 */
[----:B------:R-:W4:Y:S04]  /*b0e0*/  LDL R239, [R1+0x368] ;  /* 0x0003680001ef7983 */ /* 0x000f280000100800 */
[----:B------:R-:W4:Y:S01]  /*b0f0*/  LDL R231, [R1+0x3ec] ;  /* 0x0003ec0001e77983 */ /* 0x000f220000100800 */
[----:B------:R-:W-:-:S03]  /*b100*/  FADD.FTZ R252, R2, R252 ;  /* 0x000000fc02fc7221 */ /* 0x000fc60000010000 */
[----:B------:R-:W4:Y:S01]  /*b110*/  LDL R251, [R1+0x98] ;  /* 0x0000980001fb7983 */ /* 0x000f220000100800 */
[----:B--2---:R-:W-:-:S03]  /*b120*/  FFMA.FTZ R3, R5, R38, R3 ;  /* 0x0000002605037223 */ /* 0x004fc60000010003 */
[----:B------:R-:W2:Y:S01]  /*b130*/  LDL R5, [R1+0x3dc] ;  /* 0x0003dc0001057983 */ /* 0x000ea20000100800 */
[----:B------:R-:W-:-:S03]  /*b140*/  FMUL.FTZ R2, R247, R7 ;  /* 0x00000007f7027220 */ /* 0x000fc60000410000 */
[----:B------:R-:W2:Y:S01]  /*b150*/  LDL R247, [R1+0x358] ;  /* 0x0003580001f77983 */ /* 0x000ea20000100800 */
[----:B------:R-:W-:-:S03]  /*b160*/  FFMA.FTZ R2, R9, R243, R2 ;  /* 0x000000f309027223 */ /* 0x000fc60000010002 */
[----:B------:R-:W2:Y:S04]  /*b170*/  LDL R9, [R1+0x348] ;  /* 0x0003480001097983 */ /* 0x000ea80000100800 */
[----:B------:R-:W2:Y:S01]  /*b180*/  LDL R243, [R1+0x338] ;  /* 0x0003380001f37983 */ /* 0x000ea20000100800 */
[----:B---3--:R-:W-:-:S03]  /*b190*/  FFMA.FTZ R2, R4, R11, R2 ;  /* 0x0000000b04027223 */ /* 0x008fc60000010002 */
[----:B------:R-:W3:Y:S01]  /*b1a0*/  LDL R4, [R1+0x3bc] ;  /* 0x0003bc0001047983 */ /* 0x000ee20000100800 */
[----:B----4-:R-:W-:-:S03]  /*b1b0*/  FFMA.FTZ R3, R0, R42, R3 ;  /* 0x0000002a00037223 */ /* 0x010fc60000010003 */
[----:B------:R-:W4:Y:S01]  /*b1c0*/  LDL R0, [R1+0x3cc] ;  /* 0x0003cc0001007983 */ /* 0x000f220000100800 */
        /* <DEDUP_REMOVED lines=16> */
[----:B----4-:R-:W-:-:S03]  /*b2d0*/  FFMA.FTZ R2, R0, R27, R2 ;  /* 0x0000001b00027223 */ /* 0x010fc60000010002 */
[----:B------:R-:W4:Y:S01]  /*b2e0*/  LDL R0, [R1+0x2f8] ;  /* 0x0002f80001007983 */ /* 0x000f220000100800 */
[----:B---3--:R-:W-:-:S03]  /*b2f0*/  FFMA.FTZ R2, R4, R31, R2 ;  /* 0x0000001f04027223 */ /* 0x008fc60000010002 */
        /* <DEDUP_REMOVED lines=13> */
[----:B----4-:R-:W-:-:S03]  /*b3d0*/  FFMA.FTZ R3, R0, R78, R3 ;  /* 0x0000004e00037223 */ /* 0x010fc60000010003 */
[----:B------:R-:W4:Y:S01]  /*b3e0*/  LDL R0, [R1+0x2a8] ;  /* 0x0002a80001007983 */ /* 0x000f220000100800 */
[----:B---3--:R-:W-:-:S03]  /*b3f0*/  FFMA.FTZ R2, R4, R47, R2 ;  /* 0x0000002f04027223 */ /* 0x008fc60000010002 */
[----:B------:R-:W3:Y:S01]  /*b400*/  LDL R4, [R1+0x32c] ;  /* 0x00032c0001047983 */ /* 0x000ee20000100800 */
        /* <DEDUP_REMOVED lines=34> */
[----:B---3--:R-:W-:Y:S02]  /*b630*/  FFMA.FTZ R2, R4, R83, R2 ;  /* 0x0000005304027223 */ /* 0x008fe40000010002 */
[----:B------:R-:W-:Y:S01]  /*b640*/  FFMA.FTZ R3, R239, R118, R3 ;  /* 0x00000076ef037223 */ /* 0x000fe20000010003 */
[----:B------:R-:W3:Y:S01]  /*b650*/  LDL R4, [R1+0x29c] ;  /* 0x00029c0001047983 */ /* 0x000ee20000100800 */
[----:B------:R-:W-:Y:S02]  /*b660*/  FFMA.FTZ R2, R8, R87, R2 ;  /* 0x0000005708027223 */ /* 0x000fe40000010002 */
[----:B------:R-:W-:Y:S01]  /*b670*/  FFMA.FTZ R3, R247, R122, R3 ;  /* 0x0000007af7037223 */ /* 0x000fe20000010003 */
[----:B------:R-:W3:Y:S04]  /*b680*/  LDL R239, [R1+0x208] ;  /* 0x0002080001ef7983 */ /* 0x000ee80000100800 */
        /* <DEDUP_REMOVED lines=62> */
[----:B------:R-:W-:Y:S02]  /*ba70*/  FFMA.FTZ R2, R9, R151, R2 ;  /* 0x0000009709027223 */ /* 0x000fe40000010002 */
[----:B------:R-:W-:Y:S01]  /*ba80*/  FFMA.FTZ R3, R239, R186, R3 ;  /* 0x000000baef037223 */ /* 0x000fe20000010003 */
[----:B------:R-:W2:Y:S04]  /*ba90*/  LDL R9, [R1+0x18c] ;  /* 0x00018c0001097983 */ /* 0x000ea80000100800 */
        /* <DEDUP_REMOVED lines=26> */
[----:B------:R-:W4:Y:S01]  /*bc40*/  LDL R243, [R1+0x88] ;  /* 0x0000880001f37983 */ /* 0x000f220000100800 */
[----:B------:R-:W-:-:S03]  /*bc50*/  FFMA.FTZ R2, R8, R179, R2 ;  /* 0x000000b308027223 */ /* 0x000fc60000010002 */
        /* <DEDUP_REMOVED lines=15> */
[----:B----4-:R-:W-:-:S03]  /*bd50*/  FFMA.FTZ R2, R8, R195, R2 ;  /* 0x000000c308027223 */ /* 0x010fc60000010002 */
[----:B------:R-:W4:Y:S01]  /*bd60*/  LDL R8, [R1+0xdc] ;  /* 0x0000dc0001087983 */ /* 0x000f220000100800 */
[----:B------:R-:W-:Y:S02]  /*bd70*/  FFMA.FTZ R3, R243, R234, R3 ;  /* 0x000000eaf3037223 */ /* 0x000fe40000010003 */
[----:B------:R-:W-:Y:S01]  /*bd80*/  FFMA.FTZ R2, R247, R199, R2 ;  /* 0x000000c7f7027223 */ /* 0x000fe20000010002 */
[----:B------:R-:W4:Y:S04]  /*bd90*/  LDL R243, [R1+0xcc] ;  /* 0x0000cc0001f37983 */ /* 0x000f280000100800 */
[----:B------:R-:W4:Y:S01]  /*bda0*/  LDL R247, [R1+0x38] ;  /* 0x0000380001f77983 */ /* 0x000f220000100800 */
[----:B--2---:R-:W-:-:S03]  /*bdb0*/  FFMA.FTZ R2, R5, R203, R2 ;  /* 0x000000cb05027223 */ /* 0x004fc60000010002 */
[----:B------:R-:W2:Y:S01]  /*bdc0*/  LDL R5, [R1+0xbc] ;  /* 0x0000bc0001057983 */ /* 0x000ea20000100800 */
[----:B------:R-:W-:Y:S02]  /*bdd0*/  FFMA.FTZ R2, R235, R207, R2 ;  /* 0x000000cfeb027223 */ /* 0x000fe40000010002 */
[----:B------:R-:W-:Y:S02]  /*bde0*/  FFMA.FTZ R3, R231, R238, R3 ;  /* 0x000000eee7037223 */ /* 0x000fe40000010003 */
[----:B------:R-:W2:Y:S02]  /*bdf0*/  LDL.LU R231, [R1+0x458] ;  /* 0x0004580001e77983 */ /* 0x000ea40000300800 */
[----:B------:R-:W-:Y:S02]  /*be00*/  FFMA.FTZ R3, R9, R242, R3 ;  /* 0x000000f209037223 */ /* 0x000fe40000010003 */
[----:B------:R-:W2:Y:S01]  /*be10*/  LDL.LU R235, [R1+0x454] ;  /* 0x0004540001eb7983 */ /* 0x000ea20000300800 */
[----:B------:R-:W-:-:S03]  /*be20*/  FFMA.FTZ R2, R239, R211, R2 ;  /* 0x000000d3ef027223 */ /* 0x000fc60000010002 */
[----:B------:R-:W2:Y:S04]  /*be30*/  LDL R9, [R1+0xac] ;  /* 0x0000ac0001097983 */ /* 0x000ea80000100800 */
[----:B------:R-:W2:Y:S01]  /*be40*/  LDL.LU R239, [R1+0x450] ;  /* 0x0004500001ef7983 */ /* 0x000ea20000300800 */
[----:B---3--:R-:W-:-:S03]  /*be50*/  FFMA.FTZ R3, R4, R246, R3 ;  /* 0x000000f604037223 */ /* 0x008fc60000010003 */
[----:B------:R-:W3:Y:S01]  /*be60*/  LDL R4, [R1+0x9c] ;  /* 0x00009c0001047983 */ /* 0x000ee20000100800 */
[----:B------:R-:W-:-:S03]  /*be70*/  FFMA.FTZ R3, R251, R250, R3 ;  /* 0x000000fafb037223 */ /* 0x000fc60000010003 */
[----:B------:R-:W3:Y:S01]  /*be80*/  LDL R251, [R1+0x8c] ;  /* 0x00008c0001fb7983 */ /* 0x000ee20000100800 */
[----:B----4-:R-:W-:-:S03]  /*be90*/  FFMA.FTZ R2, R8, R215, R2 ;  /* 0x000000d708027223 */ /* 0x010fc60000010002 */
[----:B------:R-:W4:Y:S01]  /*bea0*/  LDL R8, [R1+0x14] ;  /* 0x0000140001087983 */ /* 0x000f220000100800 */
[----:B------:R-:W-:-:S03]  /*beb0*/  FFMA.FTZ R2, R243, R219, R2 ;  /* 0x000000dbf3027223 */ /* 0x000fc60000010002 */
[----:B------:R-:W4:Y:S01]  /*bec0*/  LDL.LU R243, [R1+0x44c] ;  /* 0x00044c0001f37983 */ /* 0x000f220000300800 */
[----:B------:R-:W-:-:S03]  /*bed0*/  FFMA.FTZ R3, R247, R0, R3 ;  /* 0x00000000f7037223 */ /* 0x000fc60000010003 */
[----:B------:R-:W4:Y:S04]  /*bee0*/  LDL.LU R0, [R1+0x448] ;  /* 0x0004480001007983 */ /* 0x000f280000300800 */
[----:B------:R-:W4:Y:S01]  /*bef0*/  LDL.LU R247, [R1+0x444] ;  /* 0x0004440001f77983 */ /* 0x000f220000300800 */
[----:B--2---:R-:W-:Y:S02]  /*bf00*/  FFMA.FTZ R2, R5, R223, R2 ;  /* 0x000000df05027223 */ /* 0x004fe40000010002 */
[----:B------:R-:W-:Y:S02]  /*bf10*/  FADD.FTZ R5, R3, R252 ;  /* 0x000000fc03057221 */ /* 0x000fe40000010000 */
[----:B------:R-:W2:Y:S04]  /*bf20*/  LDL R252, [R1+0x7c] ;  /* 0x00007c0001fc7983 */ /* 0x000ea80000100800 */
[----:B------:R-:W4:Y:S01]  /*bf30*/  LDL R3, [R1+0x6c] ;  /* 0x00006c0001037983 */ /* 0x000f220000100800 */
[----:B------:R-:W-:-:S04]  /*bf40*/  UISETP.NE.U32.AND UP0, UPT, URZ, UR4, UPT ;  /* 0x000000043f00728c */ /* 0x000fc8000bf05070 */
[----:B------:R-:W-:Y:S01]  /*bf50*/  UISETP.NE.AND.EX UP1, UPT, URZ, UR5, UPT, UP0 ;  /* 0x000000053f00728c */ /* 0x000fe2000bf25300 */
[----:B------:R-:W-:Y:S01]  /*bf60*/  FFMA.FTZ R2, R9, R227, R2 ;  /* 0x000000e309027223 */ /* 0x000fe20000010002 */
[----:B------:R-:W-:Y:S01]  /*bf70*/  ULDC UR7, c[0x0][0x220] ;  /* 0x0000880000077ab9 */ /* 0x000fe20000000800 */
[----:B------:R-:W4:Y:S03]  /*bf80*/  LDL R9, [R1+0x4c] ;  /* 0x00004c0001097983 */ /* 0x000f260000100800 */
[----:B------:R-:W-:Y:S01]  /*bf90*/  PLOP3.LUT P2, PT, PT, PT, UP1, 0x80, 0x0 ;  /* 0x000000000000781c */ /* 0x000fe20003f4f018 */
[----:B------:R-:W-:-:S04]  /*bfa0*/  ULDC.64 UR4, c[0x0][0x228] ;  /* 0x00008a0000047ab9 */ /* 0x000fc80000000a00 */
[----:B------:R-:W-:Y:S01]  /*bfb0*/  @UP1 UIMAD UR7, UR48, UR7, UR42 ;  /* 0x00000007300712a4 */ /* 0x000fe2000f8e022a */
[----:B---3--:R-:W-:Y:S02]  /*bfc0*/  FFMA.FTZ R2, R4, R231, R2 ;  /* 0x000000e704027223 */ /* 0x008fe40000010002 */
[----:B------:R-:W3:Y:S02]  /*bfd0*/  LDL R4, [R1+0x3c] ;  /* 0x00003c0001047983 */ /* 0x000ee40000100800 */
[----:B------:R-:W-:Y:S02]  /*bfe0*/  FFMA.FTZ R2, R251, R235, R2 ;  /* 0x000000ebfb027223 */ /* 0x000fe40000010002 */
[----:B------:R-:W3:Y:S02]  /*bff0*/  LDL.LU R251, [R1+0x440] ;  /* 0x0004400001fb7983 */ /* 0x000ee40000300800 */
[----:B--2---:R-:W-:Y:S02]  /*c000*/  FFMA.FTZ R2, R252, R239, R2 ;  /* 0x000000effc027223 */ /* 0x004fe40000010002 */
[----:B------:R-:W-:-:S02]  /*c010*/  IMAD.U32 R252, RZ, RZ, UR7 ;  /* 0x00000007fffc7e24 */ /* 0x000fc4000f8e00ff */
[----:B----4-:R-:W-:Y:S02]  /*c020*/  FFMA.FTZ R3, R3, R243, R2 ;  /* 0x000000f303037223 */ /* 0x010fe40000010002 */
[----:B------:R-:W-:Y:S02]  /*c030*/  @P2 IMAD R2, R252, c[0x0][0x220], R0 ;  /* 0x00008800fc022a24 */ /* 0x000fe400078e0200 */
[----:B------:R-:W2:Y:S01]  /*c040*/  LDL R252, [R1+0x5c] ;  /* 0x00005c0001fc7983 */ /* 0x000ea20000100800 */
[----:B------:R-:W-:-:S04]  /*c050*/  UISETP.NE.U32.AND UP0, UPT, URZ, UR4, UPT ;  /* 0x000000043f00728c */ /* 0x000fc8000bf05070 */
[----:B------:R-:W-:Y:S02]  /*c060*/  UISETP.NE.AND.EX UP0, UPT, URZ, UR5, UPT, UP0 ;  /* 0x000000053f00728c */ /* 0x000fe4000bf05300 */
[----:B------:R-:W-:Y:S02]  /*c070*/  @UP1 UMOV UR7, 0x4 ;  /* 0x0000000400071882 */ /* 0x000fe40000000000 */
[----:B------:R-:W-:Y:S02]  /*c080*/  ULDC.64 UR4, c[0x0][0x228] ;  /* 0x00008a0000047ab9 */ /* 0x000fe40000000a00 */
[----:B------:R-:W-:Y:S01]  /*c090*/  PLOP3.LUT P3, PT, PT, PT, UP0, 0x80, 0x0 ;  /* 0x000000000000781c */ /* 0x000fe20003f6f008 */
[----:B--2---:R-:W-:Y:S01]  /*c0a0*/  FFMA.FTZ R252, R252, R247, R3 ;  /* 0x000000f7fcfc7223 */ /* 0x004fe20000010003 */
[----:B------:R-:W-:-:S03]  /*c0b0*/  MOV R3, UR7 ;  /* 0x0000000700037c02 */ /* 0x000fc60008000f00 */
[----:B------:R-:W-:Y:S01]  /*c0c0*/  @UP0 UMOV UR7, 0x4 ;  /* 0x0000000400070882 */ /* 0x000fe20000000000 */
[----:B---3--:R-:W-:Y:S01]  /*c0d0*/  FFMA.FTZ R252, R9, R251, R252 ;  /* 0x000000fb09fc7223 */ /* 0x008fe200000100fc */
[----:B------:R-:W-:Y:S01]  /*c0e0*/  @UP0 UIMAD.WIDE UR4, UR48, UR7, UR4 ;  /* 0x00000007300402a5 */ /* 0x000fe2000f8e0204 */
[----:B------:R-:W-:Y:S01]  /*c0f0*/  @P2 IMAD.WIDE R2, R2, R3, c[0x0][0x218] ;  /* 0x0000860002022625 */ /* 0x000fe200078e0203 */
[----:B------:R0:W5:Y:S03]  /*c100*/  LDL.LU R9, [R1+0x43c] ;  /* 0x00043c0001097983 */ /* 0x0001660000300800 */
[----:B------:R-:W-:Y:S02]  /*c110*/  FFMA.FTZ R252, R4, R8, R252 ;  /* 0x0000000804fc7223 */ /* 0x000fe400000100fc */
[----:B------:R1:W2:Y:S04]  /*c120*/  @P2 LDG.E R4, [R2.64] ;  /* 0x0000002402042981 */ /* 0x0002a8000c1e1900 */
[----:B------:R0:W5:Y:S01]  /*c130*/  LDL.LU R8, [R1+0x438] ;  /* 0x0004380001087983 */ /* 0x0001620000300800 */
[----:B-1----:R-:W-:Y:S01]  /*c140*/  MOV R3, UR5 ;  /* 0x0000000500037c02 */ /* 0x002fe20008000f00 */
[----:B------:R-:W-:-:S05]  /*c150*/  IMAD.U32 R2, RZ, RZ, UR4 ;  /* 0x00000004ff027e24 */ /* 0x000fca000f8e00ff */
[----:B------:R1:W3:Y:S01]  /*c160*/  @P3 LDG.E R3, [R2.64] ;  /* 0x0000002402033981 */ /* 0x0002e2000c1e1900 */
[----:B------:R-:W-:Y:S01]  /*c170*/  FADD.FTZ R5, R252, R5 ;  /* 0x00000005fc057221 */ /* 0x000fe20000010000 */
[----:B------:R-:W-:-:S04]  /*c180*/  MOV R252, c[0x0][0x1e8] ;  /* 0x00007a0000fc7a02 */ /* 0x000fc80000000f00 */
[----:B------:R-:W-:-:S04]  /*c190*/  IADD3 R252, R252, c[0x0][0x210], RZ ;  /* 0x00008400fcfc7a10 */ /* 0x000fc80007ffe0ff */
[----:B------:R-:W-:-:S04]  /*c1a0*/  @P3 ISETP.GE.AND P1, PT, R0, R252, PT ;  /* 0x000000fc0000320c */ /* 0x000fc80003f26270 */
[----:B-1----:R-:W-:-:S04]  /*c1b0*/  @P3 SEL R2, RZ, UR41, P1 ;  /* 0x00000029ff023c07 */ /* 0x002fc80008800000 */
[----:B------:R-:W-:-:S04]  /*c1c0*/  @P3 IADD3 R2, R2, -UR42, R0 ;  /* 0x8000002a02023c10 */ /* 0x000fc8000fffe000 */
[----:B------:R1:W3:Y:S02]  /*c1d0*/  @P3 I2F R252, R2 ;  /* 0x0000000200fc3306 */ /* 0x0002e40000201400 */
[----:B-1----:R-:W-:Y:S02]  /*c1e0*/  FMUL.FTZ R2, R5, c[0x0][0x1f0] ;  /* 0x00007c0005027a20 */ /* 0x002fe40000410000 */
[----:B------:R0:W5:Y:S02]  /*c1f0*/  LDL.LU R5, [R1+0x434] ;  /* 0x0004340001057983 */ /* 0x0001640000300800 */
[----:B--2---:R-:W-:Y:S02]  /*c200*/  @P2 FADD.FTZ R2, R2, R4 ;  /* 0x0000000402022221 */ /* 0x004fe40000010000 */
[----:B------:R0:W5:Y:S02]  /*c210*/  LDL.LU R4, [R1+0x430] ;  /* 0x0004300001047983 */ /* 0x0001640000300800 */
[----:B---3--:R-:W-:-:S02]  /*c220*/  @P3 FFMA.FTZ R2, R252, R3, R2 ;  /* 0x00000003fc023223 */ /* 0x008fc40000010002 */
[----:B------:R-:W2:Y:S01]  /*c230*/  LDL R252, [R1+0x28] ;  /* 0x0000280001fc7983 */ /* 0x000ea20000100800 */
[----:B------:R-:W-:-:S05]  /*c240*/  IADD3 R3, R0, -UR45, RZ ;  /* 0x8000002d00037c10 */ /* 0x000fca000fffe0ff */
[----:B------:R0:W-:Y:S01]  /*c250*/  STS [R3.X4+0x440], R2 ;  /* 0x0004400203007388 */ /* 0x0001e20000004800 */
[----:B--2---:R-:W-:-:S05]  /*c260*/  @!P0 FMNMX.FTZ R252, R252, R2, !PT ;  /* 0x00000002fcfc8209 */ /* 0x004fca0007810000 */
[----:B------:R0:W-:Y:S02]  /*c270*/  @!P0 STL [R1+0x28], R252 ;  /* 0x000028fc01008387 */ /* 0x0001e40000100800 */
.L_x_3808:
[----:B------:R-:W-:Y:S05]  /*c280*/  BSYNC B1 ;  /* 0x0000000000017941 */ /* 0x000fea0003800000 */
.L_x_3807:
[----:B-----5:R-:W-:-:S04]  /*c290*/  IADD3 R0, R0, 0x100, RZ ;  /* 0x0000010000007810 */ /* 0x020fc80007ffe0ff */
[----:B------:R-:W-:-:S13]  /*c2a0*/  ISETP.GE.AND P0, PT, R0, UR8, PT ;  /* 0x0000000800007c0c */ /* 0x000fda000bf06270 */
[----:B------:R-:W-:Y:S01]  /*c2b0*/  @P0 CALL.REL.NOINC `(.L_x_3678) ;  /* 0x0000001000000944 */ /* 0x000fe20003c00000 */
[----:B------:R-:W-:Y:S05]  /*c2c0*/  BRA `(.L_x_3809) ;  /* 0xffff694000007947 */ /* 0x000fea000383ffff */
.L_x_3678:
[----:B------:R-:W-:Y:S05]  /*c2d0*/  BSYNC B0 ;  /* 0x0000000000007941 */ /* 0x000fea0003800000 */
.L_x_3677:
[----:B0-----:R-:W5:Y:S01]  /*c2e0*/  LDL.LU R2, [R1+0x28] ;  /* 0x0000280001027983 */ /* 0x001f620000300800 */
[----:B------:R-:W-:Y:S03]  /*c2f0*/  BSSY B0, `(.L_x_3810) ;  /* 0x000003f000007945 */ /* 0x000fe60003800000 */
[----:B------:R-:W0:Y:S02]  /*c300*/  S2R R11, SR_TID.X ;  /* 0x00000000000b7919 */ /* 0x000e240000002100 */
[----:B0-----:R-:W-:-:S04]  /*c310*/  SHF.R.S32.HI R6, RZ, 0x1f, R11 ;  /* 0x0000001fff067819 */ /* 0x001fc8000001140b */
[----:B------:R-:W-:-:S04]  /*c320*/  LEA.HI R7, R6, R11, RZ, 0x5 ;  /* 0x0000000b06077211 */ /* 0x000fc800078f28ff */
[----:B------:R-:W-:-:S04]  /*c330*/  LOP3.LUT R8, R7, 0xffffffe0, RZ, 0xc0, !PT ;  /* 0xffffffe007087812 */ /* 0x000fc800078ec0ff */
[----:B------:R-:W-:-:S04]  /*c340*/  IADD3 R8, -R8, R11, RZ ;  /* 0x0000000b08087210 */ /* 0x000fc80007ffe1ff */
[C---:B------:R-:W-:Y:S02]  /*c350*/  ISETP.NE.AND P0, PT, R8.reuse, RZ, PT ;  /* 0x000000ff0800720c */ /* 0x040fe40003f05270 */
[----:B------:R-:W-:-:S11]  /*c360*/  ISETP.GT.AND P1, PT, R8, 0x7, PT ;  /* 0x000000070800780c */ /* 0x000fd60003f24270 */
[----:B------:R-:W-:Y:S01]  /*c370*/  @!P0 SHF.R.S32.HI R7, RZ, 0x5, R7 ;  /* 0x00000005ff078819 */ /* 0x000fe20000011407 */
[----:B-----5:R-:W0:Y:S02]  /*c380*/  SHFL.BFLY PT, R0, R2, 0x10, 0x1f ;  /* 0x0e001f0002007f89 */ /* 0x020e2400000e0000 */
[----:B0-----:R-:W-:-:S05]  /*c390*/  FMNMX.FTZ R0, R0, R2, !PT ;  /* 0x0000000200007209 */ /* 0x001fca0007810000 */
[----:B------:R-:W0:Y:S02]  /*c3a0*/  SHFL.BFLY PT, R3, R0, 0x8, 0x1f ;  /* 0x0d001f0000037f89 */ /* 0x000e2400000e0000 */
[----:B0-----:R-:W-:Y:S01]  /*c3b0*/  FMNMX.FTZ R3, R0, R3, !PT ;  /* 0x0000000300037209 */ /* 0x001fe20007810000 */
[----:B------:R-:W-:-:S04]  /*c3c0*/  IMAD.MOV.U32 R0, RZ, RZ, -0x800001 ;  /* 0xff7fffffff007424 */ /* 0x000fc800078e00ff */
[----:B------:R-:W0:Y:S02]  /*c3d0*/  SHFL.BFLY PT, R2, R3, 0x4, 0x1f ;  /* 0x0c801f0003027f89 */ /* 0x000e2400000e0000 */
[----:B0-----:R-:W-:-:S05]  /*c3e0*/  FMNMX.FTZ R2, R3, R2, !PT ;  /* 0x0000000203027209 */ /* 0x001fca0007810000 */
[----:B------:R-:W0:Y:S02]  /*c3f0*/  SHFL.BFLY PT, R5, R2, 0x2, 0x1f ;  /* 0x0c401f0002057f89 */ /* 0x000e2400000e0000 */
[----:B0-----:R-:W-:-:S05]  /*c400*/  FMNMX.FTZ R5, R2, R5, !PT ;  /* 0x0000000502057209 */ /* 0x001fca0007810000 */
[----:B------:R-:W0:Y:S02]  /*c410*/  SHFL.BFLY PT, R4, R5, 0x1, 0x1f ;  /* 0x0c201f0005047f89 */ /* 0x000e2400000e0000 */
[----:B0-----:R-:W-:-:S05]  /*c420*/  FMNMX.FTZ R4, R5, R4, !PT ;  /* 0x0000000405047209 */ /* 0x001fca0007810000 */
[----:B------:R0:W-:Y:S04]  /*c430*/  @!P0 STS [R7.X4], R4 ;  /* 0x0000000407008388 */ /* 0x0001e80000004800 */
[----:B------:R-:W-:Y:S01]  /*c440*/  BAR.SYNC.DEFER_BLOCKING 0x0 ;  /* 0x0000000000007b1d */ /* 0x000fe20000010000 */
[----:B0-----:R-:W-:-:S05]  /*c450*/  HFMA2.MMA R4, -RZ, RZ, 0, 0 ;  /* 0x00000000ff047435 */ /* 0x001fca00000001ff */
[----:B------:R-:W0:Y:S04]  /*c460*/  @!P1 LDS R0, [R8.X4] ;  /* 0x0000000008009984 */ /* 0x000e280000004800 */
[----:B0-----:R-:W0:Y:S02]  /*c470*/  SHFL.BFLY PT, R3, R0, 0x4, 0x1f ;  /* 0x0c801f0000037f89 */ /* 0x001e2400000e0000 */
[----:B0-----:R-:W-:Y:S02]  /*c480*/  FMNMX.FTZ R3, R3, R0, !PT ;  /* 0x0000000003037209 */ /* 0x001fe40007810000 */
[----:B------:R-:W-:-:S03]  /*c490*/  IADD3 R0, R11, UR45, RZ ;  /* 0x0000002d0b007c10 */ /* 0x000fc6000fffe0ff */
[----:B------:R-:W0:Y:S01]  /*c4a0*/  SHFL.BFLY PT, R2, R3, 0x2, 0x1f ;  /* 0x0c401f0003027f89 */ /* 0x000e2200000e0000 */
[----:B------:R-:W-:Y:S02]  /*c4b0*/  ISETP.GT.AND P1, PT, R0, UR42, PT ;  /* 0x0000002a00007c0c */ /* 0x000fe4000bf24270 */
[----:B0-----:R-:W-:-:S05]  /*c4c0*/  FMNMX.FTZ R2, R3, R2, !PT ;  /* 0x0000000203027209 */ /* 0x001fca0007810000 */
[----:B------:R-:W0:Y:S02]  /*c4d0*/  SHFL.BFLY PT, R5, R2, 0x1, 0x1f ;  /* 0x0c201f0002057f89 */ /* 0x000e2400000e0000 */
[----:B0-----:R-:W-:-:S05]  /*c4e0*/  FMNMX.FTZ R5, R2, R5, !PT ;  /* 0x0000000502057209 */ /* 0x001fca0007810000 */
[----:B------:R0:W3:Y:S01]  /*c4f0*/  SHFL.IDX PT, R9, R5, RZ, 0x1f ;  /* 0x00001fff05097589 */ /* 0x0000e200000e0000 */
[----:B------:R-:W-:Y:S05]  /*c500*/  @P1 BRA `(.L_x_3811) ;  /* 0x000001d000001947 */ /* 0x000fea0003800000 */
[----:B------:R-:W-:Y:S02]  /*c510*/  ISETP.NE.U32.AND P0, PT, RZ, c[0x0][0x200], PT ;  /* 0x00008000ff007a0c */ /* 0x000fe40003f05070 */
[----:B------:R-:W-:Y:S02]  /*c520*/  MOV R4, RZ ;  /* 0x000000ff00047202 */ /* 0x000fe40000000f00 */
[----:B------:R-:W-:-:S08]  /*c530*/  ISETP.NE.AND.EX P0, PT, RZ, c[0x0][0x204], PT, P0 ;  /* 0x00008100ff007a0c */ /* 0x000fd00003f05300 */
.L_x_3815:
        /* <DEDUP_REMOVED lines=8> */
[----:B0-----:R-:W-:-:S04]  /*c5c0*/  IMAD.U32 R5, RZ, RZ, UR4 ;  /* 0x00000004ff057e24 */ /* 0x001fc8000f8e00ff */
[----:B------:R-:W-:Y:S02]  /*c5d0*/  MOV R10, UR5 ;  /* 0x00000005000a7c02 */ /* 0x000fe40008000f00 */
[----:B------:R-:W-:-:S04]  /*c5e0*/  IADD3 R2, P2, P3, R0, c[0x0][0x200], R5 ;  /* 0x0000800000027a10 */ /* 0x000fc80007b5e005 */
[----:B------:R-:W-:-:S05]  /*c5f0*/  IADD3.X R3, R3, c[0x0][0x204], R10, P2, P3 ;  /* 0x0000810003037a10 */ /* 0x000fca00017e640a */
[----:B------:R-:W5:Y:S02]  /*c600*/  LDG.E.U8 R2, [R2.64] ;  /* 0x0000002402027981 */ /* 0x000f64000c1e1100 */
[----:B-----5:R-:W-:-:S13]  /*c610*/  ISETP.NE.AND P2, PT, R2, RZ, PT ;  /* 0x000000ff0200720c */ /* 0x020fda0003f45270 */
[----:B------:R-:W-:Y:S01]  /*c620*/  @P2 MOV R5, RZ ;  /* 0x000000ff00052202 */ /* 0x000fe20000000f00 */
[----:B------:R-:W-:Y:S05]  /*c630*/  @P2 BRA `(.L_x_3814) ;  /* 0x0000004000002947 */ /* 0x000fea0003800000 */
.L_x_3813:
[----:B------:R-:W5:Y:S02]  /*c640*/  LDS R2, [R8] ;  /* 0x0000000008027984 */ /* 0x000f640000000800 */
[----:B---3-5:R-:W-:-:S04]  /*c650*/  FADD.FTZ R2, -R9, R2 ;  /* 0x0000000209027221 */ /* 0x028fc80000010100 */
[----:B------:R-:W-:-:S04]  /*c660*/  FMUL.FTZ R2, R2, 1.4426950216293334961 ;  /* 0x3fb8aa3b02027820 */ /* 0x000fc80000410000 */
[----:B0-----:R0:W3:Y:S03]  /*c670*/  MUFU.EX2 R5, R2 ;  /* 0x0000000200057308 */ /* 0x0010e60000000800 */
.L_x_3814:
[----:B------:R-:W-:Y:S05]  /*c680*/  BSYNC B1 ;  /* 0x0000000000017941 */ /* 0x000fea0003800000 */
.L_x_3812:
[----:B---3--:R3:W-:Y:S01]  /*c690*/  STS [R8], R5 ;  /* 0x0000000508007388 */ /* 0x0087e20000000800 */
[----:B------:R-:W-:Y:S01]  /*c6a0*/  IADD3 R0, R0, 0x100, RZ ;  /* 0x0000010000007810 */ /* 0x000fe20007ffe0ff */
[----:B------:R-:W-:-:S03]  /*c6b0*/  FADD.FTZ R4, R5, R4 ;  /* 0x0000000405047221 */ /* 0x000fc60000010000 */
[----:B------:R-:W-:-:S13]  /*c6c0*/  ISETP.GT.AND P2, PT, R0, UR42, PT ;  /* 0x0000002a00007c0c */ /* 0x000fda000bf44270 */
[----:B---3--:R-:W-:Y:S05]  /*c6d0*/  @!P2 BRA `(.L_x_3815) ;  /* 0xfffffe600000a947 */ /* 0x008fea000383ffff */
.L_x_3811:
[----:B------:R-:W-:Y:S05]  /*c6e0*/  BSYNC B0 ;  /* 0x0000000000007941 */ /* 0x000fea0003800000 */
.L_x_3810:
[----:B------:R-:W5:Y:S04]  /*c6f0*/  SHFL.BFLY PT, R3, R4, 0x10, 0x1f ;  /* 0x0e001f0004037f89 */ /* 0x000f6800000e0000 */
[----:B---3--:R-:W3:Y:S01]  /*c700*/  S2R R9, SR_TID.X ;  /* 0x0000000000097919 */ /* 0x008ee20000002100 */
[----:B-----5:R-:W-:Y:S01]  /*c710*/  FADD.FTZ R3, R3, R4 ;  /* 0x0000000403037221 */ /* 0x020fe20000010000 */
[----:B---3--:R-:W-:-:S04]  /*c720*/  LOP3.LUT P0, RZ, R9, 0x1f, RZ, 0xc0, !PT ;  /* 0x0000001f09ff7812 */ /* 0x008fc8000780c0ff */
[----:B------:R-:W3:Y:S01]  /*c730*/  SHFL.BFLY PT, R0, R3, 0x8, 0x1f ;  /* 0x0d001f0003007f89 */ /* 0x000ee200000e0000 */
[----:B------:R-:W-:-:S04]  /*c740*/  LOP3.LUT R8, R9, 0x1f, RZ, 0xc0, !PT ;  /* 0x0000001f09087812 */ /* 0x000fc800078ec0ff */
[----:B------:R-:W-:-:S13]  /*c750*/  ISETP.GT.U32.AND P2, PT, R8, 0x7, PT ;  /* 0x000000070800780c */ /* 0x000fda0003f44070 */
[----:B------:R-:W-:Y:S02]  /*c760*/  @!P2 IMAD.SHL.U32 R4, R9, 0x4, RZ ;  /* 0x000000040904a824 */ /* 0x000fe400078e00ff */
[----:B---3--:R-:W-:Y:S01]  /*c770*/  FADD.FTZ R0, R3, R0 ;  /* 0x0000000003007221 */ /* 0x008fe20000010000 */
[----:B------:R-:W-:-:S04]  /*c780*/  @!P0 SHF.R.U32.HI R3, RZ, 0x3, R9 ;  /* 0x00000003ff038819 */ /* 0x000fc80000011609 */
[----:B0-----:R-:W0:Y:S01]  /*c790*/  SHFL.BFLY PT, R5, R0, 0x4, 0x1f ;  /* 0x0c801f0000057f89 */ /* 0x001e2200000e0000 */
[----:B------:R-:W-:Y:S01]  /*c7a0*/  @!P0 LOP3.LUT R8, R3, 0x1ffffffc, RZ, 0xc0, !PT ;  /* 0x1ffffffc03088812 */ /* 0x000fe200078ec0ff */
[----:B0-----:R-:W-:Y:S01]  /*c7b0*/  FADD.FTZ R5, R0, R5 ;  /* 0x0000000500057221 */ /* 0x001fe20000010000 */
[----:B------:R-:W-:-:S04]  /*c7c0*/  @!P2 LOP3.LUT R0, R4, 0x7c, RZ, 0xc0, !PT ;  /* 0x0000007c0400a812 */ /* 0x000fc800078ec0ff */
[----:B------:R-:W0:Y:S02]  /*c7d0*/  SHFL.BFLY PT, R2, R5, 0x2, 0x1f ;  /* 0x0c401f0005027f89 */ /* 0x000e2400000e0000 */
[----:B0-----:R-:W-:-:S05]  /*c7e0*/  FADD.FTZ R2, R5, R2 ;  /* 0x0000000205027221 */ /* 0x001fca0000010000 */
[----:B------:R-:W0:Y:S02]  /*c7f0*/  SHFL.BFLY PT, R7, R2, 0x1, 0x1f ;  /* 0x0c201f0002077f89 */ /* 0x000e2400000e0000 */
[----:B0-----:R-:W-:-:S05]  /*c800*/  FADD.FTZ R7, R2, R7 ;  /* 0x0000000702077221 */ /* 0x001fca0000010000 */
[----:B------:R-:W-:Y:S04]  /*c810*/  @!P0 STS [R8+0x20], R7 ;  /* 0x0000200708008388 */ /* 0x000fe80000000800 */
[----:B------:R-:W-:Y:S06]  /*c820*/  BAR.SYNC.DEFER_BLOCKING 0x0 ;  /* 0x0000000000007b1d */ /* 0x000fec0000010000 */
        /* <DEDUP_REMOVED lines=9> */
[----:B------:R-:W-:Y:S01]  /*c8c0*/  ULDC.U8 UR4, c[0x0][0x26c] ;  /* 0x00009b0000047ab9 */ /* 0x000fe20000000000 */
[----:B------:R-:W-:Y:S01]  /*c8d0*/  BSSY B0, `(.L_x_3816) ;  /* 0x000001e000007945 */ /* 0x000fe20003800000 */
[----:B------:R-:W-:Y:S02]  /*c8e0*/  UISETP.NE.AND UP0, UPT, UR4, URZ, UPT ;  /* 0x0000003f0400728c */ /* 0x000fe4000bf05270 */
[----:B------:R-:W-:Y:S02]  /*c8f0*/  ULDC UR5, c[0x0][0x1ec] ;  /* 0x00007b0000057ab9 */ /* 0x000fe40000000800 */
[----:B------:R-:W-:-:S07]  /*c900*/  ULDC UR7, c[0x0][0x1d4] ;  /* 0x0000750000077ab9 */ /* 0x000fce0000000800 */
[----:B------:R-:W-:Y:S02]  /*c910*/  @UP0 ULDC UR4, c[0x0][0x268] ;  /* 0x00009a0000040ab9 */ /* 0x000fe40000000800 */
[----:B------:R-:W-:-:S03]  /*c920*/  @UP0 UIMAD UR4, UR49, UR4, UR5 ;  /* 0x00000004310402a4 */ /* 0x000fc6000f8e0205 */
[----:B------:R-:W-:Y:S02]  /*c930*/  UMOV UR5, URZ ;  /* 0x0000003f00057c82 */ /* 0x000fe40008000000 */
[----:B------:R-:W-:-:S03]  /*c940*/  @UP0 UIMAD UR7, UR4, UR7, URZ ;  /* 0x00000007040702a4 */ /* 0x000fc6000f8e023f */
[----:B------:R-:W-:Y:S02]  /*c950*/  UMOV UR4, URZ ;  /* 0x0000003f00047c82 */ /* 0x000fe40008000000 */
[----:B------:R-:W-:Y:S02]  /*c960*/  @UP0 USHF.R.S32.HI UR8, URZ, 0x1f, UR7 ;  /* 0x0000001f3f080899 */ /* 0x000fe40008011407 */
[----:B------:R-:W-:-:S05]  /*c970*/  @UP0 UMOV UR4, UR7 ;  /* 0x0000000700040c82 */ /* 0x000fca0008000000 */
[----:B------:R-:W-:Y:S01]  /*c980*/  @UP0 UMOV UR5, UR8 ;  /* 0x0000000800050c82 */ /* 0x000fe20008000000 */
[----:B------:R-:W-:Y:S05]  /*c990*/  @P1 BRA `(.L_x_3817) ;  /* 0x0000011000001947 */ /* 0x000fea0003800000 */
[----:B0-----:R-:W-:Y:S01]  /*c9a0*/  FADD.FTZ R0, R4, 9.9999999747524270788e-07 ;  /* 0x358637bd04007421 */ /* 0x001fe20000010000 */
[----:B------:R-:W-:-:S03]  /*c9b0*/  IADD3 R4, R9, UR45, RZ ;  /* 0x0000002d09047c10 */ /* 0x000fc6000fffe0ff */
[----:B------:R0:W3:Y:S04]  /*c9c0*/  MUFU.RCP R10, R0 ;  /* 0x00000000000a7308 */ /* 0x0000e80000001000 */
.L_x_3818:
[----:B0-----:R-:W-:Y:S02]  /*c9d0*/  IADD3 R0, R4, -UR45, RZ ;  /* 0x8000002d04007c10 */ /* 0x001fe4000fffe0ff */
[----:B------:R-:W-:Y:S02]  /*c9e0*/  PLOP3.LUT P1, PT, PT, PT, UP0, 0x80, 0x0 ;  /* 0x000000000000781c */ /* 0x000fe40003f2f008 */
[----:B------:R-:W-:Y:S01]  /*c9f0*/  LEA R7, R0, 0x440, 0x2 ;  /* 0x0000044000077811 */ /* 0x000fe200078e10ff */
[----:B------:R-:W0:Y:S10]  /*ca00*/  LDS R3, [R0.X4+0x440] ;  /* 0x0004400000037984 */ /* 0x000e340000004800 */
[----:B------:R-:W-:-:S04]  /*ca10*/  @P1 IADD3 R5, P0, R4, UR4, RZ ;  /* 0x0000000404051c10 */ /* 0x000fc8000ff1e0ff */
[C---:B------:R-:W-:Y:S02]  /*ca20*/  @P1 LEA.HI.X.SX32 R8, R4.reuse, UR5, 0x1, P0 ;  /* 0x0000000504081c11 */ /* 0x040fe400080f0eff */
[----:B------:R-:W-:Y:S02]  /*ca30*/  @P1 LEA R2, P0, R5, c[0x0][0x260], 0x2 ;  /* 0x0000980005021a11 */ /* 0x000fe400078010ff */
[----:B------:R-:W-:Y:S01]  /*ca40*/  IADD3 R4, R4, 0x100, RZ ;  /* 0x0000010004047810 */ /* 0x000fe20007ffe0ff */
[----:B0--3--:R-:W-:Y:S01]  /*ca50*/  FMUL.FTZ R9, R3, R10 ;  /* 0x0000000a03097220 */ /* 0x009fe20000410000 */
[----:B------:R-:W-:Y:S02]  /*ca60*/  @P1 LEA.HI.X R3, R5, c[0x0][0x264], R8, 0x2, P0 ;  /* 0x0000990005031a11 */ /* 0x000fe400000f1408 */
[----:B------:R-:W-:Y:S02]  /*ca70*/  ISETP.GT.AND P0, PT, R4, UR42, PT ;  /* 0x0000002a04007c0c */ /* 0x000fe4000bf04270 */
[----:B------:R0:W-:Y:S04]  /*ca80*/  STS [R7], R9 ;  /* 0x0000000907007388 */ /* 0x0001e80000000800 */
[----:B------:R0:W-:Y:S07]  /*ca90*/  @P1 STG.E [R2.64], R9 ;  /* 0x0000000902001986 */ /* 0x0001ee000c101924 */
[----:B------:R-:W-:Y:S05]  /*caa0*/  @!P0 BRA `(.L_x_3818) ;  /* 0xffffff2000008947 */ /* 0x000fea000383ffff */
.L_x_3817:
[----:B------:R-:W-:Y:S05]  /*cab0*/  BSYNC B0 ;  /* 0x0000000000007941 */ /* 0x000fea0003800000 */
.L_x_3816:
[----:B------:R-:W3:Y:S01]  /*cac0*/  S2R R5, SR_TID.X ;  /* 0x0000000000057919 */ /* 0x000ee20000002100 */
[----:B------:R-:W-:Y:S01]  /*cad0*/  USHF.R.S32.HI UR4, URZ, 0x1f, UR42 ;  /* 0x0000001f3f047899 */ /* 0x000fe2000801142a */
[----:B------:R-:W-:-:S03]  /*cae0*/  ISETP.EQ.U32.AND P0, PT, RZ, c[0x0][0x190], PT ;  /* 0x00006400ff007a0c */ /* 0x000fc60003f02070 */
[----:B------:R-:W-:-:S04]  /*caf0*/  ULEA.HI UR4, UR4, UR42, URZ, 0x2 ;  /* 0x0000002a04047291 */ /* 0x000fc8000f8f103f */
[----:B------:R-:W-:-:S04]  /*cb00*/  ULOP3.LUT UR4, UR4, 0xfffffffc, URZ, 0xc0, !UPT ;  /* 0xfffffffc04047892 */ /* 0x000fc8000f8ec03f */
[----:B------:R-:W-:Y:S01]  /*cb10*/  UIADD3 UR4, -UR4, UR42, URZ ;  /* 0x0000002a04047290 */ /* 0x000fe2000fffe13f */
[-C--:B0--3--:R-:W-:Y:S02]  /*cb20*/  LEA.HI R3, R6, R5.reuse, RZ, 0x6 ;  /* 0x0000000506037211 */ /* 0x089fe400078f30ff */
[----:B------:R-:W-:Y:S02]  /*cb30*/  CS2R R6, SRZ ;  /* 0x0000000000067805 */ /* 0x000fe4000001ff00 */
[----:B------:R-:W-:Y:S02]  /*cb40*/  LOP3.LUT R0, R3, 0xffffffc0, RZ, 0xc0, !PT ;  /* 0xffffffc003007812 */ /* 0x000fe400078ec0ff */
[----:B------:R-:W-:Y:S02]  /*cb50*/  SHF.R.S32.HI R3, RZ, 0x6, R3 ;  /* 0x00000006ff037819 */ /* 0x000fe40000011403 */
[----:B------:R-:W-:Y:S02]  /*cb60*/  IADD3 R0, -R0, R5, RZ ;  /* 0x0000000500007210 */ /* 0x000fe40007ffe1ff */
[----:B------:R-:W-:-:S02]  /*cb70*/  MOV R5, UR48 ;  /* 0x0000003000057c02 */ /* 0x000fc40008000f00 */
[C---:B------:R-:W-:Y:S01]  /*cb80*/  ISETP.GT.AND P2, PT, R0.reuse, 0x23, PT ;  /* 0x000000230000780c */ /* 0x040fe20003f44270 */
[----:B------:R-:W-:-:S03]  /*cb90*/  IMAD.SHL.U32 R0, R0, 0x4, RZ ;  /* 0x0000000400007824 */ /* 0x000fc600078e00ff */
[----:B------:R-:W-:-:S04]  /*cba0*/  ISETP.NE.OR P1, PT, R3, UR4, P2 ;  /* 0x0000000403007c0c */ /* 0x000fc80009725670 */
[----:B------:R-:W-:Y:S01]  /*cbb0*/  ISETP.EQ.OR.EX P0, PT, RZ, c[0x0][0x194], P1, P0 ;  /* 0x00006500ff007a0c */ /* 0x000fe20000f02700 */
[----:B------:R-:W-:Y:S01]  /*cbc0*/  ULDC UR4, c[0x0][0x1d4] ;  /* 0x0000750000047ab9 */ /* 0x000fe20000000800 */
[----:B------:R-:W-:Y:S11]  /*cbd0*/  BSSY B0, `(.L_x_3819) ;  /* 0x00001a1000007945 */ /* 0x000ff60003800000 */
[----:B------:R-:W-:Y:S01]  /*cbe0*/  @!P0 MOV R13, 0x4 ;  /* 0x00000004000d8802 */ /* 0x000fe20000000f00 */
[----:B------:R-:W-:-:S02]  /*cbf0*/  @!P0 IMAD R12, R5, 0x90, R0 ;  /* 0x00000090050c8824 */ /* 0x000fc400078e0200 */
[----:B------:R-:W-:Y:S02]  /*cc00*/  CS2R R4, SRZ ;  /* 0x0000000000047805 */ /* 0x000fe4000001ff00 */
[----:B------:R-:W-:Y:S01]  /*cc10*/  @!P0 IMAD.WIDE R12, R12, R13, c[0x0][0x190] ;  /* 0x000064000c0c8625 */ /* 0x000fe200078e020d */
[----:B------:R-:W-:-:S04]  /*cc20*/  UIMAD UR4, UR49, UR4, URZ ;  /* 0x00000004310472a4 */ /* 0x000fc8000f8e023f */
[----:B------:R0:W5:Y:S01]  /*cc30*/  @!P0 LDG.E.128 R4, [R12.64] ;  /* 0x000000240c048981 */ /* 0x000162000c1e1d00 */
[----:B------:R-:W-:Y:S01]  /*cc40*/  CS2R R10, SRZ ;  /* 0x00000000000a7805 */ /* 0x000fe2000001ff00 */
[----:B------:R-:W-:Y:S02]  /*cc50*/  CS2R R8, SRZ ;  /* 0x0000000000087805 */ /* 0x000fe4000001ff00 */
[----:B------:R-:W-:Y:S06]  /*cc60*/  BAR.SYNC.DEFER_BLOCKING 0x0 ;  /* 0x0000000000007b1d */ /* 0x000fec0000010000 */
[----:B------:R-:W-:Y:S05]  /*cc70*/  @P2 BRA `(.L_x_3820) ;  /* 0x0000196000002947 */ /* 0x000fea0003800000 */
[----:B0-----:R-:W-:Y:S01]  /*cc80*/  MOV R49, UR42 ;  /* 0x0000002a00317c02 */ /* 0x001fe20008000f00 */
[----:B------:R-:W-:Y:S01]  /*cc90*/  IMAD.U32 R9, RZ, RZ, UR6 ;  /* 0x00000006ff097e24 */ /* 0x000fe2000f8e00ff */
[----:B------:R-:W-:Y:S01]  /*cca0*/  IADD3 R2, R3, UR45, RZ ;  /* 0x0000002d03027c10 */ /* 0x000fe2000fffe0ff */
[----:B------:R-:W-:Y:S01]  /*ccb0*/  BSSY B1, `(.L_x_3821) ;  /* 0x000007f000017945 */ /* 0x000fe20003800000 */
[----:B------:R-:W-:Y:S01]  /*ccc0*/  IMNMX R49, R49, c[0x0][0x1d4], PT ;  /* 0x0000750031317a17 */ /* 0x000fe20003800200 */
[----:B------:R-:W-:Y:S01]  /*ccd0*/  IMAD R12, R9, c[0x0][0x1d4], R0 ;  /* 0x00007500090c7a24 */ /* 0x000fe200078e0200 */
[----:B------:R-:W-:Y:S01]  /*cce0*/  CS2R R10, SRZ ;  /* 0x00000000000a7805 */ /* 0x000fe2000001ff00 */
[----:B------:R-:W-:Y:S01]  /*ccf0*/  CS2R R8, SRZ ;  /* 0x0000000000087805 */ /* 0x000fe2000001ff00 */
[----:B------:R-:W-:-:S02]  /*cd00*/  ISETP.GE.AND P0, PT, R2, R49, PT ;  /* 0x000000310200720c */ /* 0x000fc40003f06270 */
[----:B------:R-:W-:-:S11]  /*cd10*/  SHF.R.S32.HI R13, RZ, 0x1f, R12 ;  /* 0x0000001fff0d7819 */ /* 0x000fd6000001140c */
[----:B------:R-:W-:Y:S05]  /*cd20*/  @P0 BRA `(.L_x_3822) ;  /* 0x0000077000000947 */ /* 0x000fea0003800000 */
[----:B------:R-:W-:Y:S01]  /*cd30*/  MOV R8, UR45 ;  /* 0x0000002d00087c02 */ /* 0x000fe20008000f00 */
[----:B------:R-:W-:Y:S01]  /*cd40*/  BSSY B2, `(.L_x_3823) ;  /* 0x0000028000027945 */ /* 0x000fe20003800000 */
[----:B------:R-:W-:Y:S01]  /*cd50*/  LOP3.LUT R9, RZ, R49, RZ, 0x33, !PT ;  /* 0x00000031ff097212 */ /* 0x000fe200078e33ff */
[----:B--2---:R-:W-:Y:S01]  /*cd60*/  IMAD.MOV.U32 R24, RZ, RZ, R2 ;  /* 0x000000ffff187224 */ /* 0x004fe200078e0002 */
[----:B------:R-:W-:Y:S01]  /*cd70*/  IADD3 R8, -R8, -0x2, -R3 ;  /* 0xfffffffe08087810 */ /* 0x000fe20007ffe903 */
[----:B------:R-:W-:-:S03]  /*cd80*/  CS2R R10, SRZ ;  /* 0x00000000000a7805 */ /* 0x000fc6000001ff00 */
[----:B------:R-:W-:-:S04]  /*cd90*/  IADD3 R9, R8, -R9, RZ ;  /* 0x8000000908097210 */ /* 0x000fc80007ffe0ff */
[C---:B------:R-:W-:Y:S02]  /*cda0*/  LEA.HI R8, R9.reuse, 0x1, RZ, 0x1e ;  /* 0x0000000109087811 */ /* 0x040fe400078ff0ff */
[----:B------:R-:W-:Y:S02]  /*cdb0*/  ISETP.GE.U32.AND P0, PT, R9, 0xc, PT ;  /* 0x0000000c0900780c */ /* 0x000fe40003f06070 */
[----:B------:R-:W-:Y:S02]  /*cdc0*/  LOP3.LUT P3, R14, R8, 0x3, RZ, 0xc0, !PT ;  /* 0x00000003080e7812 */ /* 0x000fe4000786c0ff */
[----:B------:R-:W-:-:S11]  /*cdd0*/  CS2R R8, SRZ ;  /* 0x0000000000087805 */ /* 0x000fd6000001ff00 */
[----:B------:R-:W-:Y:S05]  /*cde0*/  @!P3 BRA `(.L_x_3824) ;  /* 0x000001d00000b947 */ /* 0x000fea0003800000 */
[----:B------:R-:W-:Y:S01]  /*cdf0*/  MOV R25, UR47 ;  /* 0x0000002f00197c02 */ /* 0x000fe20008000f00 */
[----:B------:R-:W-:Y:S01]  /*ce00*/  HFMA2.MMA R8, -RZ, RZ, 0, 0 ;  /* 0x00000000ff087435 */ /* 0x000fe200000001ff */
[----:B-1----:R-:W-:Y:S01]  /*ce10*/  MOV R18, R14 ;  /* 0x0000000e00127202 */ /* 0x002fe20000000f00 */
[----:B------:R-:W-:Y:S02]  /*ce20*/  IMAD.MOV.U32 R24, RZ, RZ, R2 ;  /* 0x000000ffff187224 */ /* 0x000fe400078e0002 */
[----:B------:R-:W-:-:S03]  /*ce30*/  IMAD R25, R25, c[0x0][0x1d4], RZ ;  /* 0x0000750019197a24 */ /* 0x000fc600078e02ff */
.L_x_3825:
        /* <DEDUP_REMOVED lines=14> */
[----:B------:R-:W-:Y:S02]  /*cf20*/  IADD3 R19, R24, -UR45, RZ ;  /* 0x8000002d18137c10 */ /* 0x000fe4000fffe0ff */
[----:B------:R-:W-:Y:S02]  /*cf30*/  IADD3 R18, R18, -0x1, RZ ;  /* 0xffffffff12127810 */ /* 0x000fe40007ffe0ff */
[----:B------:R-:W-:Y:S02]  /*cf40*/  IADD3 R24, R24, 0x4, RZ ;  /* 0x0000000418187810 */ /* 0x000fe40007ffe0ff */
[----:B------:R-:W2:Y:S01]  /*cf50*/  LDS R19, [R19.X4+0x440] ;  /* 0x0004400013137984 */ /* 0x000ea20000004800 */
[----:B------:R-:W-:Y:S01]  /*cf60*/  ISETP.NE.AND P3, PT, R18, RZ, PT ;  /* 0x000000ff1200720c */ /* 0x000fe20003f65270 */
[-C--:B--2---:R-:W-:Y:S02]  /*cf70*/  FFMA.FTZ R8, R20, R19.reuse, R8 ;  /* 0x0000001314087223 */ /* 0x084fe40000010008 */
[----:B------:R-:W-:-:S02]  /*cf80*/  FFMA.FTZ R9, R21, R19, R9 ;  /* 0x0000001315097223 */ /* 0x000fc40000010009 */
[-C--:B------:R-:W-:Y:S02]  /*cf90*/  FFMA.FTZ R10, R22, R19.reuse, R10 ;  /* 0x00000013160a7223 */ /* 0x080fe4000001000a */
[----:B------:R-:W-:-:S06]  /*cfa0*/  FFMA.FTZ R11, R23, R19, R11 ;  /* 0x00000013170b7223 */ /* 0x000fcc000001000b */
[----:B------:R-:W-:Y:S05]  /*cfb0*/  @P3 BRA `(.L_x_3825) ;  /* 0xfffffe8000003947 */ /* 0x000fea000383ffff */
.L_x_3824:
[----:B------:R-:W-:Y:S05]  /*cfc0*/  BSYNC B2 ;  /* 0x0000000000027941 */ /* 0x000fea0003800000 */
.L_x_3823:
[----:B------:R-:W-:Y:S05]  /*cfd0*/  @!P0 BRA `(.L_x_3822) ;  /* 0x000004c000008947 */ /* 0x000fea0003800000 */
[----:B------:R-:W-:Y:S01]  /*cfe0*/  ULDC UR5, c[0x0][0x1d4] ;  /* 0x0000750000057ab9 */ /* 0x000fe20000000800 */
[----:B------:R-:W-:Y:S01]  /*cff0*/  SHF.R.S32.HI R15, RZ, 0x1f, R24 ;  /* 0x0000001fff0f7819 */ /* 0x000fe20000011418 */
[----:B------:R-:W-:Y:S01]  /*d000*/  UIMAD UR5, UR47, UR5, URZ ;  /* 0x000000052f0572a4 */ /* 0x000fe2000f8e023f */
[C---:B------:R-:W-:Y:S01]  /*d010*/  LEA R14, R24.reuse, 0x20, 0x2 ;  /* 0x00000020180e7811 */ /* 0x040fe200078e10ff */
[----:B------:R-:W-:Y:S01]  /*d020*/  IMAD.U32 R21, RZ, RZ, UR45 ;  /* 0x0000002dff157e24 */ /* 0x000fe2000f8e00ff */
[----:B-1----:R-:W-:Y:S01]  /*d030*/  MOV R19, c[0x0][0x1d4] ;  /* 0x0000750000137a02 */ /* 0x002fe20000000f00 */
[C---:B------:R-:W-:Y:S02]  /*d040*/  IMAD R26, R24.reuse, 0x90, RZ ;  /* 0x00000090181a7824 */ /* 0x040fe400078e02ff */
[----:B------:R-:W-:Y:S02]  /*d050*/  IADD3 R17, P0, R24, UR5, RZ ;  /* 0x0000000518117c10 */ /* 0x000fe4000ff1e0ff */
[----:B------:R-:W-:-:S04]  /*d060*/  MOV R18, UR5 ;  /* 0x0000000500127c02 */ /* 0x000fc80008000f00 */
[----:B------:R-:W-:Y:S01]  /*d070*/  LEA.HI.X.SX32 R18, R18, R15, 0x1, P0 ;  /* 0x0000000f12127211 */ /* 0x000fe200000f0eff */
[----:B------:R-:W-:Y:S01]  /*d080*/  IMAD R15, R21, -0x4, R14 ;  /* 0xfffffffc150f7824 */ /* 0x000fe200078e020e */
[----:B------:R-:W-:Y:S01]  /*d090*/  LEA R16, P0, R17, c[0x0][0x1a8], 0x2 ;  /* 0x00006a0011107a11 */ /* 0x000fe200078010ff */
[----:B------:R-:W-:-:S03]  /*d0a0*/  IMAD R14, R19, c[0x0][0x1d8], RZ ;  /* 0x00007600130e7a24 */ /* 0x000fc600078e02ff */
[----:B------:R-:W-:Y:S01]  /*d0b0*/  LEA.HI.X R17, R17, c[0x0][0x1ac], R18, 0x2, P0 ;  /* 0x00006b0011117a11 */ /* 0x000fe200000f1412 */
[----:B------:R-:W-:Y:S01]  /*d0c0*/  IMAD R25, R14, 0x90, RZ ;  /* 0x000000900e197824 */ /* 0x000fe200078e02ff */
[----:B------:R-:W-:-:S03]  /*d0d0*/  IADD3 R27, R15, 0x440, RZ ;  /* 0x000004400f1b7810 */ /* 0x000fc60007ffe0ff */
.L_x_3826:
[----:B------:R-:W-:Y:S01]  /*d0e0*/  MOV R14, R16 ;  /* 0x00000010000e7202 */ /* 0x000fe20000000f00 */
[----:B------:R-:W-:Y:S01]  /*d0f0*/  IMAD.MOV.U32 R15, RZ, RZ, R17 ;  /* 0x000000ffff0f7224 */ /* 0x000fe200078e0011 */
[----:B------:R-:W-:Y:S04]  /*d100*/  LDS R33, [R27+-0x10] ;  /* 0xfffff0001b217984 */ /* 0x000fe80000000800 */
[----:B------:R-:W2:Y:S04]  /*d110*/  LDG.E R16, [R14.64] ;  /* 0x000000240e107981 */ /* 0x000ea8000c1e1900 */
[----:B------:R-:W3:Y:S04]  /*d120*/  LDG.E R17, [R14.64+0x10] ;  /* 0x000010240e117981 */ /* 0x000ee8000c1e1900 */
[----:B----4-:R-:W4:Y:S04]  /*d130*/  LDG.E R18, [R14.64+0x20] ;  /* 0x000020240e127981 */ /* 0x010f28000c1e1900 */
[----:B------:R-:W4:Y:S04]  /*d140*/  LDG.E R20, [R14.64+0x30] ;  /* 0x000030240e147981 */ /* 0x000f28000c1e1900 */
[----:B------:R-:W-:Y:S04]  /*d150*/  LDS R34, [R27] ;  /* 0x000000001b227984 */ /* 0x000fe80000000800 */
[----:B------:R-:W-:Y:S01]  /*d160*/  LDS R35, [R27+0x10] ;  /* 0x000010001b237984 */ /* 0x000fe20000000800 */
[----:B--2---:R-:W-:-:S02]  /*d170*/  IMAD R16, R25, R16, R26 ;  /* 0x0000001019107224 */ /* 0x004fc400078e021a */
[----:B---3--:R-:W-:-:S03]  /*d180*/  IMAD R17, R25, R17, R26 ;  /* 0x0000001119117224 */ /* 0x008fc600078e021a */
[----:B------:R-:W-:Y:S01]  /*d190*/  IADD3 R21, P0, R12, R16, RZ ;  /* 0x000000100c157210 */ /* 0x000fe20007f1e0ff */
[--C-:B----4-:R-:W-:Y:S01]  /*d1a0*/  IMAD R19, R25, R18, R26.reuse ;  /* 0x0000001219137224 */ /* 0x110fe200078e021a */
[----:B------:R-:W-:Y:S02]  /*d1b0*/  IADD3 R18, R17, 0x240, RZ ;  /* 0x0000024011127810 */ /* 0x000fe40007ffe0ff */
[----:B------:R-:W-:Y:S01]  /*d1c0*/  LEA.HI.X.SX32 R22, R16, R13, 0x1, P0 ;  /* 0x0000000d10167211 */ /* 0x000fe200000f0eff */
[----:B------:R-:W-:Y:S01]  /*d1d0*/  IMAD R20, R25, R20, R26 ;  /* 0x0000001419147224 */ /* 0x000fe200078e021a */
[----:B------:R-:W-:Y:S02]  /*d1e0*/  LEA R16, P0, R21, c[0x0][0x1a0], 0x2 ;  /* 0x0000680015107a11 */ /* 0x000fe400078010ff */
[----:B------:R-:W-:Y:S02]  /*d1f0*/  IADD3 R19, R19, 0x480, RZ ;  /* 0x0000048013137810 */ /* 0x000fe40007ffe0ff */
[----:B------:R-:W-:-:S02]  /*d200*/  IADD3 R23, P3, R12, R18, RZ ;  /* 0x000000120c177210 */ /* 0x000fc40007f7e0ff */
[----:B------:R-:W-:Y:S02]  /*d210*/  LEA.HI.X R17, R21, c[0x0][0x1a4], R22, 0x2, P0 ;  /* 0x0000690015117a11 */ /* 0x000fe400000f1416 */
[----:B------:R-:W-:Y:S02]  /*d220*/  IADD3 R21, P4, R12, R19, RZ ;  /* 0x000000130c157210 */ /* 0x000fe40007f9e0ff */
[-C--:B------:R-:W-:Y:S02]  /*d230*/  LEA.HI.X.SX32 R30, R18, R13.reuse, 0x1, P3 ;  /* 0x0000000d121e7211 */ /* 0x080fe400018f0eff */
[----:B------:R-:W-:Y:S02]  /*d240*/  LEA R18, P0, R23, c[0x0][0x1a0], 0x2 ;  /* 0x0000680017127a11 */ /* 0x000fe400078010ff */
[----:B------:R-:W-:Y:S02]  /*d250*/  IADD3 R22, R20, 0x6c0, RZ ;  /* 0x000006c014167810 */ /* 0x000fe40007ffe0ff */
[----:B------:R-:W-:-:S02]  /*d260*/  LEA.HI.X.SX32 R28, R19, R13, 0x1, P4 ;  /* 0x0000000d131c7211 */ /* 0x000fc400020f0eff */
[----:B------:R-:W-:Y:S02]  /*d270*/  LEA R20, P3, R21, c[0x0][0x1a0], 0x2 ;  /* 0x0000680015147a11 */ /* 0x000fe400078610ff */
[----:B------:R-:W-:Y:S02]  /*d280*/  LEA.HI.X R19, R23, c[0x0][0x1a4], R30, 0x2, P0 ;  /* 0x0000690017137a11 */ /* 0x000fe400000f141e */
[----:B------:R-:W-:Y:S02]  /*d290*/  IADD3 R23, P0, R12, R22, RZ ;  /* 0x000000160c177210 */ /* 0x000fe40007f1e0ff */
[----:B------:R-:W-:Y:S01]  /*d2a0*/  LEA.HI.X R21, R21, c[0x0][0x1a4], R28, 0x2, P3 ;  /* 0x0000690015157a11 */ /* 0x000fe200018f141c */
[----:B------:R-:W2:Y:S01]  /*d2b0*/  LDG.E.128 R36, [R18.64] ;  /* 0x0000002412247981 */ /* 0x000ea2000c1e1d00 */
[----:B------:R-:W-:-:S03]  /*d2c0*/  LEA.HI.X.SX32 R32, R22, R13, 0x1, P0 ;  /* 0x0000000d16207211 */ /* 0x000fc600000f0eff */
[----:B------:R0:W3:Y:S01]  /*d2d0*/  LDG.E.128 R28, [R16.64] ;  /* 0x00000024101c7981 */ /* 0x0000e2000c1e1d00 */
[----:B------:R-:W-:-:S03]  /*d2e0*/  LEA R22, P0, R23, c[0x0][0x1a0], 0x2 ;  /* 0x0000680017167a11 */ /* 0x000fc600078010ff */
[----:B------:R-:W4:Y:S01]  /*d2f0*/  LDG.E.128 R40, [R20.64] ;  /* 0x0000002414287981 */ /* 0x000f22000c1e1d00 */
[----:B------:R-:W-:-:S03]  /*d300*/  LEA.HI.X R23, R23, c[0x0][0x1a4], R32, 0x2, P0 ;  /* 0x0000690017177a11 */ /* 0x000fc600000f1420 */
[----:B------:R1:W3:Y:S04]  /*d310*/  LDS R32, [R27+-0x20] ;  /* 0xffffe0001b207984 */ /* 0x0002e80000000800 */
[----:B------:R-:W4:Y:S01]  /*d320*/  LDG.E.128 R44, [R22.64] ;  /* 0x00000024162c7981 */ /* 0x000f22000c1e1d00 */
[----:B0-----:R-:W-:Y:S02]  /*d330*/  IADD3 R16, P0, R14, 0x40, RZ ;  /* 0x000000400e107810 */ /* 0x001fe40007f1e0ff */
[----:B------:R-:W-:Y:S02]  /*d340*/  IADD3 R24, R24, 0x10, RZ ;  /* 0x0000001018187810 */ /* 0x000fe40007ffe0ff */
[----:B------:R-:W-:Y:S02]  /*d350*/  IADD3.X R17, RZ, R15, RZ, P0, !PT ;  /* 0x0000000fff117210 */ /* 0x000fe400007fe4ff */
[----:B------:R-:W-:-:S02]  /*d360*/  ISETP.GE.AND P0, PT, R24, R49, PT ;  /* 0x000000311800720c */ /* 0x000fc40003f06270 */
[----:B-1----:R-:W-:Y:S02]  /*d370*/  IADD3 R27, R27, 0x40, RZ ;  /* 0x000000401b1b7810 */ /* 0x002fe40007ffe0ff */
[----:B------:R-:W-:Y:S01]  /*d380*/  IADD3 R26, R26, 0x900, RZ ;  /* 0x000009001a1a7810 */ /* 0x000fe20007ffe0ff */
[-C--:B---3--:R-:W-:Y:S02]  /*d390*/  FFMA.FTZ R28, R28, R32.reuse, R8 ;  /* 0x000000201c1c7223 */ /* 0x088fe40000010008 */
[-C--:B------:R-:W-:Y:S02]  /*d3a0*/  FFMA.FTZ R29, R29, R32.reuse, R9 ;  /* 0x000000201d1d7223 */ /* 0x080fe40000010009 */
[-C--:B------:R-:W-:Y:S02]  /*d3b0*/  FFMA.FTZ R30, R30, R32.reuse, R10 ;  /* 0x000000201e1e7223 */ /* 0x080fe4000001000a */
[----:B------:R-:W-:Y:S02]  /*d3c0*/  FFMA.FTZ R31, R31, R32, R11 ;  /* 0x000000201f1f7223 */ /* 0x000fe4000001000b */
[----:B--2---:R-:W-:-:S02]  /*d3d0*/  FFMA.FTZ R28, R36, R33, R28 ;  /* 0x00000021241c7223 */ /* 0x004fc4000001001c */
[-C--:B------:R-:W-:Y:S02]  /*d3e0*/  FFMA.FTZ R29, R37, R33.reuse, R29 ;  /* 0x00000021251d7223 */ /* 0x080fe4000001001d */
[-C--:B------:R-:W-:Y:S02]  /*d3f0*/  FFMA.FTZ R30, R38, R33.reuse, R30 ;  /* 0x00000021261e7223 */ /* 0x080fe4000001001e */
[----:B------:R-:W-:Y:S02]  /*d400*/  FFMA.FTZ R31, R39, R33, R31 ;  /* 0x00000021271f7223 */ /* 0x000fe4000001001f */
[-C--:B----4-:R-:W-:Y:S02]  /*d410*/  FFMA.FTZ R28, R40, R34.reuse, R28 ;  /* 0x00000022281c7223 */ /* 0x090fe4000001001c */
[-C--:B------:R-:W-:Y:S02]  /*d420*/  FFMA.FTZ R29, R41, R34.reuse, R29 ;  /* 0x00000022291d7223 */ /* 0x080fe4000001001d */
[----:B------:R-:W-:-:S02]  /*d430*/  FFMA.FTZ R30, R42, R34, R30 ;  /* 0x000000222a1e7223 */ /* 0x000fc4000001001e */
[----:B------:R-:W-:Y:S02]  /*d440*/  FFMA.FTZ R31, R43, R34, R31 ;  /* 0x000000222b1f7223 */ /* 0x000fe4000001001f */
[-C--:B------:R-:W-:Y:S02]  /*d450*/  FFMA.FTZ R8, R44, R35.reuse, R28 ;  /* 0x000000232c087223 */ /* 0x080fe4000001001c */
[-C--:B------:R-:W-:Y:S02]  /*d460*/  FFMA.FTZ R9, R45, R35.reuse, R29 ;  /* 0x000000232d097223 */ /* 0x080fe4000001001d */
[-C--:B------:R-:W-:Y:S02]  /*d470*/  FFMA.FTZ R10, R46, R35.reuse, R30 ;  /* 0x000000232e0a7223 */ /* 0x080fe4000001001e */
[----:B------:R-:W-:Y:S01]  /*d480*/  FFMA.FTZ R11, R47, R35, R31 ;  /* 0x000000232f0b7223 */ /* 0x000fe2000001001f */
[----:B------:R-:W-:Y:S05]  /*d490*/  @!P0 BRA `(.L_x_3826) ;  /* 0xfffffc4000008947 */ /* 0x000fea000383ffff */
.L_x_3822:
[----:B------:R-:W-:Y:S05]  /*d4a0*/  BSYNC B1 ;  /* 0x0000000000017941 */ /* 0x000fea0003800000 */
.L_x_3821:
[----:B------:R-:W-:-:S13]  /*d4b0*/  ISETP.GE.AND P0, PT, R2, UR42, PT ;  /* 0x0000002a02007c0c */ /* 0x000fda000bf06270 */
[----:B------:R-:W-:Y:S05]  /*d4c0*/  @P0 BRA `(.L_x_3820) ;  /* 0x0000111000000947 */ /* 0x000fea0003800000 */
[----:B------:R-:W-:Y:S01]  /*d4d0*/  LOP3.LUT R14, RZ, R3, RZ, 0x33, !PT ;  /* 0x00000003ff0e7212 */ /* 0x000fe200078e33ff */
[----:B------:R-:W-:Y:S01]  /*d4e0*/  BSSY B1, `(.L_x_3827) ;  /* 0x000003e000017945 */ /* 0x000fe20003800000 */
[----:B--2---:R-:W-:-:S04]  /*d4f0*/  MOV R25, UR45 ;  /* 0x0000002d00197c02 */ /* 0x004fc80008000f00 */
[----:B------:R-:W-:-:S04]  /*d500*/  IADD3 R25, -R25, UR42, R14 ;  /* 0x0000002a19197c10 */ /* 0x000fc8000fffe10e */
[----:B------:R-:W-:-:S04]  /*d510*/  LEA.HI R14, R25, 0x1, RZ, 0x1e ;  /* 0x00000001190e7811 */ /* 0x000fc800078ff0ff */
[----:B------:R-:W-:-:S13]  /*d520*/  LOP3.LUT P0, R14, R14, 0x3, RZ, 0xc0, !PT ;  /* 0x000000030e0e7812 */ /* 0x000fda000780c0ff */
[----:B------:R-:W-:Y:S05]  /*d530*/  @!P0 BRA `(.L_x_3828) ;  /* 0x0000038000008947 */ /* 0x000fea0003800000 */
[----:B-1----:R-:W-:Y:S01]  /*d540*/  IMAD.MOV.U32 R18, RZ, RZ, R14 ;  /* 0x000000ffff127224 */ /* 0x002fe200078e000e */
[----:B------:R-:W-:Y:S02]  /*d550*/  LEA R19, R3, 0x440, 0x2 ;  /* 0x0000044003137811 */ /* 0x000fe400078e10ff */
.L_x_3831:
[----:B------:R-:W-:Y:S01]  /*d560*/  ISETP.GE.AND P3, PT, R2, c[0x0][0x1d4], PT ;  /* 0x0000750002007a0c */ /* 0x000fe20003f66270 */
[----:B------:R-:W-:Y:S01]  /*d570*/  BSSY B2, `(.L_x_3829) ;  /* 0x0000031000027945 */ /* 0x000fe20003800000 */
[----:B------:R-:W-:-:S04]  /*d580*/  IADD3 R18, R18, -0x1, RZ ;  /* 0xffffffff12127810 */ /* 0x000fc80007ffe0ff */
[----:B------:R-:W-:-:S07]  /*d590*/  ISETP.NE.AND P0, PT, R18, RZ, PT ;  /* 0x000000ff1200720c */ /* 0x000fce0003f05270 */
[----:B------:R-:W-:Y:S05]  /*d5a0*/  @!P3 BRA `(.L_x_3830) ;  /* 0x000002d00000b947 */ /* 0x000fea0003800000 */
[----:B------:R-:W-:Y:S01]  /*d5b0*/  IABS R17, c[0x0][0x1d4] ;  /* 0x0000750000117a13 */ /* 0x000fe20000000000 */
[----:B------:R-:W-:Y:S01]  /*d5c0*/  ULDC UR5, c[0x0][0x1d4] ;  /* 0x0000750000057ab9 */ /* 0x000fe20000000800 */
[----:B------:R-:W-:Y:S01]  /*d5d0*/  IABS R22, R2 ;  /* 0x0000000200167213 */ /* 0x000fe20000000000 */
[----:B------:R-:W-:Y:S01]  /*d5e0*/  UIMAD UR5, UR47, UR5, URZ ;  /* 0x000000052f0572a4 */ /* 0x000fe2000f8e023f */
[----:B------:R-:W0:Y:S01]  /*d5f0*/  I2F.RP R16, R17 ;  /* 0x0000001100107306 */ /* 0x000e220000209400 */
[----:B------:R-:W-:Y:S01]  /*d600*/  ISETP.GE.AND P4, PT, R2, RZ, PT ;  /* 0x000000ff0200720c */ /* 0x000fe20003f86270 */
[----:B------:R-:W1:Y:S01]  /*d610*/  LDS R24, [R19] ;  /* 0x0000000013187984 */ /* 0x000e620000000800 */
[----:B------:R-:W-:-:S05]  /*d620*/  ISETP.NE.AND P5, PT, RZ, c[0x0][0x1d4], PT ;  /* 0x00007500ff007a0c */ /* 0x000fca0003fa5270 */
[----:B0-----:R-:W0:Y:S02]  /*d630*/  MUFU.RCP R16, R16 ;  /* 0x0000001000107308 */ /* 0x001e240000001000 */
[----:B0-----:R-:W-:-:S06]  /*d640*/  IADD3 R20, R16, 0xffffffe, RZ ;  /* 0x0ffffffe10147810 */ /* 0x001fcc0007ffe0ff */
[----:B------:R-:W0:Y:S02]  /*d650*/  F2I.FTZ.U32.TRUNC.NTZ R15, R20 ;  /* 0x00000014000f7305 */ /* 0x000e24000021f000 */
[----:B0-----:R-:W-:-:S05]  /*d660*/  IADD3 R14, RZ, -R15, RZ ;  /* 0x8000000fff0e7210 */ /* 0x001fca0007ffe0ff */
[----:B------:R-:W-:Y:S01]  /*d670*/  IMAD R21, R14, R17, RZ ;  /* 0x000000110e157224 */ /* 0x000fe200078e02ff */
[----:B------:R-:W-:-:S10]  /*d680*/  HFMA2.MMA R14, -RZ, RZ, 0, 0 ;  /* 0x00000000ff0e7435 */ /* 0x000fd400000001ff */
[----:B------:R-:W-:-:S04]  /*d690*/  IMAD.HI.U32 R14, R15, R21, R14 ;  /* 0x000000150f0e7227 */ /* 0x000fc800078e000e */
[----:B------:R-:W-:-:S04]  /*d6a0*/  IMAD.MOV.U32 R15, RZ, RZ, R22 ;  /* 0x000000ffff0f7224 */ /* 0x000fc800078e0016 */
[----:B------:R-:W-:-:S05]  /*d6b0*/  IMAD.HI.U32 R14, R14, R15, RZ ;  /* 0x0000000f0e0e7227 */ /* 0x000fca00078e00ff */
[----:B------:R-:W-:-:S05]  /*d6c0*/  IADD3 R14, -R14, RZ, RZ ;  /* 0x000000ff0e0e7210 */ /* 0x000fca0007ffe1ff */
[----:B------:R-:W-:-:S05]  /*d6d0*/  IMAD R14, R17, R14, R15 ;  /* 0x0000000e110e7224 */ /* 0x000fca00078e020f */
[----:B------:R-:W-:-:S13]  /*d6e0*/  ISETP.GT.U32.AND P3, PT, R17, R14, PT ;  /* 0x0000000e1100720c */ /* 0x000fda0003f64070 */
[----:B------:R-:W-:-:S04]  /*d6f0*/  @!P3 IADD3 R14, R14, -R17, RZ ;  /* 0x800000110e0eb210 */ /* 0x000fc80007ffe0ff */
[----:B------:R-:W-:-:S13]  /*d700*/  ISETP.GT.U32.AND P3, PT, R17, R14, PT ;  /* 0x0000000e1100720c */ /* 0x000fda0003f64070 */
[----:B------:R-:W-:Y:S02]  /*d710*/  @!P3 IMAD.IADD R14, R14, 0x1, -R17 ;  /* 0x000000010e0eb824 */ /* 0x000fe400078e0a11 */
[----:B------:R-:W-:-:S03]  /*d720*/  IMAD.U32 R17, RZ, RZ, UR5 ;  /* 0x00000005ff117e24 */ /* 0x000fc6000f8e00ff */
[----:B------:R-:W-:-:S04]  /*d730*/  MOV R16, R14 ;  /* 0x0000000e00107202 */ /* 0x000fc80000000f00 */
[----:B------:R-:W-:Y:S02]  /*d740*/  @!P4 IADD3 R16, -R16, RZ, RZ ;  /* 0x000000ff1010c210 */ /* 0x000fe40007ffe1ff */
        /* <DEDUP_REMOVED lines=14> */
[----:B------:R-:W1:Y:S02]  /*d830*/  LDG.E.128 R20, [R16.64] ;  /* 0x0000002410147981 */ /* 0x000e64000c1e1d00 */
[-C--:B-1----:R-:W-:Y:S02]  /*d840*/  FFMA.FTZ R8, R20, R24.reuse, R8 ;  /* 0x0000001814087223 */ /* 0x082fe40000010008 */
[-C--:B------:R-:W-:Y:S02]  /*d850*/  FFMA.FTZ R9, R21, R24.reuse, R9 ;  /* 0x0000001815097223 */ /* 0x080fe40000010009 */
[-C--:B------:R-:W-:Y:S02]  /*d860*/  FFMA.FTZ R10, R22, R24.reuse, R10 ;  /* 0x00000018160a7223 */ /* 0x080fe4000001000a */
[----:B------:R-:W-:Y:S02]  /*d870*/  FFMA.FTZ R11, R23, R24, R11 ;  /* 0x00000018170b7223 */ /* 0x000fe4000001000b */
.L_x_3830:
[----:B------:R-:W-:Y:S05]  /*d880*/  BSYNC B2 ;  /* 0x0000000000027941 */ /* 0x000fea0003800000 */
.L_x_3829:
[----:B------:R-:W-:Y:S02]  /*d890*/  IADD3 R2, R2, 0x4, RZ ;  /* 0x0000000402027810 */ /* 0x000fe40007ffe0ff */
[----:B------:R-:W-:Y:S01]  /*d8a0*/  IADD3 R19, R19, 0x10, RZ ;  /* 0x0000001013137810 */ /* 0x000fe20007ffe0ff */
[----:B------:R-:W-:Y:S05]  /*d8b0*/  @P0 BRA `(.L_x_3831) ;  /* 0xfffffca000000947 */ /* 0x000fea000383ffff */
.L_x_3828:
[----:B------:R-:W-:Y:S05]  /*d8c0*/  BSYNC B1 ;  /* 0x0000000000017941 */ /* 0x000fea0003800000 */
.L_x_3827:
[----:B------:R-:W-:-:S13]  /*d8d0*/  ISETP.GE.U32.AND P0, PT, R25, 0xc, PT ;  /* 0x0000000c1900780c */ /* 0x000fda0003f06070 */
[----:B------:R-:W-:Y:S05]  /*d8e0*/  @!P0 BRA `(.L_x_3820) ;  /* 0x00000cf000008947 */ /* 0x000fea0003800000 */
[----:B------:R-:W-:Y:S02]  /*d8f0*/  LEA R14, R2, 0x20, 0x2 ;  /* 0x00000020020e7811 */ /* 0x000fe400078e10ff */
[----:B------:R-:W-:-:S05]  /*d900*/  MOV R15, UR45 ;  /* 0x0000002d000f7c02 */ /* 0x000fca0008000f00 */
[----:B------:R-:W-:-:S05]  /*d910*/  IMAD R14, R15, -0x4, R14 ;  /* 0xfffffffc0f0e7824 */ /* 0x000fca00078e020e */
[----:B-1----:R-:W-:Y:S02]  /*d920*/  IADD3 R18, R14, 0x440, RZ ;  /* 0x000004400e127810 */ /* 0x002fe40007ffe0ff */
.L_x_3840:
[C---:B------:R-:W-:Y:S01]  /*d930*/  ISETP.GE.AND P5, PT, R2.reuse, c[0x0][0x1d4], PT ;  /* 0x0000750002007a0c */ /* 0x040fe20003fa6270 */
[----:B------:R-:W-:Y:S01]  /*d940*/  BSSY B1, `(.L_x_3832) ;  /* 0x0000035000017945 */ /* 0x000fe20003800000 */
[C---:B------:R-:W-:Y:S02]  /*d950*/  IADD3 R24, R2.reuse, 0x4, RZ ;  /* 0x0000000402187810 */ /* 0x040fe40007ffe0ff */
[C---:B------:R-:W-:Y:S02]  /*d960*/  IADD3 R25, R2.reuse, 0x8, RZ ;  /* 0x0000000802197810 */ /* 0x040fe40007ffe0ff */
[----:B------:R-:W-:Y:S02]  /*d970*/  IADD3 R26, R2, 0xc, RZ ;  /* 0x0000000c021a7810 */ /* 0x000fe40007ffe0ff */
[----:B------:R-:W-:Y:S02]  /*d980*/  ISETP.GE.AND P0, PT, R24, c[0x0][0x1d4], PT ;  /* 0x0000750018007a0c */ /* 0x000fe40003f06270 */
[----:B------:R-:W-:-:S02]  /*d990*/  ISETP.GE.AND P3, PT, R25, c[0x0][0x1d4], PT ;  /* 0x0000750019007a0c */ /* 0x000fc40003f66270 */
[----:B------:R-:W-:Y:S01]  /*d9a0*/  ISETP.GE.AND P4, PT, R26, c[0x0][0x1d4], PT ;  /* 0x000075001a007a0c */ /* 0x000fe20003f86270 */
[----:B------:R-:W-:Y:S07]  /*d9b0*/  @!P5 BRA `(.L_x_3833) ;  /* 0x000002d00000d947 */ /* 0x000fee0003800000 */
[----:B------:R-:W-:Y:S01]  /*d9c0*/  IABS R17, c[0x0][0x1d4] ;  /* 0x0000750000117a13 */ /* 0x000fe20000000000 */
[----:B------:R-:W-:Y:S01]  /*d9d0*/  ULDC UR5, c[0x0][0x1d4] ;  /* 0x0000750000057ab9 */ /* 0x000fe20000000800 */
[----:B------:R-:W-:Y:S01]  /*d9e0*/  IABS R20, R2 ;  /* 0x0000000200147213 */ /* 0x000fe20000000000 */
[----:B------:R-:W-:Y:S01]  /*d9f0*/  UIMAD UR5, UR47, UR5, URZ ;  /* 0x000000052f0572a4 */ /* 0x000fe2000f8e023f */
[----:B------:R-:W0:Y:S08]  /*da00*/  I2F.RP R16, R17 ;  /* 0x0000001100107306 */ /* 0x000e300000209400 */
[----:B0-----:R-:W0:Y:S02]  /*da10*/  MUFU.RCP R16, R16 ;  /* 0x0000001000107308 */ /* 0x001e240000001000 */
[----:B0-----:R-:W-:-:S06]  /*da20*/  IADD3 R19, R16, 0xffffffe, RZ ;  /* 0x0ffffffe10137810 */ /* 0x001fcc0007ffe0ff */
[----:B------:R-:W0:Y:S02]  /*da30*/  F2I.FTZ.U32.TRUNC.NTZ R15, R19 ;  /* 0x00000013000f7305 */ /* 0x000e24000021f000 */
[----:B0-----:R-:W-:-:S05]  /*da40*/  IADD3 R14, RZ, -R15, RZ ;  /* 0x8000000fff0e7210 */ /* 0x001fca0007ffe0ff */
        /* <DEDUP_REMOVED lines=8> */
[----:B------:R-:W-:Y:S01]  /*dad0*/  @!P5 IMAD.IADD R14, R14, 0x1, -R17 ;  /* 0x000000010e0ed824 */ /* 0x000fe200078e0a11 */
[----:B------:R-:W-:-:S04]  /*dae0*/  ISETP.GE.AND P5, PT, R2, RZ, PT ;  /* 0x000000ff0200720c */ /* 0x000fc80003fa6270 */
[----:B------:R-:W-:-:S13]  /*daf0*/  ISETP.GT.U32.AND P6, PT, R17, R14, PT ;  /* 0x0000000e1100720c */ /* 0x000fda0003fc4070 */
[----:B------:R-:W-:Y:S02]  /*db00*/  @!P6 IADD3 R14, R14, -R17, RZ ;  /* 0x800000110e0ee210 */ /* 0x000fe40007ffe0ff */
[----:B------:R-:W-:Y:S02]  /*db10*/  ISETP.NE.AND P6, PT, RZ, c[0x0][0x1d4], PT ;  /* 0x00007500ff007a0c */ /* 0x000fe40003fc5270 */
[----:B------:R-:W-:Y:S02]  /*db20*/  MOV R16, R14 ;  /* 0x0000000e00107202 */ /* 0x000fe40000000f00 */
[----:B------:R-:W-:-:S03]  /*db30*/  MOV R17, UR5 ;  /* 0x0000000500117c02 */ /* 0x000fc60008000f00 */
[----:B------:R-:W-:-:S06]  /*db40*/  @!P5 IMAD.MOV R16, RZ, RZ, -R16 ;  /* 0x000000ffff10d224 */ /* 0x000fcc00078e0a10 */
        /* <DEDUP_REMOVED lines=14> */
[----:B------:R-:W0:Y:S04]  /*dc30*/  LDS R19, [R18+-0x20] ;  /* 0xffffe00012137984 */ /* 0x000e280000000800 */
[----:B------:R-:W0:Y:S02]  /*dc40*/  LDG.E.128 R20, [R16.64] ;  /* 0x0000002410147981 */ /* 0x000e24000c1e1d00 */
[-C--:B0-----:R-:W-:Y:S02]  /*dc50*/  FFMA.FTZ R8, R20, R19.reuse, R8 ;  /* 0x0000001314087223 */ /* 0x081fe40000010008 */
[----:B------:R-:W-:-:S02]  /*dc60*/  FFMA.FTZ R9, R21, R19, R9 ;  /* 0x0000001315097223 */ /* 0x000fc40000010009 */
[-C--:B------:R-:W-:Y:S02]  /*dc70*/  FFMA.FTZ R10, R22, R19.reuse, R10 ;  /* 0x00000013160a7223 */ /* 0x080fe4000001000a */
[----:B------:R-:W-:Y:S02]  /*dc80*/  FFMA.FTZ R11, R23, R19, R11 ;  /* 0x00000013170b7223 */ /* 0x000fe4000001000b */
.L_x_3833:
[----:B------:R-:W-:Y:S05]  /*dc90*/  BSYNC B1 ;  /* 0x0000000000017941 */ /* 0x000fea0003800000 */
.L_x_3832:
        /* <DEDUP_REMOVED lines=23> */
[----:B------:R-:W-:Y:S02]  /*de10*/  @!P0 IADD3 R14, R14, -R17, RZ ;  /* 0x800000110e0e8210 */ /* 0x000fe40007ffe0ff */
[----:B------:R-:W-:Y:S02]  /*de20*/  MOV R17, UR5 ;  /* 0x0000000500117c02 */ /* 0x000fe40008000f00 */
[----:B------:R-:W-:-:S05]  /*de30*/  MOV R16, R14 ;  /* 0x0000000e00107202 */ /* 0x000fca0000000f00 */
        /* <DEDUP_REMOVED lines=21> */
.L_x_3835:
[----:B------:R-:W-:Y:S05]  /*df90*/  BSYNC B1 ;  /* 0x0000000000017941 */ /* 0x000fea0003800000 */
.L_x_3834:
        /* <DEDUP_REMOVED lines=41> */
[----:B------:R-:W0:Y:S04]  /*e230*/  LDS R19, [R18] ;  /* 0x0000000012137984 */ /* 0x000e280000000800 */
[----:B------:R-:W0:Y:S02]  /*e240*/  LDG.E.128 R20, [R16.64] ;  /* 0x0000002410147981 */ /* 0x000e24000c1e1d00 */
[-C--:B0-----:R-:W-:Y:S02]  /*e250*/  FFMA.FTZ R8, R20, R19.reuse, R8 ;  /* 0x0000001314087223 */ /* 0x081fe40000010008 */
[----:B------:R-:W-:-:S02]  /*e260*/  FFMA.FTZ R9, R21, R19, R9 ;  /* 0x0000001315097223 */ /* 0x000fc40000010009 */
[-C--:B------:R-:W-:Y:S02]  /*e270*/  FFMA.FTZ R10, R22, R19.reuse, R10 ;  /* 0x00000013160a7223 */ /* 0x080fe4000001000a */
[----:B------:R-:W-:Y:S02]  /*e280*/  FFMA.FTZ R11, R23, R19, R11 ;  /* 0x00000013170b7223 */ /* 0x000fe4000001000b */
.L_x_3837:
[----:B------:R-:W-:Y:S05]  /*e290*/  BSYNC B1 ;  /* 0x0000000000017941 */ /* 0x000fea0003800000 */
.L_x_3836:
        /* <DEDUP_REMOVED lines=41> */
[----:B------:R-:W0:Y:S04]  /*e530*/  LDS R19, [R18+0x10] ;  /* 0x0000100012137984 */ /* 0x000e280000000800 */
[----:B------:R-:W0:Y:S02]  /*e540*/  LDG.E.128 R20, [R16.64] ;  /* 0x0000002410147981 */ /* 0x000e24000c1e1d00 */
[-C--:B0-----:R-:W-:Y:S02]  /*e550*/  FFMA.FTZ R8, R20, R19.reuse, R8 ;  /* 0x0000001314087223 */ /* 0x081fe40000010008 */
[----:B------:R-:W-:-:S02]  /*e560*/  FFMA.FTZ R9, R21, R19, R9 ;  /* 0x0000001315097223 */ /* 0x000fc40000010009 */
[-C--:B------:R-:W-:Y:S02]  /*e570*/  FFMA.FTZ R10, R22, R19.reuse, R10 ;  /* 0x00000013160a7223 */ /* 0x080fe4000001000a */
[----:B------:R-:W-:Y:S02]  /*e580*/  FFMA.FTZ R11, R23, R19, R11 ;  /* 0x00000013170b7223 */ /* 0x000fe4000001000b */
.L_x_3839:
[----:B------:R-:W-:Y:S05]  /*e590*/  BSYNC B1 ;  /* 0x0000000000017941 */ /* 0x000fea0003800000 */
.L_x_3838:
[----:B------:R-:W-:Y:S02]  /*e5a0*/  IADD3 R2, R2, 0x10, RZ ;  /* 0x0000001002027810 */ /* 0x000fe40007ffe0ff */
[----:B------:R-:W-:Y:S02]  /*e5b0*/  IADD3 R18, R18, 0x40, RZ ;  /* 0x0000004012127810 */ /* 0x000fe40007ffe0ff */
[----:B------:R-:W-:-:S13]  /*e5c0*/  ISETP.GE.AND P0, PT, R2, UR42, PT ;  /* 0x0000002a02007c0c */ /* 0x000fda000bf06270 */
[----:B------:R-:W-:Y:S05]  /*e5d0*/  @!P0 BRA `(.L_x_3840) ;  /* 0xfffff35000008947 */ /* 0x000fea000383ffff */
.L_x_3820:
[----:B0-----:R-:W-:Y:S05]  /*e5e0*/  BSYNC B0 ;  /* 0x0000000000007941 */ /* 0x001fea0003800000 */
.L_x_3819:
[----:B------:R-:W0:Y:S01]  /*e5f0*/  S2R R2, SR_TID.X ;  /* 0x0000000000027919 */ /* 0x000e220000002100 */
[----:B------:R-:W-:Y:S01]  /*e600*/  BSSY B0, `(.L_x_3841) ;  /* 0x000003d000007945 */ /* 0x000fe20003800000 */
[----:B0-----:R-:W-:-:S04]  /*e610*/  IADD3 R2, R2, 0x3f, RZ ;  /* 0x0000003f02027810 */ /* 0x001fc80007ffe0ff */
[----:B------:R-:W-:Y:S01]  /*e620*/  ISETP.GT.U32.OR P0, PT, R2, 0x7e, P2 ;  /* 0x0000007e0200780c */ /* 0x000fe20001704470 */
[----:B------:R-:W-:Y:S07]  /*e630*/  @P1 BRA `(.L_x_3842) ;  /* 0x0000039000001947 */ /* 0x000fee0003800000 */
[----:B------:R-:W-:Y:S01]  /*e640*/  MOV R2, c[0x0][0x258] ;  /* 0x0000960000027a02 */ /* 0x000fe20000000f00 */
[----:B------:R-:W-:Y:S01]  /*e650*/  ULDC.64 UR6, c[0x0][0x240] ;  /* 0x0000900000067ab9 */ /* 0x000fe20000000a00 */
[----:B------:R-:W-:Y:S02]  /*e660*/  IADD3 R12, R0, UR44, RZ ;  /* 0x0000002c000c7c10 */ /* 0x000fe4000fffe0ff */
[----:B------:R-:W-:Y:S01]  /*e670*/  ISETP.NE.AND P3, PT, R2, 0x2, PT ;  /* 0x000000020200780c */ /* 0x000fe20003f65270 */
[----:B------:R-:W-:-:S12]  /*e680*/  UISETP.NE.U32.AND UP0, UPT, URZ, UR6, UPT ;  /* 0x000000063f00728c */ /* 0x000fd8000bf05070 */
[----:B------:R-:W-:-:S04]  /*e690*/  @!P3 IADD3 R14, P1, R12, c[0x0][0x188], RZ ;  /* 0x000062000c0eba10 */ /* 0x000fc80007f3e0ff */
[----:B------:R-:W-:Y:S01]  /*e6a0*/  @!P3 LEA.HI.X.SX32 R15, R12, c[0x0][0x18c], 0x1, P1 ;  /* 0x000063000c0fba11 */ /* 0x000fe200008f0eff */
[----:B------:R-:W-:-:S04]  /*e6b0*/  UISETP.NE.AND.EX UP0, UPT, URZ, UR7, UPT, UP0 ;  /* 0x000000073f00728c */ /* 0x000fc8000bf05300 */
[----:B------:R0:W3:Y:S01]  /*e6c0*/  @!P3 LDG.E R2, [R14.64] ;  /* 0x000000240e02b981 */ /* 0x0000e2000c1e1900 */
[----:B------:R-:W-:Y:S01]  /*e6d0*/  ULDC UR5, c[0x0][0x1d8] ;  /* 0x0000760000057ab9 */ /* 0x000fe20000000800 */
[----:B------:R-:W-:Y:S01]  /*e6e0*/  PLOP3.LUT P4, PT, PT, PT, UP0, 0x80, 0x0 ;  /* 0x000000000000781c */ /* 0x000fe20003f8f008 */
[----:B-1----:R-:W-:Y:S01]  /*e6f0*/  IMAD.MOV.U32 R19, RZ, RZ, 0x4 ;  /* 0x00000004ff137424 */ /* 0x002fe200078e00ff */
[----:B------:R-:W-:Y:S02]  /*e700*/  MOV R17, UR39 ;  /* 0x0000002700117c02 */ /* 0x000fe40008000f00 */
[----:B------:R-:W-:Y:S01]  /*e710*/  MOV R16, UR38 ;  /* 0x0000002600107c02 */ /* 0x000fe20008000f00 */
[----:B------:R-:W-:Y:S01]  /*e720*/  @UP0 UIMAD UR5, UR40, UR5, UR48 ;  /* 0x00000005280502a4 */ /* 0x000fe2000f8e0230 */
[----:B------:R-:W-:-:S03]  /*e730*/  @P3 IMAD.WIDE R12, R12, R19, c[0x0][0x188] ;  /* 0x000062000c0c3625 */ /* 0x000fc600078e0213 */
[----:B----4-:R3:W4:Y:S02]  /*e740*/  @!P3 LDG.E R17, [R16.64+0x4] ;  /* 0x000004241011b981 */ /* 0x010724000c1e1900 */
[----:B------:R-:W-:Y:S02]  /*e750*/  IMAD.U32 R21, RZ, RZ, UR5 ;  /* 0x00000005ff157e24 */ /* 0x000fe4000f8e00ff */
[----:B--2---:R1:W2:Y:S02]  /*e760*/  @P3 LDG.E.128 R24, [R12.64] ;  /* 0x000000240c183981 */ /* 0x0042a4000c1e1d00 */
[----:B0-----:R-:W-:-:S04]  /*e770*/  @P4 IMAD R14, R21, 0x90, R0 ;  /* 0x00000090150e4824 */ /* 0x001fc800078e0200 */
[----:B------:R-:W-:-:S05]  /*e780*/  @P4 IMAD.WIDE R14, R14, R19, c[0x0][0x238] ;  /* 0x00008e000e0e4625 */ /* 0x000fca00078e0213 */
[----:B------:R0:W2:Y:S01]  /*e790*/  @P4 LDG.E.128 R28, [R14.64] ;  /* 0x000000240e1c4981 */ /* 0x0000a2000c1e1d00 */
[----:B------:R-:W-:Y:S01]  /*e7a0*/  MOV R21, UR4 ;  /* 0x0000000400157c02 */ /* 0x000fe20008000f00 */
[----:B------:R-:W-:-:S04]  /*e7b0*/  UIMAD UR5, UR43, 0x90, URZ ;  /* 0x000000902b0578a4 */ /* 0x000fc8000f8e023f */
[----:B-1----:R-:W-:Y:S02]  /*e7c0*/  IMAD R12, R21, 0x90, R0 ;  /* 0x00000090150c7824 */ /* 0x002fe400078e0200 */
[----:B------:R-:W-:-:S03]  /*e7d0*/  MOV R22, UR5 ;  /* 0x0000000500167c02 */ /* 0x000fc60008000f00 */
[----:B------:R-:W-:Y:S02]  /*e7e0*/  SHF.R.S32.HI R13, RZ, 0x1f, R12 ;  /* 0x0000001fff0d7819 */ /* 0x000fe4000001140c */
[----:B0-----:R-:W-:-:S04]  /*e7f0*/  IADD3 R14, P1, R12, UR5, RZ ;  /* 0x000000050c0e7c10 */ /* 0x001fc8000ff3e0ff */
[----:B------:R-:W-:Y:S02]  /*e800*/  LEA.HI.X.SX32 R13, R22, R13, 0x1, P1 ;  /* 0x0000000d160d7211 */ /* 0x000fe400008f0eff */
[----:B------:R-:W-:-:S04]  /*e810*/  LEA R12, P1, R14, c[0x0][0x1a0], 0x2 ;  /* 0x000068000e0c7a11 */ /* 0x000fc800078210ff */
[----:B------:R-:W-:Y:S02]  /*e820*/  LEA.HI.X R13, R14, c[0x0][0x1a4], R13, 0x2, P1 ;  /* 0x000069000e0d7a11 */ /* 0x000fe400008f140d */
[----:B---3--:R-:W-:Y:S02]  /*e830*/  @!P3 PRMT R16, R2, 0x9910, RZ ;  /* 0x000099100210b816 */ /* 0x008fe400000000ff */
[--C-:B------:R-:W-:Y:S02]  /*e840*/  @!P3 SHF.R.U32.HI R18, RZ, 0x10, R2.reuse ;  /* 0x00000010ff12b819 */ /* 0x100fe40000011602 */
[----:B------:R-:W-:Y:S02]  /*e850*/  @!P3 SHF.R.U32.HI R19, RZ, 0x18, R2 ;  /* 0x00000018ff13b819 */ /* 0x000fe40000011602 */
[----:B------:R-:W-:Y:S01]  /*e860*/  @!P3 SHF.R.S32.HI R16, RZ, 0x8, R16 ;  /* 0x00000008ff10b819 */ /* 0x000fe20000011410 */
[----:B------:R0:W4:Y:S08]  /*e870*/  @!P3 I2F.S8 R20, R2 ;  /* 0x000000020014b306 */ /* 0x0001300000001400 */
[----:B------:R-:W1:Y:S01]  /*e880*/  @!P3 I2F.S8 R18, R18 ;  /* 0x000000120012b306 */ /* 0x000e620000001400 */
[----:B0-----:R-:W0:Y:S07]  /*e890*/  LDS R2, [UR9] ;  /* 0x00000009ff027984 */ /* 0x001e2e0008000800 */
[----:B------:R-:W3:Y:S08]  /*e8a0*/  @!P3 I2F.S8 R19, R19 ;  /* 0x000000130013b306 */ /* 0x000ef00000001400 */
[----:B------:R-:W2:Y:S01]  /*e8b0*/  @!P3 I2F.S16 R16, R16 ;  /* 0x000000100010b306 */ /* 0x000ea20000101400 */
[----:B----4-:R-:W-:-:S02]  /*e8c0*/  @!P3 FMUL.FTZ R24, R20, R17 ;  /* 0x000000111418b220 */ /* 0x010fc40000410000 */
[-C--:B-1----:R-:W-:Y:S02]  /*e8d0*/  @!P3 FMUL.FTZ R26, R18, R17.reuse ;  /* 0x00000011121ab220 */ /* 0x082fe40000410000 */
[-C--:B---3--:R-:W-:Y:S02]  /*e8e0*/  @!P3 FMUL.FTZ R27, R19, R17.reuse ;  /* 0x00000011131bb220 */ /* 0x088fe40000410000 */
[----:B--2--5:R-:W-:Y:S02]  /*e8f0*/  FADD.FTZ R4, R24, R4 ;  /* 0x0000000418047221 */ /* 0x024fe40000010000 */
[----:B------:R-:W-:Y:S02]  /*e900*/  FADD.FTZ R6, R26, R6 ;  /* 0x000000061a067221 */ /* 0x000fe40000010000 */
[----:B------:R-:W-:Y:S02]  /*e910*/  @!P3 FMUL.FTZ R25, R16, R17 ;  /* 0x000000111019b220 */ /* 0x000fe40000410000 */
[----:B------:R-:W-:-:S02]  /*e920*/  FADD.FTZ R7, R27, R7 ;  /* 0x000000071b077221 */ /* 0x000fc40000010000 */
[----:B------:R-:W-:Y:S02]  /*e930*/  FADD.FTZ R5, R25, R5 ;  /* 0x0000000519057221 */ /* 0x000fe40000010000 */
[----:B------:R-:W-:Y:S02]  /*e940*/  @P4 FMUL.FTZ R4, R4, R28 ;  /* 0x0000001c04044220 */ /* 0x000fe40000410000 */
[----:B------:R-:W-:Y:S02]  /*e950*/  @P4 FMUL.FTZ R6, R6, R30 ;  /* 0x0000001e06064220 */ /* 0x000fe40000410000 */
[----:B------:R-:W-:Y:S02]  /*e960*/  @P4 FMUL.FTZ R7, R7, R31 ;  /* 0x0000001f07074220 */ /* 0x000fe40000410000 */
[----:B------:R-:W-:-:S05]  /*e970*/  @P4 FMUL.FTZ R5, R5, R29 ;  /* 0x0000001d05054220 */ /* 0x000fca0000410000 */
[----:B------:R1:W-:Y:S01]  /*e980*/  STG.E.128 [R12.64], R4 ;  /* 0x000000040c007986 */ /* 0x0003e2000c101d24 */
[C---:B0-----:R-:W-:Y:S02]  /*e990*/  FFMA.FTZ R8, R2.reuse, R4, R8 ;  /* 0x0000000402087223 */ /* 0x041fe40000010008 */
[C---:B------:R-:W-:Y:S02]  /*e9a0*/  FFMA.FTZ R10, R2.reuse, R6, R10 ;  /* 0x00000006020a7223 */ /* 0x040fe4000001000a */
[C---:B------:R-:W-:Y:S02]  /*e9b0*/  FFMA.FTZ R11, R2.reuse, R7, R11 ;  /* 0x00000007020b7223 */ /* 0x040fe4000001000b */
[----:B------:R-:W-:Y:S02]  /*e9c0*/  FFMA.FTZ R9, R2, R5, R9 ;  /* 0x0000000502097223 */ /* 0x000fe40000010009 */
.L_x_3842:
[----:B------:R-:W-:Y:S05]  /*e9d0*/  BSYNC B0 ;  /* 0x0000000000007941 */ /* 0x000fea0003800000 */
.L_x_3841:
[----:B------:R-:W-:Y:S06]  /*e9e0*/  BAR.SYNC.DEFER_BLOCKING 0x0 ;  /* 0x0000000000007b1d */ /* 0x000fec0000010000 */
[----:B------:R-:W-:Y:S05]  /*e9f0*/  @P2 BRA `(.L_x_3843) ;  /* 0x0000019000002947 */ /* 0x000fea0003800000 */
[----:B-1----:R-:W0:Y:S01]  /*ea00*/  S2R R12, SR_TID.X ;  /* 0x00000000000c7919 */ /* 0x002e220000002100 */
[----:B------:R-:W-:Y:S01]  /*ea10*/  IMAD R3, R3, 0x90, R0 ;  /* 0x0000009003037824 */ /* 0x000fe200078e0200 */
[----:B------:R-:W-:Y:S01]  /*ea20*/  WARPSYNC 0xffffffff ;  /* 0xffffffff00007948 */ /* 0x000fe20003800000 */
[----:B0-----:R-:W-:-:S02]  /*ea30*/  LOP3.LUT R2, R12, 0xffffff80, RZ, 0xc0, !PT ;  /* 0xffffff800c027812 */ /* 0x001fc400078ec0ff */
[----:B------:R-:W-:Y:S02]  /*ea40*/  ISETP.GT.AND P2, PT, R12, 0x7f, PT ;  /* 0x0000007f0c00780c */ /* 0x000fe40003f44270 */
[----:B------:R-:W-:Y:S02]  /*ea50*/  ISETP.NE.AND P1, PT, R2, 0x80, PT ;  /* 0x000000800200780c */ /* 0x000fe40003f25270 */
[C---:B------:R-:W-:Y:S02]  /*ea60*/  LOP3.LUT R2, R12.reuse, 0xffffffc0, RZ, 0xc0, !PT ;  /* 0xffffffc00c027812 */ /* 0x040fe400078ec0ff */
[----:B------:R-:W-:-:S09]  /*ea70*/  ISETP.GT.AND P3, PT, R12, 0x3f, PT ;  /* 0x0000003f0c00780c */ /* 0x000fd20003f64270 */
[----:B------:R-:W-:Y:S04]  /*ea80*/  @!P1 STS.128 [R3.X4+-0x40], R8 ;  /* 0xffffc00803009388 */ /* 0x000fe80000004c00 */
[----:B------:R-:W-:Y:S01]  /*ea90*/  BAR.SYNC.DEFER_BLOCKING 0x0 ;  /* 0x0000000000007b1d */ /* 0x000fe20000010000 */
[----:B------:R-:W-:-:S05]  /*eaa0*/  ISETP.NE.AND P1, PT, R2, 0x40, PT ;  /* 0x000000400200780c */ /* 0x000fca0003f25270 */
[----:B-----5:R-:W0:Y:S02]  /*eab0*/  @!P2 LDS.128 R4, [R3.X4+0x440] ;  /* 0x000440000304a984 */ /* 0x020e240000004c00 */
        /* <DEDUP_REMOVED lines=13> */
.L_x_3843:
[----:B------:R-:W-:Y:S05]  /*eb90*/  @P0 EXIT ;  /* 0x000000000000094d */ /* 0x000fea0003800000 */
[----:B------:R-:W-:Y:S01]  /*eba0*/  IMAD.MOV.U32 R2, RZ, RZ, c[0x0][0x258] ;  /* 0x00009600ff027624 */ /* 0x000fe200078e00ff */
[----:B-1---5:R-:W-:-:S04]  /*ebb0*/  MOV R5, UR49 ;  /* 0x0000003100057c02 */ /* 0x022fc80008000f00 */
        /* <DEDUP_REMOVED lines=8> */
[----:B------:R-:W3:Y:S01]  /*ec40*/  LDG.E R2, [R2.64] ;  /* 0x0000002402027981 */ /* 0x000ee2000c1e1900 */
[----:B------:R-:W-:-:S05]  /*ec50*/  MOV R7, UR49 ;  /* 0x0000003100077c02 */ /* 0x000fca0008000f00 */
        /* <DEDUP_REMOVED lines=18> */
[----:B0-----:R-:W-:-:S04]  /*ed80*/  PRMT R5, R11, 0x8880, RZ ;  /* 0x000088800b057816 */ /* 0x001fc800000000ff */
[----:B------:R-:W-:Y:S02]  /*ed90*/  PRMT R4, R5, 0x7710, RZ ;  /* 0x0000771005047816 */ /* 0x000fe400000000ff */
[----:B------:R-:W-:Y:S02]  /*eda0*/  PRMT R5, R0, 0x7054, R3 ;  /* 0x0000705400057816 */ /* 0x000fe40000000003 */
[----:B------:R-:W-:Y:S02]  /*edb0*/  LEA.HI.X.SX32 R3, R6, c[0x0][0x164], 0x1, P0 ;  /* 0x0000590006037a11 */ /* 0x000fe400000f0eff */
[----:B------:R-:W-:-:S05]  /*edc0*/  PRMT R5, R4, 0x654, R5 ;  /* 0x0000065404057816 */ /* 0x000fca0000000005 */
[----:B------:R-:W-:Y:S01]  /*edd0*/  STG.E [R2.64], R5 ;  /* 0x0000000502007986 */ /* 0x000fe2000c101924 */
[----:B------:R-:W-:Y:S05]  /*ede0*/  EXIT ;  /* 0x000000000000794d */ /* 0x000fea0003800000 */
.L_x_3844:
        /* <DEDUP_REMOVED lines=9> */
.L_x_4344:


//--------------------- .text._ZN4mmha33masked_multihead_attention_kernelIfLi144ELi256ELi2ELi64ELi128ELb0ELb1EEEv26Multihead_attention_paramsIT_XT5_EE --------------------------
	.section	.text._ZN4mmha33masked_multihead_attention_kernelIfLi144ELi256ELi2ELi64ELi128ELb0ELb1EEEv26Multihead_attention_paramsIT_XT5_EE,"ax",@progbits
	.sectioninfo	@"SHI_REGISTERS=255"
	.align	128
        .global         _ZN4mmha33masked_multihead_attention_kernelIfLi144ELi256ELi2ELi64ELi128ELb0ELb1EEEv26Multihead_attention_paramsIT_XT5_EE
        .type           _ZN4mmha33masked_multihead_attention_kernelIfLi144ELi256ELi2ELi64ELi128ELb0ELb1EEEv26Multihead_attention_paramsIT_XT5_EE,@function
        .size           _ZN4mmha33masked_multihead_attention_kernelIfLi144ELi256ELi2ELi64ELi128ELb0ELb1EEEv26Multihead_attention_paramsIT_XT5_EE,(.L_x_4322 - _ZN4mmha33masked_multihead_attention_kernelIfLi144ELi256ELi2ELi64ELi128ELb0ELb1EEEv26Multihead_attention_paramsIT_XT5_EE)
        .other          _ZN4mmha33masked_multihead_attention_kernelIfLi144ELi256ELi2ELi64ELi128ELb0ELb1EEEv26Multihead_attention_paramsIT_XT5_EE,@"STO_CUDA_ENTRY STV_DEFAULT"
_ZN4mmha33masked_multihead_attention_kernelIfLi144ELi256ELi2ELi64ELi128ELb0ELb1EEEv26Multihead_attention_paramsIT_XT5_EE:
.text._ZN4mmha33masked_multihead_attention_kernelIfLi144ELi256ELi2ELi64ELi128ELb0ELb1EEEv26Multihead_attention_paramsIT_XT5_EE:
        /* <DEDUP_REMOVED lines=15> */
.L_x_3845:
        /* <DEDUP_REMOVED lines=10> */
[----:B--2---:R-:W0:Y:S01]  /*0190*/  I2F.RP R0, UR8 ;  /* 0x0000000800007d06 */ /* 0x004e220008209400 */
        /* <DEDUP_REMOVED lines=90> */
[----:B0-----:R-:W-:-:S05]  /*0740*/  IMAD.MOV.U32 R2, RZ, RZ, c[0x0][0x258] ;  /* 0x00009600ff027624 */ /* 0x001fca00078e00ff */
[----:B------:R-:W-:-:S13]  /*0750*/  ISETP.NE.AND P0, PT, R2, 0x2, PT ;  /* 0x000000020200780c */ /* 0x000fda0003f05270 */
[----:B------:R-:W-:-:S04]  /*0760*/  @!P0 IADD3 R6, P1, R0, c[0x0][0x168], RZ ;  /* 0x00005a0000068a10 */ /* 0x000fc80007f3e0ff */
[----:B------:R-:W-:-:S05]  /*0770*/  @!P0 LEA.HI.X.SX32 R7, R0, c[0x0][0x16c], 0x1, P1 ;  /* 0x00005b0000078a11 */ /* 0x000fca00008f0eff */
[----:B------:R-:W2:Y:S01]  /*0780*/  @!P0 LDG.E R6, [R6.64] ;  /* 0x0000002406068981 */ /* 0x000ea2000c1e1900 */
[----:B------:R-:W-:Y:S02]  /*0790*/  @P0 IMAD.MOV.U32 R5, RZ, RZ, 0x4 ;  /* 0x00000004ff050424 */ /* 0x000fe400078e00ff */
        /* <DEDUP_REMOVED lines=17> */
.L_x_3847:
[----:B0-----:R-:W-:Y:S05]  /*08b0*/  BSYNC B0 ;  /* 0x0000000000007941 */ /* 0x001fea0003800000 */
.L_x_3846:
[----:B------:R-:W-:Y:S01]  /*08c0*/  IMAD.MOV.U32 R2, RZ, RZ, c[0x0][0x258] ;  /* 0x00009600ff027624 */ /* 0x000fe200078e00ff */
[----:B------:R-:W-:Y:S01]  /*08d0*/  ULDC.64 UR38, c[0x2][0x0] ;  /* 0x0080000000267ab9 */ /* 0x000fe20000000a00 */
[----:B------:R-:W-:Y:S01]  /*08e0*/  BSSY B0, `(.L_x_3848) ;  /* 0x0000021000007945 */ /* 0x000fe20003800000 */
[----:B------:R-:W-:Y:S02]  /*08f0*/  ULDC.64 UR4, c[0x0][0x248] ;  /* 0x0000920000047ab9 */ /* 0x000fe40000000a00 */
        /* <DEDUP_REMOVED lines=13> */
.L_x_3849:
[----:B------:R-:W-:-:S04]  /*09d0*/  IADD3 R2, P0, R0, c[0x0][0x178], RZ ;  /* 0x00005e0000027a10 */ /* 0x000fc80007f1e0ff */
[----:B------:R-:W-:-:S05]  /*09e0*/  LEA.HI.X.SX32 R3, R0, c[0x0][0x17c], 0x1, P0 ;  /* 0x00005f0000037a11 */ /* 0x000fca00000f0eff */
[----:B------:R-:W2:Y:S01]  /*09f0*/  LDG.E R2, [R2.64] ;  /* 0x0000002402027981 */ /* 0x000ea2000c1e1900 */
[----:B------:R-:W-:Y:S02]  /*0a00*/  IMAD.U32 R4, RZ, RZ, UR38 ;  /* 0x00000026ff047e24 */ /* 0x000fe4000f8e00ff */
        /* <DEDUP_REMOVED lines=14> */
.L_x_3850:
[----:B------:R-:W-:Y:S05]  /*0af0*/  BSYNC B0 ;  /* 0x0000000000007941 */ /* 0x000fea0003800000 */
.L_x_3848:
        /* <DEDUP_REMOVED lines=8> */
[----:B-1----:R-:W-:Y:S01]  /*0b80*/  IMAD.U32 R9, RZ, RZ, UR40 ;  /* 0x00000028ff097e24 */ /* 0x002fe2000f8e00ff */
[----:B------:R-:W-:Y:S01]  /*0b90*/  ISETP.EQ.U32.AND P2, PT, RZ, c[0x0][0x180], PT ;  /* 0x00006000ff007a0c */ /* 0x000fe20003f42070 */
[----:B------:R-:W-:Y:S01]  /*0ba0*/  ULDC.64 UR4, c[0x0][0x1f8] ;  /* 0x00007e0000047ab9 */ /* 0x000fe20000000a00 */
[----:B------:R-:W-:Y:S01]  /*0bb0*/  ISETP.EQ.OR.EX P1, PT, RZ, c[0x0][0x244], P3, P1 ;  /* 0x00009100ff007a0c */ /* 0x000fe20001f22710 */
[----:B------:R-:W-:Y:S01]  /*0bc0*/  CS2R R28, SRZ ;  /* 0x00000000001c7805 */ /* 0x000fe2000001ff00 */
[----:B------:R-:W-:Y:S01]  /*0bd0*/  PLOP3.LUT P3, PT, PT, PT, UP0, 0x80, 0x0 ;  /* 0x000000000000781c */ /* 0x000fe20003f6f008 */
[----:B------:R-:W-:Y:S01]  /*0be0*/  CS2R R30, SRZ ;  /* 0x00000000001e7805 */ /* 0x000fe2000001ff00 */
[----:B------:R-:W-:-:S02]  /*0bf0*/  ISETP.EQ.OR.EX P0, PT, RZ, c[0x0][0x174], P4, P0 ;  /* 0x00005d00ff007a0c */ /* 0x000fc40002702700 */
[----:B------:R-:W-:Y:S01]  /*0c00*/  @UP0 UMOV UR6, 0x4 ;  /* 0x0000000400060882 */ /* 0x000fe20000000000 */
[----:B------:R-:W-:Y:S01]  /*0c10*/  ISETP.EQ.OR.EX P2, PT, RZ, c[0x0][0x184], P4, P2 ;  /* 0x00006100ff007a0c */ /* 0x000fe20002742720 */
[----:B------:R-:W-:-:S05]  /*0c20*/  @UP0 UIMAD.WIDE UR4, UR47, UR6, UR4 ;  /* 0x000000062f0402a5 */ /* 0x000fca000f8e0204 */
[----:B------:R-:W-:Y:S02]  /*0c30*/  @!P1 IMAD R9, R9, R0, UR48 ;  /* 0x0000003009099e24 */ /* 0x000fe4000f8e0200 */
[----:B------:R-:W-:Y:S02]  /*0c40*/  IMAD.U32 R6, RZ, RZ, UR4 ;  /* 0x00000004ff067e24 */ /* 0x000fe4000f8e00ff */
[----:B------:R-:W-:Y:S02]  /*0c50*/  IMAD.U32 R7, RZ, RZ, UR5 ;  /* 0x00000005ff077e24 */ /* 0x000fe4000f8e00ff */
[----:B0-----:R-:W-:-:S03]  /*0c60*/  @!P0 IMAD.MOV.U32 R3, RZ, RZ, 0x4 ;  /* 0x00000004ff038424 */ /* 0x001fc600078e00ff */
[----:B------:R0:W2:Y:S01]  /*0c70*/  @P3 LDG.E R0, [R6.64] ;  /* 0x0000002406003981 */ /* 0x0000a2000c1e1900 */
[----:B------:R-:W-:Y:S01]  /*0c80*/  @!P2 IMAD.MOV.U32 R5, RZ, RZ, 0x4 ;  /* 0x00000004ff05a424 */ /* 0x000fe200078e00ff */
[----:B------:R-:W-:Y:S01]  /*0c90*/  CS2R R12, SRZ ;  /* 0x00000000000c7805 */ /* 0x000fe2000001ff00 */
[----:B------:R-:W-:Y:S01]  /*0ca0*/  @!P0 IMAD.WIDE R2, R8, R3, c[0x0][0x170] ;  /* 0x00005c0008028625 */ /* 0x000fe200078e0203 */
[----:B------:R-:W-:-:S03]  /*0cb0*/  CS2R R14, SRZ ;  /* 0x00000000000e7805 */ /* 0x000fc6000001ff00 */
[----:B------:R-:W-:Y:S01]  /*0cc0*/  @!P2 IMAD.WIDE R4, R8, R5, c[0x0][0x180] ;  /* 0x000060000804a625 */ /* 0x000fe200078e0205 */
[----:B------:R-:W3:Y:S03]  /*0cd0*/  @!P0 LDG.E.128 R28, [R2.64] ;  /* 0x00000024021c8981 */ /* 0x000ee6000c1e1d00 */
[----:B------:R-:W-:Y:S01]  /*0ce0*/  @!P1 IMAD.MOV.U32 R8, RZ, RZ, 0x4 ;  /* 0x00000004ff089424 */ /* 0x000fe200078e00ff */
[----:B------:R-:W4:Y:S01]  /*0cf0*/  @!P2 LDG.E.128 R12, [R4.64] ;  /* 0x00000024040ca981 */ /* 0x000f22000c1e1d00 */
[----:B------:R-:W-:-:S04]  /*0d00*/  @!P1 IMAD R9, R9, 0x90, R22 ;  /* 0x0000009009099824 */ /* 0x000fc800078e0216 */
        /* <DEDUP_REMOVED lines=80> */
.L_x_3853:
        /* <DEDUP_REMOVED lines=21> */
[----:B------:R-:W-:Y:S02]  /*1360*/  BSSY B1, `(.L_x_3856) ;  /* 0x0000037000017945 */ /* 0x000fe40003800000 */
[--C-:B------:R-:W-:Y:S01]  /*1370*/  IMAD R20, R23, 0x4, R15.reuse ;  /* 0x0000000417147824 */ /* 0x100fe200078e020f */
[----:B------:R0:W2:Y:S01]  /*1380*/  LDS R18, [R3.X4+0x424] ;  /* 0x0004240003127984 */ /* 0x0000a20000004800 */
[C---:B------:R-:W-:Y:S02]  /*1390*/  IMAD R21, R4.reuse, 0x4, R15 ;  /* 0x0000000404157824 */ /* 0x040fe400078e020f */
[----:B------:R-:W-:Y:S01]  /*13a0*/  IMAD R28, R4, 0x4, R20 ;  /* 0x00000004041c7824 */ /* 0x000fe200078e0214 */
[----:B------:R0:W3:Y:S01]  /*13b0*/  LDS R17, [R20] ;  /* 0x0000000014117984 */ /* 0x0000e20000000800 */
[----:B------:R-:W-:-:S03]  /*13c0*/  IMAD.SHL.U32 R0, R0, 0x2, RZ ;  /* 0x0000000200007824 */ /* 0x000fc600078e00ff */
[----:B------:R0:W4:Y:S02]  /*13d0*/  LDS R19, [R20+0x4] ;  /* 0x0000040014137984 */ /* 0x0001240000000800 */
[----:B------:R-:W-:Y:S02]  /*13e0*/  LOP3.LUT R6, R0, 0xfffffffc, RZ, 0xc0, !PT ;  /* 0xfffffffc00067812 */ /* 0x000fe400078ec0ff */
[----:B------:R0:W0:Y:S02]  /*13f0*/  LDS R24, [R21] ;  /* 0x0000000015187984 */ /* 0x0000240000000800 */
[----:B------:R-:W-:Y:S02]  /*1400*/  ISETP.GE.AND P0, PT, R6, c[0x0][0x1e0], PT ;  /* 0x0000780006007a0c */ /* 0x000fe40003f06270 */
[----:B------:R0:W0:Y:S04]  /*1410*/  LDS R26, [R21+0x4] ;  /* 0x00000400151a7984 */ /* 0x0000280000000800 */
[----:B------:R0:W0:Y:S04]  /*1420*/  LDS R25, [R28] ;  /* 0x000000001c197984 */ /* 0x0000280000000800 */
[----:B------:R0:W0:Y:S03]  /*1430*/  LDS R27, [R28+0x4] ;  /* 0x000004001c1b7984 */ /* 0x0000260000000800 */
        /* <DEDUP_REMOVED lines=41> */
.L_x_3857:
[----:B------:R-:W-:Y:S05]  /*16d0*/  BSYNC B1 ;  /* 0x0000000000017941 */ /* 0x000fea0003800000 */
.L_x_3856:
        /* <DEDUP_REMOVED lines=8> */
.L_x_3855:
[----:B------:R-:W-:Y:S05]  /*1760*/  BSYNC B0 ;  /* 0x0000000000007941 */ /* 0x000fea0003800000 */
.L_x_3854:
[----:B------:R-:W-:Y:S06]  /*1770*/  BAR.SYNC.DEFER_BLOCKING 0x0 ;  /* 0x0000000000007b1d */ /* 0x000fec0000010000 */
[----:B0-----:R0:W1:Y:S04]  /*1780*/  @P6 LDS.128 R16, [R13] ;  /* 0x000000000d106984 */ /* 0x0010680000000c00 */
[----:B------:R0:W2:Y:S04]  /*1790*/  @P6 LDS.128 R24, [R14] ;  /* 0x000000000e186984 */ /* 0x0000a80000000c00 */
[----:B------:R-:W-:Y:S06]  /*17a0*/  BAR.SYNC.DEFER_BLOCKING 0x0 ;  /* 0x0000000000007b1d */ /* 0x000fec0000010000 */
[----:B------:R-:W-:Y:S05]  /*17b0*/  BRA `(.L_x_3852) ;  /* 0x000002c000007947 */ /* 0x000fea0003800000 */
.L_x_3851:
        /* <DEDUP_REMOVED lines=39> */
[-C--:B------:R-:W-:Y:S02]  /*1a30*/  FFMA.FTZ R17, R17, R2.reuse, R0 ;  /* 0x0000000211117223 */ /* 0x080fe40000010000 */
[----:B------:R-:W-:Y:S02]  /*1a40*/  FFMA.FTZ R25, R25, R2, R3 ;  /* 0x0000000219197223 */ /* 0x000fe40000010003 */
[----:B------:R-:W-:Y:S02]  /*1a50*/  IMAD.MOV.U32 R18, RZ, RZ, R4 ;  /* 0x000000ffff127224 */ /* 0x000fe400078e0004 */
[----:B------:R-:W-:Y:S02]  /*1a60*/  IMAD.MOV.U32 R16, RZ, RZ, R5 ;  /* 0x000000ffff107224 */ /* 0x000fe400078e0005 */
.L_x_3858:
[----:B------:R-:W-:Y:S05]  /*1a70*/  BSYNC B0 ;  /* 0x0000000000007941 */ /* 0x000fea0003800000 */
.L_x_3852:
[----:B0-----:R-:W-:Y:S01]  /*1a80*/  ISETP.GT.AND P0, PT, R32, 0x3f, PT ;  /* 0x0000003f2000780c */ /* 0x001fe20003f04270 */
[----:B------:R-:W-:Y:S01]  /*1a90*/  BSSY B0, `(.L_x_3859) ;  /* 0x0000010000007945 */ /* 0x000fe20003800000 */
[----:B------:R-:W-:-:S11]  /*1aa0*/  IMAD.MOV.U32 R0, RZ, RZ, RZ ;  /* 0x000000ffff007224 */ /* 0x000fd600078e00ff */
[----:B------:R-:W-:Y:S05]  /*1ab0*/  @P0 BRA `(.L_x_3860) ;  /* 0x000000d000000947 */ /* 0x000fea0003800000 */
[----:B------:R-:W-:Y:S01]  /*1ac0*/  ISETP.GT.AND P0, PT, R32, 0x23, PT ;  /* 0x000000232000780c */ /* 0x000fe20003f04270 */
[----:B------:R-:W-:Y:S01]  /*1ad0*/  IMAD.U32 R3, RZ, RZ, UR43 ;  /* 0x0000002bff037e24 */ /* 0x000fe2000f8e00ff */
[----:B------:R-:W-:Y:S01]  /*1ae0*/  IADD3 R22, R22, UR50, RZ ;  /* 0x0000003216167c10 */ /* 0x000fe2000fffe0ff */
[----:B-1----:R0:W-:Y:S01]  /*1af0*/  STS.128 [R32.X16+0x20], R16 ;  /* 0x0000201020007388 */ /* 0x0021e2000000cc00 */
[----:B--2---:R-:W-:-:S04]  /*1b00*/  FMUL.FTZ R0, R24, R16 ;  /* 0x0000001018007220 */ /* 0x004fc80000410000 */
[----:B------:R-:W-:-:S04]  /*1b10*/  FFMA.FTZ R5, R25, R17, R0 ;  /* 0x0000001119057223 */ /* 0x000fc80000010000 */
[----:B------:R-:W-:Y:S02]  /*1b20*/  FFMA.FTZ R0, R26, R18, R5 ;  /* 0x000000121a007223 */ /* 0x000fe40000010005 */
[----:B------:R-:W-:Y:S02]  /*1b30*/  @!P0 IMAD.SHL.U32 R3, R3, 0x4, RZ ;  /* 0x0000000403038824 */ /* 0x000fe400078e00ff */
[----:B------:R-:W-:Y:S02]  /*1b40*/  @!P0 IMAD.MOV.U32 R2, RZ, RZ, 0x4 ;  /* 0x00000004ff028424 */ /* 0x000fe400078e00ff */
[----:B------:R-:W-:Y:S02]  /*1b50*/  @!P0 IMAD R3, R22, c[0x0][0x1d4], R3 ;  /* 0x0000750016038a24 */ /* 0x000fe400078e0203 */
[----:B------:R-:W-:Y:S02]  /*1b60*/  FFMA.FTZ R0, R27, R19, R0 ;  /* 0x000000131b007223 */ /* 0x000fe40000010000 */
[----:B------:R-:W-:-:S05]  /*1b70*/  @!P0 IMAD.WIDE R2, R3, R2, c[0x0][0x198] ;  /* 0x0000660003028625 */ /* 0x000fca00078e0202 */
[----:B------:R0:W-:Y:S02]  /*1b80*/  @!P0 STG.E.128 [R2.64], R24 ;  /* 0x0000001802008986 */ /* 0x0001e4000c101d24 */
.L_x_3860:
[----:B------:R-:W-:Y:S05]  /*1b90*/  BSYNC B0 ;  /* 0x0000000000007941 */ /* 0x000fea0003800000 */
.L_x_3859:
        /* <DEDUP_REMOVED lines=19> */
[----:B------:R-:W-:-:S13]  /*1cd0*/  ISETP.NE.AND P0, PT, R32, RZ, PT ;  /* 0x000000ff2000720c */ /* 0x000fda0003f05270 */
[----:B------:R-:W-:Y:S01]  /*1ce0*/  @P0 IMAD.MOV.U32 R249, RZ, RZ, -0x800001 ;  /* 0xff7ffffffff90424 */ /* 0x000fe200078e00ff */
[----:B------:R-:W0:Y:S04]  /*1cf0*/  @!P1 LDS R7, [R6.X4+0x8] ;  /* 0x0000080006079984 */ /* 0x000e280000004800 */
[----:B0-----:R-:W0:Y:S02]  /*1d00*/  SHFL.BFLY PT, R2, R7, 0x1, 0x1f ;  /* 0x0c201f0007027f89 */ /* 0x001e2400000e0000 */
[----:B0-----:R-:W-:-:S06]  /*1d10*/  FADD.FTZ R2, R2, R7 ;  /* 0x0000000702027221 */ /* 0x001fcc0000010000 */
[----:B------:R-:W0:Y:S01]  /*1d20*/  SHFL.IDX PT, R2, R2, RZ, 0x1f ;  /* 0x00001fff02027589 */ /* 0x000e2200000e0000 */
[----:B------:R-:W-:Y:S05]  /*1d30*/  @P0 BRA `(.L_x_3862) ;  /* 0x0000010000000947 */ /* 0x000fea0003800000 */
[----:B------:R-:W-:Y:S01]  /*1d40*/  ISETP.NE.U32.AND P0, PT, RZ, c[0x0][0x218], PT ;  /* 0x00008600ff007a0c */ /* 0x000fe20003f05070 */
[----:B0-----:R-:W-:-:S03]  /*1d50*/  FMUL.FTZ R249, R2, c[0x0][0x1f0] ;  /* 0x00007c0002f97a20 */ /* 0x001fc60000410000 */
[----:B------:R-:W-:-:S13]  /*1d60*/  ISETP.NE.AND.EX P0, PT, RZ, c[0x0][0x21c], PT, P0 ;  /* 0x00008700ff007a0c */ /* 0x000fda0003f05300 */
        /* <DEDUP_REMOVED lines=10> */
[----:B------:R-:W3:Y:S02]  /*1e10*/  LDG.E R2, [R2.64] ;  /* 0x0000002402027981 */ /* 0x000ee4000c1e1900 */
[----:B---3--:R-:W-:-:S05]  /*1e20*/  FADD.FTZ R249, R249, R2 ;  /* 0x00000002f9f97221 */ /* 0x008fca0000010000 */
.L_x_3863:
[----:B------:R0:W-:Y:S02]  /*1e30*/  STS [UR9], R249 ;  /* 0x000000f9ff007988 */ /* 0x0001e40008000809 */
.L_x_3862:
[----:B------:R-:W-:Y:S05]  /*1e40*/  BSYNC B0 ;  /* 0x0000000000007941 */ /* 0x000fea0003800000 */
.L_x_3861:
[----:B------:R-:W-:Y:S01]  /*1e50*/  UIADD3 UR4, UR7, 0xf, URZ ;  /* 0x0000000f07047890 */ /* 0x000fe2000fffe03f */
[----:B------:R-:W-:Y:S01]  /*1e60*/  LEA.HI R0, R32, R32, RZ, 0x1 ;  /* 0x0000002020007211 */ /* 0x000fe200078f08ff */
[----:B------:R-:W-:Y:S01]  /*1e70*/  ULDC UR6, c[0x0][0x1d0] ;  /* 0x0000740000067ab9 */ /* 0x000fe20000000800 */
[----:B------:R-:W-:Y:S01]  /*1e80*/  BAR.SYNC.DEFER_BLOCKING 0x0 ;  /* 0x0000000000007b1d */ /* 0x000fe20000010000 */
[----:B------:R-:W-:Y:S01]  /*1e90*/  USHF.R.S32.HI UR5, URZ, 0x1f, UR4 ;  /* 0x0000001f3f057899 */ /* 0x000fe20008011404 */
[----:B0-----:R-:W-:Y:S01]  /*1ea0*/  LEA.HI.SX32 R2, R0, UR45, 0x1f ;  /* 0x0000002d00027c11 */ /* 0x001fe2000f8ffaff */
        /* <DEDUP_REMOVED lines=8> */
[----:B------:R-:W-:Y:S01]  /*1f30*/  LOP3.LUT R0, R0, 0x7ffffffe, RZ, 0xc0, !PT ;  /* 0x7ffffffe00007812 */ /* 0x000fe200078ec0ff */
[----:B------:R-:W-:-:S04]  /*1f40*/  IMAD.MOV.U32 R3, RZ, RZ, c[0x0][0x1d4] ;  /* 0x00007500ff037624 */ /* 0x000fc800078e00ff */
[----:B------:R-:W-:Y:S02]  /*1f50*/  IMAD.IADD R5, R32, 0x1, -R0 ;  /* 0x0000000120057824 */ /* 0x000fe400078e0a00 */
[----:B------:R-:W-:Y:S02]  /*1f60*/  IMAD R3, R3, 0x90, RZ ;  /* 0x0000009003037824 */ /* 0x000fe400078e02ff */
[----:B------:R-:W-:Y:S01]  /*1f70*/  IMAD.SHL.U32 R0, R5, 0x2, RZ ;  /* 0x0000000205007824 */ /* 0x000fe200078e00ff */
[----:B------:R-:W0:Y:S04]  /*1f80*/  LDS.64 R10, [R5.X8+0x20] ;  /* 0x00002000050a7984 */ /* 0x000e280000008a00 */
[----:B------:R-:W3:Y:S04]  /*1f90*/  LDS.64 R8, [R5.X8+0x30] ;  /* 0x0000300005087984 */ /* 0x000ee80000008a00 */
[----:B------:R-:W4:Y:S04]  /*1fa0*/  LDS.64 R6, [R5.X8+0x40] ;  /* 0x0000400005067984 */ /* 0x000f280000008a00 */
[----:B------:R-:W-:Y:S04]  /*1fb0*/  LDS.64 R250, [R5.X8+0xe0] ;  /* 0x0000e00005fa7984 */ /* 0x000fe80000008a00 */
[----:B------:R-:W-:Y:S04]  /*1fc0*/  LDS.64 R12, [R5.X8+0xf0] ;  /* 0x0000f000050c7984 */ /* 0x000fe80000008a00 */
[----:B------:R-:W-:Y:S04]  /*1fd0*/  LDS.64 R14, [R5.X8+0x100] ;  /* 0x00010000050e7984 */ /* 0x000fe80000008a00 */
[----:B-1----:R-:W-:Y:S04]  /*1fe0*/  LDS.64 R16, [R5.X8+0x110] ;  /* 0x0001100005107984 */ /* 0x002fe80000008a00 */
[----:B------:R-:W-:Y:S04]  /*1ff0*/  LDS.64 R18, [R5.X8+0x120] ;  /* 0x0001200005127984 */ /* 0x000fe80000008a00 */
[----:B------:R-:W-:Y:S04]  /*2000*/  LDS.64 R20, [R5.X8+0x130] ;  /* 0x0001300005147984 */ /* 0x000fe80000008a00 */
[----:B------:R-:W-:Y:S04]  /*2010*/  LDS.64 R22, [R5.X8+0x140] ;  /* 0x0001400005167984 */ /* 0x000fe80000008a00 */
[----:B0-----:R-:W-:Y:S04]  /*2020*/  STL.64 [R1+0x58], R10 ;  /* 0x0000580a01007387 */ /* 0x001fe80000100a00 */
[----:B------:R-:W0:Y:S04]  /*2030*/  LDS.64 R10, [R5.X8+0x50] ;  /* 0x00005000050a7984 */ /* 0x000e280000008a00 */
[----:B---3--:R-:W-:Y:S04]  /*2040*/  STL.64 [R1+0x50], R8 ;  /* 0x0000500801007387 */ /* 0x008fe80000100a00 */
[----:B------:R-:W1:Y:S04]  /*2050*/  LDS.64 R8, [R5.X8+0x60] ;  /* 0x0000600005087984 */ /* 0x000e680000008a00 */
[----:B----4-:R-:W-:Y:S04]  /*2060*/  STL.64 [R1+0x48], R6 ;  /* 0x0000480601007387 */ /* 0x010fe80000100a00 */
[----:B------:R-:W3:Y:S04]  /*2070*/  LDS.64 R6, [R5.X8+0x70] ;  /* 0x0000700005067984 */ /* 0x000ee80000008a00 */
[----:B--2---:R-:W-:Y:S04]  /*2080*/  LDS.64 R24, [R5.X8+0x150] ;  /* 0x0001500005187984 */ /* 0x004fe80000008a00 */
[----:B------:R-:W-:Y:S04]  /*2090*/  LDS.64 R26, [R5.X8+0x160] ;  /* 0x00016000051a7984 */ /* 0x000fe80000008a00 */
[----:B------:R-:W-:Y:S04]  /*20a0*/  LDS.64 R28, [R5.X8+0x170] ;  /* 0x00017000051c7984 */ /* 0x000fe80000008a00 */
        /* <DEDUP_REMOVED lines=17> */
[----:B--2---:R-:W-:Y:S04]  /*21c0*/  STL.64 [R1+0x18], R6 ;  /* 0x0000180601007387 */ /* 0x004fe80000100a00 */
[----:B------:R-:W2:Y:S04]  /*21d0*/  LDS.64 R6, [R5.X8+0xd0] ;  /* 0x0000d00005067984 */ /* 0x000ea80000008a00 */
[----:B------:R-:W3:Y:S04]  /*21e0*/  LDS.64 R44, [R5.X8+0x1f0] ;  /* 0x0001f000052c7984 */ /* 0x000ee80000008a00 */
[----:B------:R-:W4:Y:S04]  /*21f0*/  LDS.64 R46, [R5.X8+0x200] ;  /* 0x00020000052e7984 */ /* 0x000f280000008a00 */
[----:B------:R-:W0:Y:S04]  /*2200*/  LDS.64 R48, [R5.X8+0x210] ;  /* 0x0002100005307984 */ /* 0x000e280000008a00 */
        /* <DEDUP_REMOVED lines=23> */
[----:B------:R-:W1:Y:S04]  /*2380*/  LDS.64 R96, [R5.X8+0x390] ;  /* 0x0003900005607984 */ /* 0x000e680000008a00 */
[----:B------:R-:W2:Y:S04]  /*2390*/  LDS.64 R98, [R5.X8+0x3a0] ;  /* 0x0003a00005627984 */ /* 0x000ea80000008a00 */
[----:B------:R-:W3:Y:S04]  /*23a0*/  LDS.64 R100, [R5.X8+0x3b0] ;  /* 0x0003b00005647984 */ /* 0x000ee80000008a00 */
[----:B------:R-:W3:Y:S04]  /*23b0*/  LDS.64 R102, [R5.X8+0x3c0] ;  /* 0x0003c00005667984 */ /* 0x000ee80000008a00 */
[----:B------:R-:W3:Y:S04]  /*23c0*/  LDS.64 R104, [R5.X8+0x3d0] ;  /* 0x0003d00005687984 */ /* 0x000ee80000008a00 */
[----:B------:R-:W3:Y:S04]  /*23d0*/  LDS.64 R106, [R5.X8+0x3e0] ;  /* 0x0003e000056a7984 */ /* 0x000ee80000008a00 */
[----:B------:R-:W3:Y:S04]  /*23e0*/  LDS.64 R108, [R5.X8+0x3f0] ;  /* 0x0003f000056c7984 */ /* 0x000ee80000008a00 */
[----:B------:R-:W3:Y:S04]  /*23f0*/  LDS.64 R110, [R5.X8+0x400] ;  /* 0x00040000056e7984 */ /* 0x000ee80000008a00 */
[----:B------:R-:W3:Y:S04]  /*2400*/  LDS.64 R112, [R5.X8+0x410] ;  /* 0x0004100005707984 */ /* 0x000ee80000008a00 */
[----:B0-----:R-:W-:Y:S04]  /*2410*/  STL.64 [R1+0x10], R10 ;  /* 0x0000100a01007387 */ /* 0x001fe80000100a00 */
[----:B-1----:R-:W-:Y:S04]  /*2420*/  STL.64 [R1+0x8], R8 ;  /* 0x0000080801007387 */ /* 0x002fe80000100a00 */
[----:B--2---:R0:W-:Y:S02]  /*2430*/  STL.64 [R1], R6 ;  /* 0x0000000601007387 */ /* 0x0041e40000100a00 */
[----:B0-----:R-:W-:-:S04]  /*2440*/  IMAD.U32 R7, RZ, RZ, UR6 ;  /* 0x00000006ff077e24 */ /* 0x001fc8000f8e00ff */
[----:B------:R-:W-:-:S05]  /*2450*/  IMAD R0, R7, c[0x0][0x1d4], R0 ;  /* 0x0000750007007a24 */ /* 0x000fca00078e0200 */
[----:B----4-:R-:W-:Y:S02]  /*2460*/  SHF.R.S32.HI R4, RZ, 0x1f, R0 ;  /* 0x0000001fff047819 */ /* 0x010fe40000011400 */
.L_x_3869:
[----:B------:R-:W-:Y:S01]  /*2470*/  IABS R8, c[0x0][0x1d4] ;  /* 0x0000750000087a13 */ /* 0x000fe20000000000 */
[----:B------:R-:W-:Y:S01]  /*2480*/  IMAD.MOV.U32 R6, RZ, RZ, RZ ;  /* 0x000000ffff067224 */ /* 0x000fe200078e00ff */
[----:B------:R-:W-:Y:S01]  /*2490*/  ISETP.GE.AND P1, PT, R2, RZ, PT ;  /* 0x000000ff0200720c */ /* 0x000fe20003f26270 */
[----:B------:R-:W-:Y:S01]  /*24a0*/  ULDC UR4, c[0x0][0x1d4] ;  /* 0x0000750000047ab9 */ /* 0x000fe20000000800 */
[----:B------:R-:W0:Y:S01]  /*24b0*/  I2F.RP R5, R8 ;  /* 0x0000000800057306 */ /* 0x000e220000209400 */
[----:B------:R-:W-:Y:S01]  /*24c0*/  UIMAD UR4, UR47, UR4, URZ ;  /* 0x000000042f0472a4 */ /* 0x000fe2000f8e023f */
[----:B---3--:R1:W-:Y:S01]  /*24d0*/  STL [R1+0x7c], R107 ;  /* 0x00007c6b01007387 */ /* 0x0083e20000100800 */
[----:B------:R-:W-:-:S05]  /*24e0*/  ULDC.64 UR10, c[0x0][0x200] ;  /* 0x00008000000a7ab9 */ /* 0x000fca0000000a00 */
[----:B0-----:R-:W0:Y:S01]  /*24f0*/  MUFU.RCP R5, R5 ;  /* 0x0000000500057308 */ /* 0x001e220000001000 */
[----:B-1----:R-:W-:Y:S01]  /*2500*/  IMAD.MOV.U32 R107, RZ, RZ, c[0x0][0x1d4] ;  /* 0x00007500ff6b7624 */ /* 0x002fe200078e00ff */
[----:B------:R1:W-:Y:S01]  /*2510*/  STL [R1+0x78], R108 ;  /* 0x0000786c01007387 */ /* 0x0003e20000100800 */
[----:B------:R-:W-:-:S03]  /*2520*/  UISETP.NE.U32.AND UP0, UPT, URZ, UR10, UPT ;  /* 0x0000000a3f00728c */ /* 0x000fc6000bf05070 */
[----:B------:R2:W-:Y:S01]  /*2530*/  STL [R1+0x74], R109 ;  /* 0x0000746d01007387 */ /* 0x0005e20000100800 */
[----:B0-----:R-:W-:Y:S01]  /*2540*/  IADD3 R5, R5, 0xffffffe, RZ ;  /* 0x0ffffffe05057810 */ /* 0x001fe20007ffe0ff */
[----:B------:R-:W-:Y:S02]  /*2550*/  UISETP.NE.AND.EX UP0, UPT, URZ, UR11, UPT, UP0 ;  /* 0x0000000b3f00728c */ /* 0x000fe4000bf05300 */
[----:B------:R0:W-:Y:S01]  /*2560*/  STL [R1+0x70], R110 ;  /* 0x0000706e01007387 */ /* 0x0001e20000100800 */
[----:B------:R-:W3:Y:S03]  /*2570*/  F2I.FTZ.U32.TRUNC.NTZ R7, R5 ;  /* 0x0000000500077305 */ /* 0x000ee6000021f000 */
[----:B------:R4:W-:Y:S04]  /*2580*/  STL [R1+0x6c], R111 ;  /* 0x00006c6f01007387 */ /* 0x0009e80000100800 */
[----:B------:R0:W-:Y:S01]  /*2590*/  STL [R1+0x68], R112 ;  /* 0x0000687001007387 */ /* 0x0001e20000100800 */
[----:B------:R-:W-:-:S03]  /*25a0*/  @UP0 USHF.R.S32.HI UR5, URZ, 0x1f, UR4 ;  /* 0x0000001f3f050899 */ /* 0x000fc60008011404 */
[----:B------:R0:W-:Y:S04]  /*25b0*/  STL [R1+0x64], R113 ;  /* 0x0000647101007387 */ /* 0x0001e80000100800 */
[----:B------:R0:W-:Y:S01]  /*25c0*/  STL [R1+0x60], R249 ;  /* 0x000060f901007387 */ /* 0x0001e20000100800 */
[----:B---3--:R-:W-:-:S03]  /*25d0*/  IMAD.MOV R5, RZ, RZ, -R7 ;  /* 0x000000ffff057224 */ /* 0x008fc600078e0a07 */
[----:B-1----:R-:W3:Y:S01]  /*25e0*/  LDL R108, [R1+0x50] ;  /* 0x00005000016c7983 */ /* 0x002ee20000100800 */
[----:B------:R-:W-:-:S03]  /*25f0*/  IMAD R5, R5, R8, RZ ;  /* 0x0000000805057224 */ /* 0x000fc600078e02ff */
[----:B--2---:R-:W2:Y:S01]  /*2600*/  LDL R109, [R1+0x48] ;  /* 0x00004800016d7983 */ /* 0x004ea20000100800 */
[----:B------:R-:W-:Y:S01]  /*2610*/  IMAD.HI.U32 R6, R7, R5, R6 ;  /* 0x0000000507067227 */ /* 0x000fe200078e0006 */
[----:B------:R-:W-:Y:S02]  /*2620*/  IABS R5, R2 ;  /* 0x0000000200057213 */ /* 0x000fe40000000000 */
[----:B0-----:R-:W2:Y:S03]  /*2630*/  LDL R110, [R1+0x4c] ;  /* 0x00004c00016e7983 */ /* 0x001ea60000100800 */
[----:B------:R-:W-:Y:S01]  /*2640*/  IMAD.HI.U32 R6, R6, R5, RZ ;  /* 0x0000000506067227 */ /* 0x000fe200078e00ff */
[----:B----4-:R-:W4:Y:S03]  /*2650*/  LDL R111, [R1+0x40] ;  /* 0x00004000016f7983 */ /* 0x010f260000100800 */
[----:B------:R-:W-:Y:S01]  /*2660*/  IMAD.MOV R6, RZ, RZ, -R6 ;  /* 0x000000ffff067224 */ /* 0x000fe200078e0a06 */
[----:B------:R-:W2:Y:S03]  /*2670*/  LDL R112, [R1+0x44] ;  /* 0x0000440001707983 */ /* 0x000ea60000100800 */
[C---:B------:R-:W-:Y:S01]  /*2680*/  IMAD R5, R8.reuse, R6, R5 ;  /* 0x0000000608057224 */ /* 0x040fe200078e0205 */
[----:B------:R-:W2:Y:S04]  /*2690*/  LDL R113, [R1+0x38] ;  /* 0x0000380001717983 */ /* 0x000ea80000100800 */
[----:B------:R-:W-:Y:S01]  /*26a0*/  ISETP.GT.U32.AND P0, PT, R8, R5, PT ;  /* 0x000000050800720c */ /* 0x000fe20003f04070 */
[----:B------:R-:W2:-:S12]  /*26b0*/  LDL R249, [R1+0x3c] ;  /* 0x00003c0001f97983 */ /* 0x000e980000100800 */
[----:B------:R-:W-:-:S05]  /*26c0*/  @!P0 IMAD.IADD R5, R5, 0x1, -R8 ;  /* 0x0000000105058824 */ /* 0x000fca00078e0a08 */
[----:B------:R-:W-:-:S13]  /*26d0*/  ISETP.GT.U32.AND P0, PT, R8, R5, PT ;  /* 0x000000050800720c */ /* 0x000fda0003f04070 */
[----:B------:R-:W-:Y:S01]  /*26e0*/  @!P0 IMAD.IADD R5, R5, 0x1, -R8 ;  /* 0x0000000105058824 */ /* 0x000fe200078e0a08 */
[----:B------:R-:W-:Y:S01]  /*26f0*/  ISETP.NE.AND P0, PT, RZ, c[0x0][0x1d4], PT ;  /* 0x00007500ff007a0c */ /* 0x000fe20003f05270 */
[----:B------:R-:W-:Y:S02]  /*2700*/  IMAD.U32 R8, RZ, RZ, UR4 ;  /* 0x00000004ff087e24 */ /* 0x000fe4000f8e00ff */
[----:B------:R-:W-:-:S10]  /*2710*/  @!P1 IMAD.MOV R5, RZ, RZ, -R5 ;  /* 0x000000ffff059224 */ /* 0x000fd400078e0a05 */
[----:B------:R-:W-:Y:S02]  /*2720*/  @!P0 LOP3.LUT R5, RZ, c[0x0][0x1d4], RZ, 0x33, !PT ;  /* 0x00007500ff058a12 */ /* 0x000fe400078e33ff */
[----:B------:R-:W-:Y:S02]  /*2730*/  ISETP.GE.AND P0, PT, R2, UR42, PT ;  /* 0x0000002a02007c0c */ /* 0x000fe4000bf06270 */
[C---:B------:R-:W-:Y:S02]  /*2740*/  IADD3 R7, R5.reuse, c[0x0][0x1d4], RZ ;  /* 0x0000750005077a10 */ /* 0x040fe40007ffe0ff */
[----:B------:R-:W-:Y:S02]  /*2750*/  SHF.R.S32.HI R9, RZ, 0x1f, R5 ;  /* 0x0000001fff097819 */ /* 0x000fe40000011405 */
[----:B------:R-:W-:Y:S01]  /*2760*/  IADD3 R6, P2, R5, UR4, RZ ;  /* 0x0000000405067c10 */ /* 0x000fe2000ff5e0ff */
[----:B------:R-:W-:-:S03]  /*2770*/  IMAD.SHL.U32 R247, R7, 0x4, RZ ;  /* 0x0000000407f77824 */ /* 0x000fc600078e00ff */
[----:B------:R-:W-:Y:S02]  /*2780*/  LEA.HI.X.SX32 R8, R8, R9, 0x1, P2 ;  /* 0x0000000908087211 */ /* 0x000fe400010f0eff */
[----:B------:R-:W-:Y:S02]  /*2790*/  ISETP.GE.OR P1, PT, R247, R3, P0 ;  /* 0x00000003f700720c */ /* 0x000fe40000726670 */
[----:B------:R-:W-:-:S04]  /*27a0*/  LEA R224, P2, R6, c[0x0][0x1a8], 0x2 ;  /* 0x00006a0006e07a11 */ /* 0x000fc800078410ff */
[----:B------:R-:W-:-:S07]  /*27b0*/  LEA.HI.X R225, R6, c[0x0][0x1ac], R8, 0x2, P2 ;  /* 0x00006b0006e17a11 */ /* 0x000fce00010f1408 */
[----:B------:R-:W2:Y:S01]  /*27c0*/  @!P1 LDG.E R6, [R224.64] ;  /* 0x00000024e0069981 */ /* 0x000ea2000c1e1900 */
[----:B------:R-:W-:-:S05]  /*27d0*/  IADD3 R7, R7, c[0x0][0x1d4], RZ ;  /* 0x0000750007077a10 */ /* 0x000fca0007ffe0ff */
[----:B------:R-:W-:-:S05]  /*27e0*/  IMAD.SHL.U32 R248, R7, 0x4, RZ ;  /* 0x0000000407f87824 */ /* 0x000fca00078e00ff */
[----:B------:R-:W-:Y:S02]  /*27f0*/  ISETP.GE.OR P3, PT, R248, R3, P0 ;  /* 0x00000003f800720c */ /* 0x000fe40000766670 */
[----:B------:R-:W-:-:S11]  /*2800*/  IADD3 R243, R7, c[0x0][0x1d4], RZ ;  /* 0x0000750007f37a10 */ /* 0x000fd60007ffe0ff */
[----:B------:R-:W3:Y:S01]  /*2810*/  @!P3 LDG.E R245, [R224.64] ;  /* 0x00000024e0f5b981 */ /* 0x000ee2000c1e1900 */
[----:B------:R-:W-:-:S05]  /*2820*/  IMAD.SHL.U32 R243, R243, 0x4, RZ ;  /* 0x00000004f3f37824 */ /* 0x000fca00078e00ff */
[----:B------:R-:W-:Y:S01]  /*2830*/  ISETP.GE.OR P4, PT, R243, R3, P0 ;  /* 0x00000003f300720c */ /* 0x000fe20000786670 */
[----:B------:R-:W-:-:S04]  /*2840*/  IMAD R246, R107, 0x4, R5 ;  /* 0x000000046bf67824 */ /* 0x000fc800078e0205 */
[----:B------:R-:W-:-:S08]  /*2850*/  IMAD.SHL.U32 R8, R246, 0x4, RZ ;  /* 0x00000004f6087824 */ /* 0x000fd000078e00ff */
[----:B------:R-:W4:Y:S01]  /*2860*/  @!P4 LDG.E R244, [R224.64] ;  /* 0x00000024e0f4c981 */ /* 0x000f22000c1e1900 */
[----:B------:R-:W-:-:S13]  /*2870*/  ISETP.GE.OR P5, PT, R8, R3, P0 ;  /* 0x000000030800720c */ /* 0x000fda00007a6670 */
[----:B------:R-:W4:Y:S01]  /*2880*/  @!P5 LDG.E R242, [R224.64] ;  /* 0x00000024e0f2d981 */ /* 0x000f22000c1e1900 */
[----:B------:R-:W-:-:S05]  /*2890*/  IADD3 R246, R246, c[0x0][0x1d4], RZ ;  /* 0x00007500f6f67a10 */ /* 0x000fca0007ffe0ff */
[----:B------:R-:W-:-:S05]  /*28a0*/  IMAD.SHL.U32 R9, R246, 0x4, RZ ;  /* 0x00000004f6097824 */ /* 0x000fca00078e00ff */
[----:B------:R-:W-:Y:S01]  /*28b0*/  ISETP.GE.OR P6, PT, R9, R3, P0 ;  /* 0x000000030900720c */ /* 0x000fe200007c6670 */
[----:B--2---:R-:W-:-:S04]  /*28c0*/  @!P1 IMAD R6, R6, c[0x0][0x1d8], RZ ;  /* 0x0000760006069a24 */ /* 0x004fc800078e02ff */
[----:B------:R-:W-:-:S04]  /*28d0*/  @!P1 IMAD R6, R6, 0x90, RZ ;  /* 0x0000009006069824 */ /* 0x000fc800078e02ff */
[----:B------:R-:W-:-:S05]  /*28e0*/  @!P1 IMAD R247, R6, c[0x0][0x1d4], R247 ;  /* 0x0000750006f79a24 */ /* 0x000fca00078e02f7 */
[----:B------:R-:W-:-:S04]  /*28f0*/  @!P1 IADD3 R7, P2, R0, R247, RZ ;  /* 0x000000f700079210 */ /* 0x000fc80007f5e0ff */
[----:B------:R-:W-:Y:S02]  /*2900*/  @!P1 LEA.HI.X.SX32 R247, R247, R4, 0x1, P2 ;  /* 0x00000004f7f79211 */ /* 0x000fe400010f0eff */
[----:B------:R-:W-:-:S04]  /*2910*/  @!P1 LEA R6, P2, R7, c[0x0][0x198], 0x2 ;  /* 0x0000660007069a11 */ /* 0x000fc800078410ff */
[----:B------:R-:W-:Y:S02]  /*2920*/  @!P1 LEA.HI.X R7, R7, c[0x0][0x19c], R247, 0x2, P2 ;  /* 0x0000670007079a11 */ /* 0x000fe400010f14f7 */
[----:B------:R-:W2:Y:S01]  /*2930*/  @!P6 LDG.E R247, [R224.64] ;  /* 0x00000024e0f7e981 */ /* 0x000ea2000c1e1900 */
[----:B---3--:R-:W-:Y:S01]  /*2940*/  @!P3 IMAD R245, R245, c[0x0][0x1d8], RZ ;  /* 0x00007600f5f5ba24 */ /* 0x008fe200078e02ff */
[----:B------:R-:W-:-:S03]  /*2950*/  ISETP.GE.AND P2, PT, R2, UR42, PT ;  /* 0x0000002a02007c0c */ /* 0x000fc6000bf46270 */
[----:B------:R-:W-:Y:S01]  /*2960*/  @!P3 IMAD R245, R245, 0x90, RZ ;  /* 0x00000090f5f5b824 */ /* 0x000fe200078e02ff */
[----:B------:R-:W-:Y:S02]  /*2970*/  FSEL R115, R115, RZ, P2 ;  /* 0x000000ff73737208 */ /* 0x000fe40001000000 */
[----:B------:R-:W-:Y:S01]  /*2980*/  FSEL R114, R114, RZ, P2 ;  /* 0x000000ff72727208 */ /* 0x000fe20001000000 */
[----:B------:R-:W-:Y:S01]  /*2990*/  @!P3 IMAD R248, R245, c[0x0][0x1d4], R248 ;  /* 0x00007500f5f8ba24 */ /* 0x000fe200078e02f8 */
[----:B------:R-:W-:-:S04]  /*29a0*/  IADD3 R245, R246, c[0x0][0x1d4], RZ ;  /* 0x00007500f6f57a10 */ /* 0x000fc80007ffe0ff */
[----:B------:R0:W3:Y:S01]  /*29b0*/  @!P1 LDG.E.64 R114, [R6.64] ;  /* 0x0000002406729981 */ /* 0x0000e2000c1e1b00 */
[----:B------:R-:W-:Y:S01]  /*29c0*/  IMAD.SHL.U32 R245, R245, 0x4, RZ ;  /* 0x00000004f5f57824 */ /* 0x000fe200078e00ff */
[----:B0-----:R-:W-:-:S04]  /*29d0*/  @!P3 IADD3 R7, P1, R0, R248, RZ ;  /* 0x000000f80007b210 */ /* 0x001fc80007f3e0ff */
[----:B------:R-:W-:Y:S02]  /*29e0*/  @!P3 LEA.HI.X.SX32 R248, R248, R4, 0x1, P1 ;  /* 0x00000004f8f8b211 */ /* 0x000fe400008f0eff */
[----:B------:R-:W-:-:S04]  /*29f0*/  @!P3 LEA R6, P1, R7, c[0x0][0x198], 0x2 ;  /* 0x000066000706ba11 */ /* 0x000fc800078210ff */
[----:B------:R-:W-:Y:S02]  /*2a00*/  @!P3 LEA.HI.X R7, R7, c[0x0][0x19c], R248, 0x2, P1 ;  /* 0x000067000707ba11 */ /* 0x000fe400008f14f8 */
[----:B------:R-:W-:Y:S01]  /*2a10*/  ISETP.GE.OR P1, PT, R245, R3, P0 ;  /* 0x00000003f500720c */ /* 0x000fe20000726670 */
[----:B----4-:R-:W-:Y:S01]  /*2a20*/  @!P4 IMAD R244, R244, c[0x0][0x1d8], RZ ;  /* 0x00007600f4f4ca24 */ /* 0x010fe200078e02ff */
[----:B------:R-:W-:-:S03]  /*2a30*/  FSEL R117, R117, RZ, P2 ;  /* 0x000000ff75757208 */ /* 0x000fc60001000000 */
[----:B------:R-:W-:Y:S01]  /*2a40*/  @!P4 IMAD R244, R244, 0x90, RZ ;  /* 0x00000090f4f4c824 */ /* 0x000fe200078e02ff */
[----:B------:R-:W-:-:S03]  /*2a50*/  FSEL R116, R116, RZ, P2 ;  /* 0x000000ff74747208 */ /* 0x000fc60001000000 */
[----:B------:R-:W-:-:S03]  /*2a60*/  @!P4 IMAD R243, R244, c[0x0][0x1d4], R243 ;  /* 0x00007500f4f3ca24 */ /* 0x000fc600078e02f3 */
[----:B------:R0:W4:Y:S04]  /*2a70*/  @!P3 LDG.E.64 R116, [R6.64] ;  /* 0x000000240674b981 */ /* 0x000128000c1e1b00 */
[----:B------:R-:W3:Y:S01]  /*2a80*/  @!P1 LDG.E R246, [R224.64] ;  /* 0x00000024e0f69981 */ /* 0x000ee2000c1e1900 */
[----:B0-----:R-:W-:Y:S01]  /*2a90*/  @!P4 IADD3 R7, P3, R0, R243, RZ ;  /* 0x000000f30007c210 */ /* 0x001fe20007f7e0ff */
[----:B------:R-:W-:-:S03]  /*2aa0*/  IMAD R248, R107, 0x7, R5 ;  /* 0x000000076bf87824 */ /* 0x000fc600078e0205 */
[----:B------:R-:W-:Y:S02]  /*2ab0*/  @!P4 LEA.HI.X.SX32 R243, R243, R4, 0x1, P3 ;  /* 0x00000004f3f3c211 */ /* 0x000fe400018f0eff */
[----:B------:R-:W-:Y:S01]  /*2ac0*/  @!P4 LEA R6, P3, R7, c[0x0][0x198], 0x2 ;  /* 0x000066000706ca11 */ /* 0x000fe200078610ff */
[----:B------:R-:W-:-:S03]  /*2ad0*/  @!P5 IMAD R242, R242, c[0x0][0x1d8], RZ ;  /* 0x00007600f2f2da24 */ /* 0x000fc600078e02ff */
[----:B------:R-:W-:Y:S01]  /*2ae0*/  @!P4 LEA.HI.X R7, R7, c[0x0][0x19c], R243, 0x2, P3 ;  /* 0x000067000707ca11 */ /* 0x000fe200018f14f3 */
[----:B------:R-:W-:Y:S02]  /*2af0*/  IMAD.SHL.U32 R243, R248, 0x4, RZ ;  /* 0x00000004f8f37824 */ /* 0x000fe400078e00ff */
[----:B------:R-:W-:-:S03]  /*2b00*/  @!P5 IMAD R242, R242, 0x90, RZ ;  /* 0x00000090f2f2d824 */ /* 0x000fc600078e02ff */
[----:B------:R-:W-:Y:S02]  /*2b10*/  ISETP.GE.OR P3, PT, R243, R3, P0 ;  /* 0x00000003f300720c */ /* 0x000fe40000766670 */
[----:B------:R-:W-:Y:S02]  /*2b20*/  FSEL R119, R119, RZ, P2 ;  /* 0x000000ff77777208 */ /* 0x000fe40001000000 */
[----:B------:R-:W-:Y:S01]  /*2b30*/  FSEL R118, R118, RZ, P2 ;  /* 0x000000ff76767208 */ /* 0x000fe20001000000 */
[----:B------:R-:W-:-:S05]  /*2b40*/  @!P5 IMAD R8, R242, c[0x0][0x1d4], R8 ;  /* 0x00007500f208da24 */ /* 0x000fca00078e0208 */
[----:B------:R0:W4:Y:S01]  /*2b50*/  @!P4 LDG.E.64 R118, [R6.64] ;  /* 0x000000240676c981 */ /* 0x000122000c1e1b00 */
[----:B------:R-:W-:-:S03]  /*2b60*/  IADD3 R248, R248, c[0x0][0x1d4], RZ ;  /* 0x00007500f8f87a10 */ /* 0x000fc60007ffe0ff */
[----:B------:R-:W4:Y:S01]  /*2b70*/  @!P3 LDG.E R244, [R224.64] ;  /* 0x00000024e0f4b981 */ /* 0x000f22000c1e1900 */
[----:B0-----:R-:W-:-:S04]  /*2b80*/  @!P5 IADD3 R7, P4, R0, R8, RZ ;  /* 0x000000080007d210 */ /* 0x001fc80007f9e0ff */
[----:B------:R-:W-:Y:S02]  /*2b90*/  @!P5 LEA.HI.X.SX32 R8, R8, R4, 0x1, P4 ;  /* 0x000000040808d211 */ /* 0x000fe400020f0eff */
[----:B------:R-:W-:-:S04]  /*2ba0*/  @!P5 LEA R6, P4, R7, c[0x0][0x198], 0x2 ;  /* 0x000066000706da11 */ /* 0x000fc800078810ff */
[----:B------:R-:W-:Y:S01]  /*2bb0*/  @!P5 LEA.HI.X R7, R7, c[0x0][0x19c], R8, 0x2, P4 ;  /* 0x000067000707da11 */ /* 0x000fe200020f1408 */
[----:B------:R-:W-:-:S05]  /*2bc0*/  IMAD.SHL.U32 R8, R248, 0x4, RZ ;  /* 0x00000004f8087824 */ /* 0x000fca00078e00ff */
[----:B------:R-:W-:-:S13]  /*2bd0*/  ISETP.GE.OR P4, PT, R8, R3, P0 ;  /* 0x000000030800720c */ /* 0x000fda0000786670 */
[----:B------:R-:W4:Y:S01]  /*2be0*/  @!P4 LDG.E R242, [R224.64] ;  /* 0x00000024e0f2c981 */ /* 0x000f22000c1e1900 */
[----:B------:R-:W-:Y:S02]  /*2bf0*/  FSEL R121, R121, RZ, P2 ;  /* 0x000000ff79797208 */ /* 0x000fe40001000000 */
[----:B------:R-:W-:-:S06]  /*2c00*/  FSEL R120, R120, RZ, P2 ;  /* 0x000000ff78787208 */ /* 0x000fcc0001000000 */
[----:B------:R0:W4:Y:S01]  /*2c10*/  @!P5 LDG.E.64 R120, [R6.64] ;  /* 0x000000240678d981 */ /* 0x000122000c1e1b00 */
[----:B--2---:R-:W-:-:S04]  /*2c20*/  @!P6 IMAD R247, R247, c[0x0][0x1d8], RZ ;  /* 0x00007600f7f7ea24 */ /* 0x004fc800078e02ff */
[----:B------:R-:W-:-:S04]  /*2c30*/  @!P6 IMAD R247, R247, 0x90, RZ ;  /* 0x00000090f7f7e824 */ /* 0x000fc800078e02ff */
[----:B------:R-:W-:Y:S01]  /*2c40*/  @!P6 IMAD R247, R247, c[0x0][0x1d4], R9 ;  /* 0x00007500f7f7ea24 */ /* 0x000fe200078e0209 */
[----:B------:R-:W-:-:S04]  /*2c50*/  IADD3 R9, R248, c[0x0][0x1d4], RZ ;  /* 0x00007500f8097a10 */ /* 0x000fc80007ffe0ff */
[----:B0-----:R-:W-:Y:S01]  /*2c60*/  @!P6 IADD3 R7, P5, R0, R247, RZ ;  /* 0x000000f70007e210 */ /* 0x001fe20007fbe0ff */
[----:B------:R-:W-:-:S03]  /*2c70*/  IMAD.SHL.U32 R9, R9, 0x4, RZ ;  /* 0x0000000409097824 */ /* 0x000fc600078e00ff */
[----:B------:R-:W-:Y:S02]  /*2c80*/  @!P6 LEA.HI.X.SX32 R247, R247, R4, 0x1, P5 ;  /* 0x00000004f7f7e211 */ /* 0x000fe400028f0eff */
[----:B------:R-:W-:-:S04]  /*2c90*/  @!P6 LEA R6, P5, R7, c[0x0][0x198], 0x2 ;  /* 0x000066000706ea11 */ /* 0x000fc800078a10ff */
[----:B------:R-:W-:Y:S02]  /*2ca0*/  @!P6 LEA.HI.X R7, R7, c[0x0][0x19c], R247, 0x2, P5 ;  /* 0x000067000707ea11 */ /* 0x000fe400028f14f7 */
[----:B------:R-:W-:-:S13]  /*2cb0*/  ISETP.GE.OR P5, PT, R9, R3, P0 ;  /* 0x000000030900720c */ /* 0x000fda00007a6670 */
[----:B------:R-:W2:Y:S01]  /*2cc0*/  @!P5 LDG.E R247, [R224.64] ;  /* 0x00000024e0f7d981 */ /* 0x000ea2000c1e1900 */
[----:B------:R-:W-:Y:S02]  /*2cd0*/  FSEL R123, R123, RZ, P2 ;  /* 0x000000ff7b7b7208 */ /* 0x000fe40001000000 */
[----:B------:R-:W-:-:S06]  /*2ce0*/  FSEL R122, R122, RZ, P2 ;  /* 0x000000ff7a7a7208 */ /* 0x000fcc0001000000 */
[----:B------:R0:W2:Y:S01]  /*2cf0*/  @!P6 LDG.E.64 R122, [R6.64] ;  /* 0x00000024067ae981 */ /* 0x0000a2000c1e1b00 */
[----:B---3--:R-:W-:-:S04]  /*2d00*/  @!P1 IMAD R246, R246, c[0x0][0x1d8], RZ ;  /* 0x00007600f6f69a24 */ /* 0x008fc800078e02ff */
[----:B------:R-:W-:-:S04]  /*2d10*/  @!P1 IMAD R246, R246, 0x90, RZ ;  /* 0x00000090f6f69824 */ /* 0x000fc800078e02ff */
[----:B------:R-:W-:-:S05]  /*2d20*/  @!P1 IMAD R245, R246, c[0x0][0x1d4], R245 ;  /* 0x00007500f6f59a24 */ /* 0x000fca00078e02f5 */
[----:B0-----:R-:W-:Y:S01]  /*2d30*/  @!P1 IADD3 R7, P6, R0, R245, RZ ;  /* 0x000000f500079210 */ /* 0x001fe20007fde0ff */
[----:B------:R-:W-:-:S03]  /*2d40*/  IMAD R248, R107, 0xa, R5 ;  /* 0x0000000a6bf87824 */ /* 0x000fc600078e0205 */
[----:B------:R-:W-:Y:S02]  /*2d50*/  @!P1 LEA.HI.X.SX32 R245, R245, R4, 0x1, P6 ;  /* 0x00000004f5f59211 */ /* 0x000fe400030f0eff */
[----:B------:R-:W-:-:S04]  /*2d60*/  @!P1 LEA R6, P6, R7, c[0x0][0x198], 0x2 ;  /* 0x0000660007069a11 */ /* 0x000fc800078c10ff */
[----:B------:R-:W-:Y:S01]  /*2d70*/  @!P1 LEA.HI.X R7, R7, c[0x0][0x19c], R245, 0x2, P6 ;  /* 0x0000670007079a11 */ /* 0x000fe200030f14f5 */
[----:B------:R-:W-:-:S05]  /*2d80*/  IMAD.SHL.U32 R245, R248, 0x4, RZ ;  /* 0x00000004f8f57824 */ /* 0x000fca00078e00ff */
[----:B------:R-:W-:Y:S01]  /*2d90*/  ISETP.GE.OR P6, PT, R245, R3, P0 ;  /* 0x00000003f500720c */ /* 0x000fe200007c6670 */
[----:B----4-:R-:W-:Y:S01]  /*2da0*/  @!P3 IMAD R244, R244, c[0x0][0x1d8], RZ ;  /* 0x00007600f4f4ba24 */ /* 0x010fe200078e02ff */
[----:B------:R-:W-:-:S03]  /*2db0*/  FSEL R125, R125, RZ, P2 ;  /* 0x000000ff7d7d7208 */ /* 0x000fc60001000000 */
[----:B------:R-:W-:Y:S01]  /*2dc0*/  @!P3 IMAD R244, R244, 0x90, RZ ;  /* 0x00000090f4f4b824 */ /* 0x000fe200078e02ff */
[----:B------:R-:W-:-:S07]  /*2dd0*/  FSEL R124, R124, RZ, P2 ;  /* 0x000000ff7c7c7208 */ /* 0x000fce0001000000 */
[----:B------:R-:W3:Y:S01]  /*2de0*/  @!P6 LDG.E R246, [R224.64] ;  /* 0x00000024e0f6e981 */ /* 0x000ee2000c1e1900 */
[----:B------:R-:W-:-:S03]  /*2df0*/  @!P3 IMAD R243, R244, c[0x0][0x1d4], R243 ;  /* 0x00007500f4f3ba24 */ /* 0x000fc600078e02f3 */
[----:B------:R0:W4:Y:S01]  /*2e00*/  @!P1 LDG.E.64 R124, [R6.64] ;  /* 0x00000024067c9981 */ /* 0x000122000c1e1b00 */
[----:B------:R-:W-:Y:S02]  /*2e10*/  IADD3 R248, R248, c[0x0][0x1d4], RZ ;  /* 0x00007500f8f87a10 */ /* 0x000fe40007ffe0ff */
[----:B0-----:R-:W-:-:S04]  /*2e20*/  @!P3 IADD3 R7, P1, R0, R243, RZ ;  /* 0x000000f30007b210 */ /* 0x001fc80007f3e0ff */
[----:B------:R-:W-:Y:S02]  /*2e30*/  @!P3 LEA.HI.X.SX32 R243, R243, R4, 0x1, P1 ;  /* 0x00000004f3f3b211 */ /* 0x000fe400008f0eff */
[----:B------:R-:W-:-:S04]  /*2e40*/  @!P3 LEA R6, P1, R7, c[0x0][0x198], 0x2 ;  /* 0x000066000706ba11 */ /* 0x000fc800078210ff */
[----:B------:R-:W-:Y:S01]  /*2e50*/  @!P3 LEA.HI.X R7, R7, c[0x0][0x19c], R243, 0x2, P1 ;  /* 0x000067000707ba11 */ /* 0x000fe200008f14f3 */
[----:B------:R-:W-:Y:S02]  /*2e60*/  IMAD.SHL.U32 R243, R248, 0x4, RZ ;  /* 0x00000004f8f37824 */ /* 0x000fe400078e00ff */
[----:B------:R-:W-:-:S03]  /*2e70*/  @!P4 IMAD R242, R242, c[0x0][0x1d8], RZ ;  /* 0x00007600f2f2ca24 */ /* 0x000fc600078e02ff */
[----:B------:R-:W-:Y:S01]  /*2e80*/  ISETP.GE.OR P1, PT, R243, R3, P0 ;  /* 0x00000003f300720c */ /* 0x000fe20000726670 */
[----:B------:R-:W-:Y:S01]  /*2e90*/  @!P4 IMAD R242, R242, 0x90, RZ ;  /* 0x00000090f2f2c824 */ /* 0x000fe200078e02ff */
[----:B------:R-:W-:Y:S02]  /*2ea0*/  FSEL R127, R127, RZ, P2 ;  /* 0x000000ff7f7f7208 */ /* 0x000fe40001000000 */
[----:B------:R-:W-:Y:S01]  /*2eb0*/  FSEL R126, R126, RZ, P2 ;  /* 0x000000ff7e7e7208 */ /* 0x000fe20001000000 */
[----:B------:R-:W-:Y:S01]  /*2ec0*/  @!P4 IMAD R242, R242, c[0x0][0x1d4], R8 ;  /* 0x00007500f2f2ca24 */ /* 0x000fe200078e0208 */
[----:B------:R-:W-:-:S04]  /*2ed0*/  IADD3 R8, R248, c[0x0][0x1d4], RZ ;  /* 0x00007500f8087a10 */ /* 0x000fc80007ffe0ff */
[----:B------:R0:W4:Y:S01]  /*2ee0*/  @!P3 LDG.E.64 R126, [R6.64] ;  /* 0x00000024067eb981 */ /* 0x000122000c1e1b00 */
[----:B------:R-:W-:-:S03]  /*2ef0*/  IMAD.SHL.U32 R8, R8, 0x4, RZ ;  /* 0x0000000408087824 */ /* 0x000fc600078e00ff */
[----:B------:R-:W4:Y:S01]  /*2f00*/  @!P1 LDG.E R244, [R224.64] ;  /* 0x00000024e0f49981 */ /* 0x000f22000c1e1900 */
[----:B0-----:R-:W-:-:S04]  /*2f10*/  @!P4 IADD3 R7, P3, R0, R242, RZ ;  /* 0x000000f20007c210 */ /* 0x001fc80007f7e0ff */
[----:B------:R-:W-:Y:S02]  /*2f20*/  @!P4 LEA.HI.X.SX32 R242, R242, R4, 0x1, P3 ;  /* 0x00000004f2f2c211 */ /* 0x000fe400018f0eff */
[----:B------:R-:W-:-:S04]  /*2f30*/  @!P4 LEA R6, P3, R7, c[0x0][0x198], 0x2 ;  /* 0x000066000706ca11 */ /* 0x000fc800078610ff */
[----:B------:R-:W-:Y:S02]  /*2f40*/  @!P4 LEA.HI.X R7, R7, c[0x0][0x19c], R242, 0x2, P3 ;  /* 0x000067000707ca11 */ /* 0x000fe400018f14f2 */
[----:B------:R-:W-:-:S13]  /*2f50*/  ISETP.GE.OR P3, PT, R8, R3, P0 ;  /* 0x000000030800720c */ /* 0x000fda0000766670 */
[----:B------:R-:W4:Y:S01]  /*2f60*/  @!P3 LDG.E R242, [R224.64] ;  /* 0x00000024e0f2b981 */ /* 0x000f22000c1e1900 */
[----:B------:R-:W-:Y:S02]  /*2f70*/  FSEL R129, R129, RZ, P2 ;  /* 0x000000ff81817208 */ /* 0x000fe40001000000 */
[----:B------:R-:W-:-:S06]  /*2f80*/  FSEL R128, R128, RZ, P2 ;  /* 0x000000ff80807208 */ /* 0x000fcc0001000000 */
[----:B------:R0:W4:Y:S01]  /*2f90*/  @!P4 LDG.E.64 R128, [R6.64] ;  /* 0x000000240680c981 */ /* 0x000122000c1e1b00 */
[----:B------:R-:W-:Y:S02]  /*2fa0*/  IMAD R248, R107, 0xd, R5 ;  /* 0x0000000d6bf87824 */ /* 0x000fe400078e0205 */
[----:B--2---:R-:W-:-:S04]  /*2fb0*/  @!P5 IMAD R247, R247, c[0x0][0x1d8], RZ ;  /* 0x00007600f7f7da24 */ /* 0x004fc800078e02ff */
[----:B------:R-:W-:-:S04]  /*2fc0*/  @!P5 IMAD R247, R247, 0x90, RZ ;  /* 0x00000090f7f7d824 */ /* 0x000fc800078e02ff */
[----:B------:R-:W-:-:S05]  /*2fd0*/  @!P5 IMAD R9, R247, c[0x0][0x1d4], R9 ;  /* 0x00007500f709da24 */ /* 0x000fca00078e0209 */
[----:B0-----:R-:W-:-:S04]  /*2fe0*/  @!P5 IADD3 R7, P4, R0, R9, RZ ;  /* 0x000000090007d210 */ /* 0x001fc80007f9e0ff */
[----:B------:R-:W-:Y:S02]  /*2ff0*/  @!P5 LEA.HI.X.SX32 R9, R9, R4, 0x1, P4 ;  /* 0x000000040909d211 */ /* 0x000fe400020f0eff */
[----:B------:R-:W-:-:S04]  /*3000*/  @!P5 LEA R6, P4, R7, c[0x0][0x198], 0x2 ;  /* 0x000066000706da11 */ /* 0x000fc800078810ff */
[----:B------:R-:W-:Y:S01]  /*3010*/  @!P5 LEA.HI.X R7, R7, c[0x0][0x19c], R9, 0x2, P4 ;  /* 0x000067000707da11 */ /* 0x000fe200020f1409 */
[----:B------:R-:W-:-:S05]  /*3020*/  IMAD.SHL.U32 R9, R248, 0x4, RZ ;  /* 0x00000004f8097824 */ /* 0x000fca00078e00ff */
        /* <DEDUP_REMOVED lines=8> */
[----:B0-----:R-:W-:Y:S02]  /*30b0*/  @!P6 IADD3 R7, P5, R0, R245, RZ ;  /* 0x000000f50007e210 */ /* 0x001fe40007fbe0ff */
[----:B------:R-:W-:Y:S02]  /*30c0*/  IADD3 R248, R248, c[0x0][0x1d4], RZ ;  /* 0x00007500f8f87a10 */ /* 0x000fe40007ffe0ff */
[----:B------:R-:W-:Y:S02]  /*30d0*/  @!P6 LEA.HI.X.SX32 R245, R245, R4, 0x1, P5 ;  /* 0x00000004f5f5e211 */ /* 0x000fe400028f0eff */
[----:B------:R-:W-:-:S04]  /*30e0*/  @!P6 LEA R6, P5, R7, c[0x0][0x198], 0x2 ;  /* 0x000066000706ea11 */ /* 0x000fc800078a10ff */
[----:B------:R-:W-:Y:S01]  /*30f0*/  @!P6 LEA.HI.X R7, R7, c[0x0][0x19c], R245, 0x2, P5 ;  /* 0x000067000707ea11 */ /* 0x000fe200028f14f5 */
[----:B------:R-:W-:-:S05]  /*3100*/  IMAD.SHL.U32 R245, R248, 0x4, RZ ;  /* 0x00000004f8f57824 */ /* 0x000fca00078e00ff */
[----:B------:R-:W-:Y:S02]  /*3110*/  ISETP.GE.OR P5, PT, R245, R3, P0 ;  /* 0x00000003f500720c */ /* 0x000fe400007a6670 */
[----:B------:R-:W-:Y:S02]  /*3120*/  FSEL R133, R133, RZ, P2 ;  /* 0x000000ff85857208 */ /* 0x000fe40001000000 */
[----:B------:R-:W-:-:S06]  /*3130*/  FSEL R132, R132, RZ, P2 ;  /* 0x000000ff84847208 */ /* 0x000fcc0001000000 */
[----:B------:R0:W3:Y:S04]  /*3140*/  @!P6 LDG.E.64 R132, [R6.64] ;  /* 0x000000240684e981 */ /* 0x0000e8000c1e1b00 */
[----:B------:R-:W3:Y:S01]  /*3150*/  @!P5 LDG.E R246, [R224.64] ;  /* 0x00000024e0f6d981 */ /* 0x000ee2000c1e1900 */
[----:B----4-:R-:W-:-:S04]  /*3160*/  @!P1 IMAD R244, R244, c[0x0][0x1d8], RZ ;  /* 0x00007600f4f49a24 */ /* 0x010fc800078e02ff */
        /* <DEDUP_REMOVED lines=8> */
[----:B------:R-:W-:Y:S01]  /*31f0*/  ISETP.GE.OR P6, PT, R243, R3, P0 ;  /* 0x00000003f300720c */ /* 0x000fe200007c6670 */
[----:B------:R-:W-:Y:S01]  /*3200*/  @!P3 IMAD R242, R242, c[0x0][0x1d8], RZ ;  /* 0x00007600f2f2ba24 */ /* 0x000fe200078e02ff */
[----:B------:R-:W-:-:S03]  /*3210*/  FSEL R135, R135, RZ, P2 ;  /* 0x000000ff87877208 */ /* 0x000fc60001000000 */
[----:B------:R-:W-:Y:S01]  /*3220*/  @!P3 IMAD R242, R242, 0x90, RZ ;  /* 0x00000090f2f2b824 */ /* 0x000fe200078e02ff */
[----:B------:R-:W-:Y:S01]  /*3230*/  FSEL R134, R134, RZ, P2 ;  /* 0x000000ff86867208 */ /* 0x000fe20001000000 */
[----:B------:R-:W-:-:S06]  /*3240*/  IMAD R248, R107, 0x10, R5 ;  /* 0x000000106bf87824 */ /* 0x000fcc00078e0205 */
[----:B------:R-:W4:Y:S01]  /*3250*/  @!P6 LDG.E R244, [R224.64] ;  /* 0x00000024e0f4e981 */ /* 0x000f22000c1e1900 */
[----:B------:R-:W-:-:S03]  /*3260*/  @!P3 IMAD R242, R242, c[0x0][0x1d4], R8 ;  /* 0x00007500f2f2ba24 */ /* 0x000fc600078e0208 */
[----:B------:R0:W4:Y:S01]  /*3270*/  @!P1 LDG.E.64 R134, [R6.64] ;  /* 0x0000002406869981 */ /* 0x000122000c1e1b00 */
[----:B------:R-:W-:Y:S01]  /*3280*/  IMAD.SHL.U32 R8, R248, 0x4, RZ ;  /* 0x00000004f8087824 */ /* 0x000fe200078e00ff */
        /* <DEDUP_REMOVED lines=9> */
[----:B------:R-:W-:Y:S01]  /*3320*/  IADD3 R248, R248, c[0x0][0x1d4], RZ ;  /* 0x00007500f8f87a10 */ /* 0x000fe20007ffe0ff */
        /* <DEDUP_REMOVED lines=22> */
[----:B------:R-:W-:Y:S02]  /*3490*/  ISETP.GE.OR P4, PT, R245, R3, P0 ;  /* 0x00000003f500720c */ /* 0x000fe40000786670 */
[----:B------:R-:W-:Y:S02]  /*34a0*/  FSEL R141, R141, RZ, P2 ;  /* 0x000000ff8d8d7208 */ /* 0x000fe40001000000 */
[----:B------:R-:W-:-:S06]  /*34b0*/  FSEL R140, R140, RZ, P2 ;  /* 0x000000ff8c8c7208 */ /* 0x000fcc0001000000 */
[----:B------:R0:W3:Y:S04]  /*34c0*/  @!P5 LDG.E.64 R140, [R6.64] ;  /* 0x00000024068cd981 */ /* 0x0000e8000c1e1b00 */
[----:B------:R-:W3:Y:S01]  /*34d0*/  @!P4 LDG.E R246, [R224.64] ;  /* 0x00000024e0f6c981 */ /* 0x000ee2000c1e1900 */
[----:B----4-:R-:W-:-:S04]  /*34e0*/  @!P6 IMAD R244, R244, c[0x0][0x1d8], RZ ;  /* 0x00007600f4f4ea24 */ /* 0x010fc800078e02ff */
[----:B------:R-:W-:-:S04]  /*34f0*/  @!P6 IMAD R244, R244, 0x90, RZ ;  /* 0x00000090f4f4e824 */ /* 0x000fc800078e02ff */
[----:B------:R-:W-:-:S05]  /*3500*/  @!P6 IMAD R243, R244, c[0x0][0x1d4], R243 ;  /* 0x00007500f4f3ea24 */ /* 0x000fca00078e02f3 */
[----:B0-----:R-:W-:Y:S01]  /*3510*/  @!P6 IADD3 R7, P5, R0, R243, RZ ;  /* 0x000000f30007e210 */ /* 0x001fe20007fbe0ff */
[----:B------:R-:W-:-:S03]  /*3520*/  IMAD R248, R107, 0x13, R5 ;  /* 0x000000136bf87824 */ /* 0x000fc600078e0205 */
[----:B------:R-:W-:Y:S02]  /*3530*/  @!P6 LEA.HI.X.SX32 R243, R243, R4, 0x1, P5 ;  /* 0x00000004f3f3e211 */ /* 0x000fe400028f0eff */
[----:B------:R-:W-:-:S04]  /*3540*/  @!P6 LEA R6, P5, R7, c[0x0][0x198], 0x2 ;  /* 0x000066000706ea11 */ /* 0x000fc800078a10ff */
[----:B------:R-:W-:Y:S01]  /*3550*/  @!P6 LEA.HI.X R7, R7, c[0x0][0x19c], R243, 0x2, P5 ;  /* 0x000067000707ea11 */ /* 0x000fe200028f14f3 */
[----:B------:R-:W-:Y:S01]  /*3560*/  IMAD.SHL.U32 R243, R248, 0x4, RZ ;  /* 0x00000004f8f37824 */ /* 0x000fe200078e00ff */
[----:B------:R-:W-:Y:S02]  /*3570*/  FSEL R143, R143, RZ, P2 ;  /* 0x000000ff8f8f7208 */ /* 0x000fe40001000000 */
[----:B------:R-:W-:Y:S02]  /*3580*/  FSEL R142, R142, RZ, P2 ;  /* 0x000000ff8e8e7208 */ /* 0x000fe40001000000 */
[----:B------:R-:W-:-:S04]  /*3590*/  ISETP.GE.OR P5, PT, R243, R3, P0 ;  /* 0x00000003f300720c */ /* 0x000fc800007a6670 */
[----:B------:R0:W4:Y:S01]  /*35a0*/  @!P6 LDG.E.64 R142, [R6.64] ;  /* 0x00000024068ee981 */ /* 0x000122000c1e1b00 */
[----:B------:R-:W-:Y:S01]  /*35b0*/  @!P1 IMAD R242, R242, c[0x0][0x1d8], RZ ;  /* 0x00007600f2f29a24 */ /* 0x000fe200078e02ff */
[----:B------:R-:W-:-:S07]  /*35c0*/  IADD3 R248, R248, c[0x0][0x1d4], RZ ;  /* 0x00007500f8f87a10 */ /* 0x000fce0007ffe0ff */
[----:B------:R-:W4:Y:S01]  /*35d0*/  @!P5 LDG.E R244, [R224.64] ;  /* 0x00000024e0f4d981 */ /* 0x000f22000c1e1900 */
        /* <DEDUP_REMOVED lines=43> */
[----:B0-----:R-:W-:Y:S02]  /*3890*/  @!P5 IADD3 R7, P4, R0, R243, RZ ;  /* 0x000000f30007d210 */ /* 0x001fe40007f9e0ff */
[----:B------:R-:W-:Y:S02]  /*38a0*/  IADD3 R248, R248, c[0x0][0x1d4], RZ ;  /* 0x00007500f8f87a10 */ /* 0x000fe40007ffe0ff */
        /* <DEDUP_REMOVED lines=8> */
[----:B------:R-:W-:-:S08]  /*3930*/  @!P6 IMAD R242, R242, c[0x0][0x1d8], RZ ;  /* 0x00007600f2f2ea24 */ /* 0x000fd000078e02ff */
[----:B------:R-:W4:Y:S01]  /*3940*/  @!P4 LDG.E R244, [R224.64] ;  /* 0x00000024e0f4c981 */ /* 0x000f22000c1e1900 */
        /* <DEDUP_REMOVED lines=13> */
[----:B--2---:R-:W-:-:S04]  /*3a20*/  @!P1 IMAD R247, R247, c[0x0][0x1d8], RZ ;  /* 0x00007600f7f79a24 */ /* 0x004fc800078e02ff */
        /* <DEDUP_REMOVED lines=25> */
[----:B------:R0:W3:Y:S01]  /*3bc0*/  @!P3 LDG.E.64 R156, [R6.64] ;  /* 0x00000024069cb981 */ /* 0x0000e2000c1e1b00 */
[----:B----4-:R-:W-:-:S03]  /*3bd0*/  @!P4 IMAD R244, R244, c[0x0][0x1d8], RZ ;  /* 0x00007600f4f4ca24 */ /* 0x010fc600078e02ff */
[----:B------:R-:W4:Y:S01]  /*3be0*/  @!P1 LDG.E R247, [R224.64] ;  /* 0x00000024e0f79981 */ /* 0x000f22000c1e1900 */
[----:B------:R-:W-:-:S04]  /*3bf0*/  @!P4 IMAD R244, R244, 0x90, RZ ;  /* 0x00000090f4f4c824 */ /* 0x000fc800078e02ff */
[----:B------:R-:W-:Y:S01]  /*3c00*/  @!P4 IMAD R243, R244, c[0x0][0x1d4], R243 ;  /* 0x00007500f4f3ca24 */ /* 0x000fe200078e02f3 */
[----:B------:R-:W-:-:S04]  /*3c10*/  IADD3 R244, R245, c[0x0][0x1d4], RZ ;  /* 0x00007500f5f47a10 */ /* 0x000fc80007ffe0ff */
[----:B0-----:R-:W-:Y:S01]  /*3c20*/  @!P4 IADD3 R7, P3, R0, R243, RZ ;  /* 0x000000f30007c210 */ /* 0x001fe20007f7e0ff */
[----:B------:R-:W-:-:S03]  /*3c30*/  IMAD.SHL.U32 R244, R244, 0x4, RZ ;  /* 0x00000004f4f47824 */ /* 0x000fc600078e00ff */
[----:B------:R-:W-:Y:S02]  /*3c40*/  @!P4 LEA.HI.X.SX32 R243, R243, R4, 0x1, P3 ;  /* 0x00000004f3f3c211 */ /* 0x000fe400018f0eff */
[----:B------:R-:W-:Y:S02]  /*3c50*/  @!P4 LEA R6, P3, R7, c[0x0][0x198], 0x2 ;  /* 0x000066000706ca11 */ /* 0x000fe400078610ff */
[----:B------:R-:W-:Y:S02]  /*3c60*/  FSEL R159, R159, RZ, P2 ;  /* 0x000000ff9f9f7208 */ /* 0x000fe40001000000 */
[----:B------:R-:W-:Y:S02]  /*3c70*/  FSEL R158, R158, RZ, P2 ;  /* 0x000000ff9e9e7208 */ /* 0x000fe40001000000 */
[----:B------:R-:W-:Y:S02]  /*3c80*/  @!P4 LEA.HI.X R7, R7, c[0x0][0x19c], R243, 0x2, P3 ;  /* 0x000067000707ca11 */ /* 0x000fe400018f14f3 */
[----:B------:R-:W-:-:S03]  /*3c90*/  ISETP.GE.OR P3, PT, R244, R3, P0 ;  /* 0x00000003f400720c */ /* 0x000fc60000766670 */
[----:B------:R0:W3:Y:S01]  /*3ca0*/  @!P4 LDG.E.64 R158, [R6.64] ;  /* 0x00000024069ec981 */ /* 0x0000e2000c1e1b00 */
[----:B------:R-:W-:-:S04]  /*3cb0*/  @!P5 IMAD R242, R242, c[0x0][0x1d8], RZ ;  /* 0x00007600f2f2da24 */ /* 0x000fc800078e02ff */
[----:B------:R-:W-:-:S05]  /*3cc0*/  @!P5 IMAD R242, R242, 0x90, RZ ;  /* 0x00000090f2f2d824 */ /* 0x000fca00078e02ff */
[----:B------:R-:W3:Y:S01]  /*3cd0*/  @!P3 LDG.E R245, [R224.64] ;  /* 0x00000024e0f5b981 */ /* 0x000ee2000c1e1900 */
        /* <DEDUP_REMOVED lines=8> */
[----:B------:R-:W3:Y:S01]  /*3d60*/  @!P4 LDG.E R8, [R224.64] ;  /* 0x00000024e008c981 */ /* 0x000ee2000c1e1900 */
[----:B------:R-:W-:Y:S02]  /*3d70*/  FSEL R161, R161, RZ, P2 ;  /* 0x000000ffa1a17208 */ /* 0x000fe40001000000 */
[----:B------:R-:W-:-:S06]  /*3d80*/  FSEL R160, R160, RZ, P2 ;  /* 0x000000ffa0a07208 */ /* 0x000fcc0001000000 */
[----:B------:R0:W3:Y:S01]  /*3d90*/  @!P5 LDG.E.64 R160, [R242.64] ;  /* 0x00000024f2a0d981 */ /* 0x0000e2000c1e1b00 */
[----:B--2---:R-:W-:-:S04]  /*3da0*/  @!P6 IMAD R248, R248, c[0x0][0x1d8], RZ ;  /* 0x00007600f8f8ea24 */ /* 0x004fc800078e02ff */
[----:B------:R-:W-:-:S04]  /*3db0*/  @!P6 IMAD R248, R248, 0x90, RZ ;  /* 0x00000090f8f8e824 */ /* 0x000fc800078e02ff */
[----:B------:R-:W-:Y:S01]  /*3dc0*/  @!P6 IMAD R252, R248, c[0x0][0x1d4], R9 ;  /* 0x00007500f8fcea24 */ /* 0x000fe200078e0209 */
[----:B------:R-:W-:-:S04]  /*3dd0*/  IADD3 R248, R7, c[0x0][0x1d4], RZ ;  /* 0x0000750007f87a10 */ /* 0x000fc80007ffe0ff */
[----:B------:R-:W-:Y:S01]  /*3de0*/  @!P6 IADD3 R9, P5, R0, R252, RZ ;  /* 0x000000fc0009e210 */ /* 0x000fe20007fbe0ff */
[----:B------:R-:W-:-:S03]  /*3df0*/  IMAD.SHL.U32 R7, R248, 0x4, RZ ;  /* 0x00000004f8077824 */ /* 0x000fc600078e00ff */
[----:B------:R-:W-:Y:S02]  /*3e00*/  @!P6 LEA.HI.X.SX32 R252, R252, R4, 0x1, P5 ;  /* 0x00000004fcfce211 */ /* 0x000fe400028f0eff */
[----:B0-----:R-:W-:-:S04]  /*3e10*/  @!P6 LEA R242, P5, R9, c[0x0][0x198], 0x2 ;  /* 0x0000660009f2ea11 */ /* 0x001fc800078a10ff */
[----:B------:R-:W-:Y:S02]  /*3e20*/  @!P6 LEA.HI.X R243, R9, c[0x0][0x19c], R252, 0x2, P5 ;  /* 0x0000670009f3ea11 */ /* 0x000fe400028f14fc */
[----:B------:R-:W-:-:S13]  /*3e30*/  ISETP.GE.OR P5, PT, R7, R3, P0 ;  /* 0x000000030700720c */ /* 0x000fda00007a6670 */
[----:B------:R-:W2:Y:S01]  /*3e40*/  @!P5 LDG.E R9, [R224.64] ;  /* 0x00000024e009d981 */ /* 0x000ea2000c1e1900 */
[----:B------:R-:W-:Y:S02]  /*3e50*/  FSEL R163, R163, RZ, P2 ;  /* 0x000000ffa3a37208 */ /* 0x000fe40001000000 */
[----:B------:R-:W-:-:S06]  /*3e60*/  FSEL R162, R162, RZ, P2 ;  /* 0x000000ffa2a27208 */ /* 0x000fcc0001000000 */
[----:B------:R0:W2:Y:S01]  /*3e70*/  @!P6 LDG.E.64 R162, [R242.64] ;  /* 0x00000024f2a2e981 */ /* 0x0000a2000c1e1b00 */
        /* <DEDUP_REMOVED lines=12> */
[----:B------:R0:W4:Y:S01]  /*3f40*/  @!P1 LDG.E.64 R10, [R242.64] ;  /* 0x00000024f20a9981 */ /* 0x000122000c1e1b00 */
[----:B---3--:R-:W-:-:S03]  /*3f50*/  @!P3 IMAD R245, R245, c[0x0][0x1d8], RZ ;  /* 0x00007600f5f5ba24 */ /* 0x008fc600078e02ff */
[----:B------:R-:W3:Y:S01]  /*3f60*/  @!P6 LDG.E R246, [R224.64] ;  /* 0x00000024e0f6e981 */ /* 0x000ee2000c1e1900 */
        /* <DEDUP_REMOVED lines=12> */
[----:B------:R-:W-:-:S04]  /*4030*/  @!P4 IMAD R8, R8, c[0x0][0x1d8], RZ ;  /* 0x000076000808ca24 */ /* 0x000fc800078e02ff */
[----:B------:R-:W-:-:S04]  /*4040*/  @!P4 IMAD R8, R8, 0x90, RZ ;  /* 0x000000900808c824 */ /* 0x000fc800078e02ff */
[----:B------:R-:W4:Y:S01]  /*4050*/  @!P1 LDG.E R245, [R224.64] ;  /* 0x00000024e0f59981 */ /* 0x000f22000c1e1900 */
[----:B------:R-:W-:-:S05]  /*4060*/  @!P4 IMAD R252, R8, c[0x0][0x1d4], R6 ;  /* 0x0000750008fcca24 */ /* 0x000fca00078e0206 */
[----:B------:R-:W-:Y:S02]  /*4070*/  @!P4 IADD3 R8, P3, R0, R252, RZ ;  /* 0x000000fc0008c210 */ /* 0x000fe40007f7e0ff */
[----:B------:R-:W-:Y:S02]  /*4080*/  IADD3 R6, R248, c[0x0][0x1d4], RZ ;  /* 0x00007500f8067a10 */ /* 0x000fe40007ffe0ff */
[----:B------:R-:W-:Y:S02]  /*4090*/  @!P4 LEA.HI.X.SX32 R252, R252, R4, 0x1, P3 ;  /* 0x00000004fcfcc211 */ /* 0x000fe400018f0eff */
[----:B0-----:R-:W-:-:S04]  /*40a0*/  @!P4 LEA R242, P3, R8, c[0x0][0x198], 0x2 ;  /* 0x0000660008f2ca11 */ /* 0x001fc800078610ff */
[----:B------:R-:W-:Y:S01]  /*40b0*/  @!P4 LEA.HI.X R243, R8, c[0x0][0x19c], R252, 0x2, P3 ;  /* 0x0000670008f3ca11 */ /* 0x000fe200018f14fc */
[----:B------:R-:W-:Y:S01]  /*40c0*/  IMAD.SHL.U32 R8, R6, 0x4, RZ ;  /* 0x0000000406087824 */ /* 0x000fe200078e00ff */
[----:B------:R-:W-:Y:S01]  /*40d0*/  FSEL R171, R171, RZ, P2 ;  /* 0x000000ffabab7208 */ /* 0x000fe20001000000 */
[----:B------:R-:W4:Y:S03]  /*40e0*/  LDL R252, [R1+0x34] ;  /* 0x0000340001fc7983 */ /* 0x000f260000100800 */
[----:B------:R-:W-:-:S13]  /*40f0*/  ISETP.GE.OR P3, PT, R8, R3, P0 ;  /* 0x000000030800720c */ /* 0x000fda0000766670 */
[----:B------:R-:W4:Y:S01]  /*4100*/  @!P3 LDG.E R248, [R224.64] ;  /* 0x00000024e0f8b981 */ /* 0x000f22000c1e1900 */
[----:B------:R-:W-:-:S06]  /*4110*/  FSEL R170, R170, RZ, P2 ;  /* 0x000000ffaaaa7208 */ /* 0x000fcc0001000000 */
[----:B------:R0:W4:Y:S02]  /*4120*/  @!P4 LDG.E.64 R170, [R242.64] ;  /* 0x00000024f2aac981 */ /* 0x000124000c1e1b00 */
[----:B0-----:R-:W-:-:S05]  /*4130*/  IADD3 R242, R6, c[0x0][0x1d4], RZ ;  /* 0x0000750006f27a10 */ /* 0x001fca0007ffe0ff */
[----:B------:R-:W-:Y:S02]  /*4140*/  IMAD.SHL.U32 R242, R242, 0x4, RZ ;  /* 0x00000004f2f27824 */ /* 0x000fe400078e00ff */
[----:B--2---:R-:W-:-:S04]  /*4150*/  @!P5 IMAD R9, R9, c[0x0][0x1d8], RZ ;  /* 0x000076000909da24 */ /* 0x004fc800078e02ff */
[----:B------:R-:W-:-:S04]  /*4160*/  @!P5 IMAD R9, R9, 0x90, RZ ;  /* 0x000000900909d824 */ /* 0x000fc800078e02ff */
[----:B------:R-:W-:-:S05]  /*4170*/  @!P5 IMAD R7, R9, c[0x0][0x1d4], R7 ;  /* 0x000075000907da24 */ /* 0x000fca00078e0207 */
[----:B------:R-:W-:-:S04]  /*4180*/  @!P5 IADD3 R9, P4, R0, R7, RZ ;  /* 0x000000070009d210 */ /* 0x000fc80007f9e0ff */
        /* <DEDUP_REMOVED lines=33> */
[----:B------:R-:W-:Y:S01]  /*43a0*/  ISETP.GE.OR P6, PT, R244, R3, P0 ;  /* 0x00000003f400720c */ /* 0x000fe200007c6670 */
[----:B------:R-:W-:-:S03]  /*43b0*/  @!P3 IMAD R248, R248, c[0x0][0x1d8], RZ ;  /* 0x00007600f8f8ba24 */ /* 0x000fc600078e02ff */
[----:B------:R0:W3:Y:S01]  /*43c0*/  @!P1 LDG.E.64 R176, [R6.64] ;  /* 0x0000002406b09981 */ /* 0x0000e2000c1e1b00 */
[----:B------:R-:W-:Y:S01]  /*43d0*/  @!P3 IMAD R248, R248, 0x90, RZ ;  /* 0x00000090f8f8b824 */ /* 0x000fe200078e02ff */
[----:B------:R-:W-:-:S07]  /*43e0*/  IADD3 R247, R247, c[0x0][0x1d4], RZ ;  /* 0x00007500f7f77a10 */ /* 0x000fce0007ffe0ff */
[----:B------:R-:W3:Y:S01]  /*43f0*/  @!P6 LDG.E R245, [R224.64] ;  /* 0x00000024e0f5e981 */ /* 0x000ee2000c1e1900 */
[----:B------:R-:W-:-:S05]  /*4400*/  @!P3 IMAD R8, R248, c[0x0][0x1d4], R8 ;  /* 0x00007500f808ba24 */ /* 0x000fca00078e0208 */
[----:B0-----:R-:W-:Y:S01]  /*4410*/  @!P3 IADD3 R7, P1, R0, R8, RZ ;  /* 0x000000080007b210 */ /* 0x001fe20007f3e0ff */
[----:B------:R-:W-:-:S03]  /*4420*/  IMAD.SHL.U32 R247, R247, 0x4, RZ ;  /* 0x00000004f7f77824 */ /* 0x000fc600078e00ff */
[----:B------:R-:W-:Y:S02]  /*4430*/  @!P3 LEA.HI.X.SX32 R8, R8, R4, 0x1, P1 ;  /* 0x000000040808b211 */ /* 0x000fe400008f0eff */
[----:B------:R-:W-:-:S04]  /*4440*/  @!P3 LEA R6, P1, R7, c[0x0][0x198], 0x2 ;  /* 0x000066000706ba11 */ /* 0x000fc800078210ff */
[----:B------:R-:W-:Y:S02]  /*4450*/  @!P3 LEA.HI.X R7, R7, c[0x0][0x19c], R8, 0x2, P1 ;  /* 0x000067000707ba11 */ /* 0x000fe400008f1408 */
[----:B------:R-:W-:-:S13]  /*4460*/  ISETP.GE.OR P1, PT, R247, R3, P0 ;  /* 0x00000003f700720c */ /* 0x000fda0000726670 */
[----:B------:R-:W3:Y:S01]  /*4470*/  @!P1 LDG.E R8, [R224.64] ;  /* 0x00000024e0089981 */ /* 0x000ee2000c1e1900 */
[----:B------:R-:W-:Y:S02]  /*4480*/  FSEL R175, R175, RZ, P2 ;  /* 0x000000ffafaf7208 */ /* 0x000fe40001000000 */
[----:B------:R-:W-:-:S06]  /*4490*/  FSEL R174, R174, RZ, P2 ;  /* 0x000000ffaeae7208 */ /* 0x000fcc0001000000 */
[----:B------:R0:W3:Y:S01]  /*44a0*/  @!P3 LDG.E.64 R174, [R6.64] ;  /* 0x0000002406aeb981 */ /* 0x0000e2000c1e1b00 */
        /* <DEDUP_REMOVED lines=26> */
[----:B------:R0:W4:Y:S01]  /*4650*/  @!P5 LDG.E.64 R182, [R6.64] ;  /* 0x0000002406b6d981 */ /* 0x000122000c1e1b00 */
[----:B---3--:R-:W-:-:S03]  /*4660*/  @!P6 IMAD R245, R245, c[0x0][0x1d8], RZ ;  /* 0x00007600f5f5ea24 */ /* 0x008fc600078e02ff */
[----:B------:R-:W3:Y:S01]  /*4670*/  @!P4 LDG.E R246, [R224.64] ;  /* 0x00000024e0f6c981 */ /* 0x000ee2000c1e1900 */
        /* <DEDUP_REMOVED lines=9> */
[----:B------:R-:W-:Y:S01]  /*4710*/  @!P6 LEA.HI.X R7, R7, c[0x0][0x19c], R244, 0x2, P5 ;  /* 0x000067000707ea11 */ /* 0x000fe200028f14f4 */
[----:B------:R-:W-:Y:S01]  /*4720*/  @!P1 IMAD R8, R8, c[0x0][0x1d8], RZ ;  /* 0x0000760008089a24 */ /* 0x000fe200078e02ff */
[----:B------:R-:W-:-:S03]  /*4730*/  ISETP.GE.OR P5, PT, R245, R3, P0 ;  /* 0x00000003f500720c */ /* 0x000fc600007a6670 */
[----:B------:R0:W4:Y:S01]  /*4740*/  @!P6 LDG.E.64 R180, [R6.64] ;  /* 0x0000002406b4e981 */ /* 0x000122000c1e1b00 */
[----:B------:R-:W-:-:S04]  /*4750*/  @!P1 IMAD R8, R8, 0x90, RZ ;  /* 0x0000009008089824 */ /* 0x000fc800078e02ff */
[----:B------:R-:W-:-:S05]  /*4760*/  @!P1 IMAD R8, R8, c[0x0][0x1d4], R247 ;  /* 0x0000750008089a24 */ /* 0x000fca00078e02f7 */
[----:B0-----:R-:W-:Y:S01]  /*4770*/  @!P1 IADD3 R7, P6, R0, R8, RZ ;  /* 0x0000000800079210 */ /* 0x001fe20007fde0ff */
[----:B------:R-:W-:Y:S01]  /*4780*/  IMAD R248, R107, 0x28, R5 ;  /* 0x000000286bf87824 */ /* 0x000fe200078e0205 */
[----:B------:R-:W4:Y:S02]  /*4790*/  @!P5 LDG.E R244, [R224.64] ;  /* 0x00000024e0f4d981 */ /* 0x000f24000c1e1900 */
        /* <DEDUP_REMOVED lines=45> */
[----:B------:R-:W-:Y:S02]  /*4a70*/  IMAD.SHL.U32 R244, R248, 0x4, RZ ;  /* 0x00000004f8f47824 */ /* 0x000fe400078e00ff */
[----:B------:R-:W-:Y:S01]  /*4a80*/  @!P6 IMAD R247, R247, c[0x0][0x1d8], RZ ;  /* 0x00007600f7f7ea24 */ /* 0x000fe200078e02ff */
[----:B------:R-:W-:-:S03]  /*4a90*/  FSEL R185, R185, RZ, P2 ;  /* 0x000000ffb9b97208 */ /* 0x000fc60001000000 */
[----:B------:R-:W-:Y:S01]  /*4aa0*/  @!P6 IMAD R247, R247, 0x90, RZ ;  /* 0x00000090f7f7e824 */ /* 0x000fe200078e02ff */
[----:B------:R-:W-:Y:S02]  /*4ab0*/  FSEL R184, R184, RZ, P2 ;  /* 0x000000ffb8b87208 */ /* 0x000fe40001000000 */
[----:B------:R-:W-:Y:S01]  /*4ac0*/  ISETP.GE.OR P4, PT, R244, R3, P0 ;  /* 0x00000003f400720c */ /* 0x000fe20000786670 */
[----:B------:R-:W-:-:S03]  /*4ad0*/  @!P6 IMAD R8, R247, c[0x0][0x1d4], R8 ;  /* 0x00007500f708ea24 */ /* 0x000fc600078e0208 */
[----:B------:R0:W4:Y:S01]  /*4ae0*/  @!P5 LDG.E.64 R184, [R6.64] ;  /* 0x0000002406b8d981 */ /* 0x000122000c1e1b00 */
[----:B------:R-:W-:-:S08]  /*4af0*/  IADD3 R248, R248, c[0x0][0x1d4], RZ ;  /* 0x00007500f8f87a10 */ /* 0x000fd00007ffe0ff */
        /* <DEDUP_REMOVED lines=31> */
[----:B------:R-:W-:Y:S02]  /*4cf0*/  @!P3 LEA R6, P1, R7, c[0x0][0x198], 0x2 ;  /* 0x000066000706ba11 */ /* 0x000fe400078210ff */
[----:B------:R-:W-:Y:S02]  /*4d00*/  FSEL R241, R241, RZ, P2 ;  /* 0x000000fff1f17208 */ /* 0x000fe40001000000 */
[----:B------:R-:W-:Y:S02]  /*4d10*/  FSEL R240, R240, RZ, P2 ;  /* 0x000000fff0f07208 */ /* 0x000fe40001000000 */
[----:B------:R-:W-:Y:S01]  /*4d20*/  @!P3 LEA.HI.X R7, R7, c[0x0][0x19c], R243, 0x2, P1 ;  /* 0x000067000707ba11 */ /* 0x000fe200008f14f3 */
[----:B------:R-:W-:-:S04]  /*4d30*/  IMAD.SHL.U32 R243, R248, 0x4, RZ ;  /* 0x00000004f8f37824 */ /* 0x000fc800078e00ff */
[----:B------:R0:W3:Y:S01]  /*4d40*/  @!P3 LDG.E.64 R240, [R6.64] ;  /* 0x0000002406f0b981 */ /* 0x0000e2000c1e1b00 */
[----:B------:R-:W-:Y:S02]  /*4d50*/  ISETP.GE.OR P3, PT, R243, R3, P0 ;  /* 0x00000003f300720c */ /* 0x000fe40000766670 */
[----:B------:R-:W-:-:S11]  /*4d60*/  IADD3 R248, R248, c[0x0][0x1d4], RZ ;  /* 0x00007500f8f87a10 */ /* 0x000fd60007ffe0ff */
[----:B------:R-:W3:Y:S01]  /*4d70*/  @!P3 LDG.E R246, [R224.64] ;  /* 0x00000024e0f6b981 */ /* 0x000ee2000c1e1900 */
[----:B----4-:R-:W-:-:S04]  /*4d80*/  @!P4 IMAD R245, R245, c[0x0][0x1d8], RZ ;  /* 0x00007600f5f5ca24 */ /* 0x010fc800078e02ff */
[----:B------:R-:W-:-:S04]  /*4d90*/  @!P4 IMAD R245, R245, 0x90, RZ ;  /* 0x00000090f5f5c824 */ /* 0x000fc800078e02ff */
[----:B------:R-:W-:-:S05]  /*4da0*/  @!P4 IMAD R244, R245, c[0x0][0x1d4], R244 ;  /* 0x00007500f5f4ca24 */ /* 0x000fca00078e02f4 */
        /* <DEDUP_REMOVED lines=9> */
[----:B------:R-:W-:-:S03]  /*4e40*/  FSEL R196, R196, RZ, P2 ;  /* 0x000000ffc4c47208 */ /* 0x000fc60001000000 */
[----:B------:R-:W-:Y:S01]  /*4e50*/  @!P5 IMAD R8, R247, c[0x0][0x1d4], R8 ;  /* 0x00007500f708da24 */ /* 0x000fe200078e0208 */
[----:B------:R-:W-:-:S03]  /*4e60*/  IADD3 R247, R248, c[0x0][0x1d4], RZ ;  /* 0x00007500f8f77a10 */ /* 0x000fc60007ffe0ff */
[----:B------:R-:W4:Y:S04]  /*4e70*/  @!P1 LDG.E R244, [R224.64] ;  /* 0x00000024e0f49981 */ /* 0x000f28000c1e1900 */
        /* <DEDUP_REMOVED lines=25> */
[----:B------:R-:W-:Y:S01]  /*5010*/  IADD3 R248, R248, c[0x0][0x1d4], RZ ;  /* 0x00007500f8f87a10 */ /* 0x000fe20007ffe0ff */
[----:B---3--:R-:W-:-:S04]  /*5020*/  @!P3 IMAD R246, R246, c[0x0][0x1d8], RZ ;  /* 0x00007600f6f6ba24 */ /* 0x008fc800078e02ff */
[----:B------:R-:W-:-:S04]  /*5030*/  @!P3 IMAD R246, R246, 0x90, RZ ;  /* 0x00000090f6f6b824 */ /* 0x000fc800078e02ff */
[----:B------:R-:W-:-:S05]  /*5040*/  @!P3 IMAD R243, R246, c[0x0][0x1d4], R243 ;  /* 0x00007500f6f3ba24 */ /* 0x000fca00078e02f3 */
[----:B0-----:R-:W-:-:S04]  /*5050*/  @!P3 IADD3 R7, P6, R0, R243, RZ ;  /* 0x000000f30007b210 */ /* 0x001fc80007fde0ff */
        /* <DEDUP_REMOVED lines=8> */
[----:B----4-:R-:W-:-:S04]  /*50e0*/  @!P1 IMAD R244, R244, c[0x0][0x1d8], RZ ;  /* 0x00007600f4f49a24 */ /* 0x010fc800078e02ff */
[----:B------:R-:W-:-:S04]  /*50f0*/  @!P1 IMAD R244, R244, 0x90, RZ ;  /* 0x00000090f4f49824 */ /* 0x000fc800078e02ff */
[----:B------:R-:W-:Y:S02]  /*5100*/  @!P1 IMAD R246, R244, c[0x0][0x1d4], R245 ;  /* 0x00007500f4f69a24 */ /* 0x000fe400078e02f5 */
[----:B------:R-:W4:Y:S01]  /*5110*/  @!P6 LDG.E R244, [R224.64] ;  /* 0x00000024e0f4e981 */ /* 0x000f22000c1e1900 */
[----:B------:R-:W-:Y:S02]  /*5120*/  IADD3 R245, R248, c[0x0][0x1d4], RZ ;  /* 0x00007500f8f57a10 */ /* 0x000fe40007ffe0ff */
[----:B0-----:R-:W-:-:S03]  /*5130*/  @!P1 IADD3 R7, P3, R0, R246, RZ ;  /* 0x000000f600079210 */ /* 0x001fc60007f7e0ff */
[----:B------:R-:W-:Y:S01]  /*5140*/  IMAD.SHL.U32 R245, R245, 0x4, RZ ;  /* 0x00000004f5f57824 */ /* 0x000fe200078e00ff */
[----:B------:R-:W-:Y:S02]  /*5150*/  @!P1 LEA.HI.X.SX32 R246, R246, R4, 0x1, P3 ;  /* 0x00000004f6f69211 */ /* 0x000fe400018f0eff */
[----:B------:R-:W-:Y:S02]  /*5160*/  @!P1 LEA R6, P3, R7, c[0x0][0x198], 0x2 ;  /* 0x0000660007069a11 */ /* 0x000fe400078610ff */
[----:B------:R-:W-:Y:S02]  /*5170*/  FSEL R199, R199, RZ, P2 ;  /* 0x000000ffc7c77208 */ /* 0x000fe40001000000 */
[----:B------:R-:W-:Y:S02]  /*5180*/  @!P1 LEA.HI.X R7, R7, c[0x0][0x19c], R246, 0x2, P3 ;  /* 0x0000670007079a11 */ /* 0x000fe400018f14f6 */
[----:B------:R-:W-:Y:S02]  /*5190*/  ISETP.GE.OR P3, PT, R245, R3, P0 ;  /* 0x00000003f500720c */ /* 0x000fe40000766670 */
[----:B------:R-:W-:-:S06]  /*51a0*/  FSEL R198, R198, RZ, P2 ;  /* 0x000000ffc6c67208 */ /* 0x000fcc0001000000 */
[----:B------:R0:W3:Y:S01]  /*51b0*/  @!P1 LDG.E.64 R198, [R6.64] ;  /* 0x0000002406c69981 */ /* 0x0000e2000c1e1b00 */
[----:B------:R-:W-:-:S04]  /*51c0*/  @!P4 IMAD R8, R8, c[0x0][0x1d8], RZ ;  /* 0x000076000808ca24 */ /* 0x000fc800078e02ff */
        /* <DEDUP_REMOVED lines=28> */
[----:B------:R-:W-:Y:S02]  /*5390*/  FSEL R201, R201, RZ, P2 ;  /* 0x000000ffc9c97208 */ /* 0x000fe40001000000 */
[----:B------:R-:W-:Y:S01]  /*53a0*/  FSEL R200, R200, RZ, P2 ;  /* 0x000000ffc8c87208 */ /* 0x000fe20001000000 */
[----:B----4-:R-:W-:-:S04]  /*53b0*/  @!P6 IMAD R244, R244, c[0x0][0x1d8], RZ ;  /* 0x00007600f4f4ea24 */ /* 0x010fc800078e02ff */
[----:B------:R-:W-:-:S04]  /*53c0*/  @!P6 IMAD R244, R244, 0x90, RZ ;  /* 0x00000090f4f4e824 */ /* 0x000fc800078e02ff */
[----:B------:R-:W-:-:S05]  /*53d0*/  @!P6 IMAD R244, R244, c[0x0][0x1d4], R243 ;  /* 0x00007500f4f4ea24 */ /* 0x000fca00078e02f3 */
[----:B0-----:R-:W-:-:S04]  /*53e0*/  @!P6 IADD3 R7, P5, R0, R244, RZ ;  /* 0x000000f40007e210 */ /* 0x001fc80007fbe0ff */
[----:B------:R-:W-:Y:S02]  /*53f0*/  @!P6 LEA.HI.X.SX32 R244, R244, R4, 0x1, P5 ;  /* 0x00000004f4f4e211 */ /* 0x000fe400028f0eff */
[----:B------:R-:W-:-:S04]  /*5400*/  @!P6 LEA R6, P5, R7, c[0x0][0x198], 0x2 ;  /* 0x000066000706ea11 */ /* 0x000fc800078a10ff */
[----:B------:R-:W-:Y:S02]  /*5410*/  @!P6 LEA.HI.X R7, R7, c[0x0][0x19c], R244, 0x2, P5 ;  /* 0x000067000707ea11 */ /* 0x000fe400028f14f4 */
[----:B------:R-:W-:-:S03]  /*5420*/  IADD3 R243, R248, c[0x0][0x1d4], RZ ;  /* 0x00007500f8f37a10 */ /* 0x000fc60007ffe0ff */
[----:B------:R3:W4:Y:S02]  /*5430*/  @!P6 LDG.E.64 R200, [R6.64] ;  /* 0x0000002406c8e981 */ /* 0x000724000c1e1b00 */
[----:B------:R-:W-:Y:S02]  /*5440*/  IMAD.SHL.U32 R243, R243, 0x4, RZ ;  /* 0x00000004f3f37824 */ /* 0x000fe400078e00ff */
[----:B---3--:R-:W-:-:S04]  /*5450*/  @!P3 IMAD R6, R246, c[0x0][0x1d8], RZ ;  /* 0x00007600f606ba24 */ /* 0x008fc800078e02ff */
[----:B------:R-:W-:Y:S01]  /*5460*/  @!P3 IMAD R6, R6, 0x90, RZ ;  /* 0x000000900606b824 */ /* 0x000fe200078e02ff */
[----:B------:R-:W-:-:S03]  /*5470*/  ISETP.GE.OR P6, PT, R243, R3, P0 ;  /* 0x00000003f300720c */ /* 0x000fc600007c6670 */
[----:B------:R-:W-:-:S05]  /*5480*/  @!P3 IMAD R6, R6, c[0x0][0x1d4], R245 ;  /* 0x000075000606ba24 */ /* 0x000fca00078e02f5 */
[----:B------:R-:W-:-:S04]  /*5490*/  @!P3 IADD3 R7, P5, R0, R6, RZ ;  /* 0x000000060007b210 */ /* 0x000fc80007fbe0ff */
[----:B------:R-:W-:Y:S02]  /*54a0*/  @!P3 LEA.HI.X.SX32 R244, R6, R4, 0x1, P5 ;  /* 0x0000000406f4b211 */ /* 0x000fe400028f0eff */
[----:B------:R-:W-:Y:S01]  /*54b0*/  @!P3 LEA R6, P5, R7, c[0x0][0x198], 0x2 ;  /* 0x000066000706ba11 */ /* 0x000fe200078a10ff */
[----:B------:R-:W-:-:S03]  /*54c0*/  IMAD R248, R107, 0x37, R5 ;  /* 0x000000376bf87824 */ /* 0x000fc600078e0205 */
[----:B------:R-:W-:Y:S02]  /*54d0*/  @!P3 LEA.HI.X R7, R7, c[0x0][0x19c], R244, 0x2, P5 ;  /* 0x000067000707ba11 */ /* 0x000fe400028f14f4 */
[----:B------:R-:W3:Y:S01]  /*54e0*/  @!P6 LDG.E R244, [R224.64] ;  /* 0x00000024e0f4e981 */ /* 0x000ee2000c1e1900 */
[----:B------:R-:W-:Y:S01]  /*54f0*/  IMAD.SHL.U32 R245, R248, 0x4, RZ ;  /* 0x00000004f8f57824 */ /* 0x000fe200078e00ff */
[----:B------:R-:W-:Y:S01]  /*5500*/  FSEL R211, R211, RZ, P2 ;  /* 0x000000ffd3d37208 */ /* 0x000fe20001000000 */
[----:B------:R-:W-:Y:S01]  /*5510*/  @!P1 IMAD R247, R247, c[0x0][0x1d8], RZ ;  /* 0x00007600f7f79a24 */ /* 0x000fe200078e02ff */
[----:B------:R-:W-:-:S03]  /*5520*/  FSEL R210, R210, RZ, P2 ;  /* 0x000000ffd2d27208 */ /* 0x000fc60001000000 */
[----:B------:R-:W-:Y:S01]  /*5530*/  @!P1 IMAD R247, R247, 0x90, RZ ;  /* 0x00000090f7f79824 */ /* 0x000fe200078e02ff */
[----:B------:R-:W-:Y:S02]  /*5540*/  ISETP.GE.OR P5, PT, R245, R3, P0 ;  /* 0x00000003f500720c */ /* 0x000fe400007a6670 */
[----:B------:R0:W4:Y:S01]  /*5550*/  @!P3 LDG.E.64 R210, [R6.64] ;  /* 0x0000002406d2b981 */ /* 0x000122000c1e1b00 */
[----:B------:R-:W-:Y:S01]  /*5560*/  @!P1 IMAD R8, R247, c[0x0][0x1d4], R8 ;  /* 0x00007500f7089a24 */ /* 0x000fe200078e0208 */
[----:B------:R-:W-:-:S04]  /*5570*/  IADD3 R248, R248, c[0x0][0x1d4], RZ ;  /* 0x00007500f8f87a10 */ /* 0x000fc80007ffe0ff */
[----:B0-----:R-:W-:-:S05]  /*5580*/  @!P1 IADD3 R7, P3, R0, R8, RZ ;  /* 0x0000000800079210 */ /* 0x001fca0007f7e0ff */
[----:B------:R-:W4:Y:S01]  /*5590*/  @!P5 LDG.E R247, [R224.64] ;  /* 0x00000024e0f7d981 */ /* 0x000f22000c1e1900 */
        /* <DEDUP_REMOVED lines=12> */
[----:B------:R-:W-:Y:S02]  /*5660*/  IADD3 R9, R248, c[0x0][0x1d4], RZ ;  /* 0x00007500f8097a10 */ /* 0x000fe40007ffe0ff */
[----:B------:R-:W-:Y:S01]  /*5670*/  FSEL R209, R209, RZ, P2 ;  /* 0x000000ffd1d17208 */ /* 0x000fe20001000000 */
[----:B------:R-:W2:Y:S01]  /*5680*/  LDL R248, [R1+0x28] ;  /* 0x0000280001f87983 */ /* 0x000ea20000100800 */
[----:B0-----:R-:W-:Y:S01]  /*5690*/  @!P4 IADD3 R7, P1, R0, R242, RZ ;  /* 0x000000f20007c210 */ /* 0x001fe20007f3e0ff */
[----:B------:R-:W-:-:S03]  /*56a0*/  IMAD.SHL.U32 R9, R9, 0x4, RZ ;  /* 0x0000000409097824 */ /* 0x000fc600078e00ff */
[----:B------:R-:W-:Y:S02]  /*56b0*/  @!P4 LEA.HI.X.SX32 R242, R242, R4, 0x1, P1 ;  /* 0x00000004f2f2c211 */ /* 0x000fe400008f0eff */
[----:B------:R-:W-:-:S04]  /*56c0*/  @!P4 LEA R6, P1, R7, c[0x0][0x198], 0x2 ;  /* 0x000066000706ca11 */ /* 0x000fc800078210ff */
[----:B------:R-:W-:Y:S02]  /*56d0*/  @!P4 LEA.HI.X R7, R7, c[0x0][0x19c], R242, 0x2, P1 ;  /* 0x000067000707ca11 */ /* 0x000fe400008f14f2 */
[----:B------:R-:W-:-:S13]  /*56e0*/  ISETP.GE.OR P1, PT, R9, R3, P0 ;  /* 0x000000030900720c */ /* 0x000fda0000726670 */
[----:B------:R-:W2:Y:S01]  /*56f0*/  @!P1 LDG.E R242, [R224.64] ;  /* 0x00000024e0f29981 */ /* 0x000ea2000c1e1900 */
[----:B------:R-:W-:-:S06]  /*5700*/  FSEL R208, R208, RZ, P2 ;  /* 0x000000ffd0d07208 */ /* 0x000fcc0001000000 */
[----:B------:R0:W2:Y:S01]  /*5710*/  @!P4 LDG.E.64 R208, [R6.64] ;  /* 0x0000002406d0c981 */ /* 0x0000a2000c1e1b00 */
[----:B------:R-:W-:Y:S02]  /*5720*/  FSEL R207, R207, RZ, P2 ;  /* 0x000000ffcfcf7208 */ /* 0x000fe40001000000 */
[----:B------:R-:W-:Y:S02]  /*5730*/  FSEL R206, R206, RZ, P2 ;  /* 0x000000ffcece7208 */ /* 0x000fe40001000000 */
[----:B------:R-:W-:Y:S02]  /*5740*/  FSEL R233, R233, RZ, P2 ;  /* 0x000000ffe9e97208 */ /* 0x000fe40001000000 */
[----:B------:R-:W-:Y:S01]  /*5750*/  FSEL R232, R232, RZ, P2 ;  /* 0x000000ffe8e87208 */ /* 0x000fe20001000000 */
[----:B---3--:R-:W-:-:S04]  /*5760*/  @!P6 IMAD R244, R244, c[0x0][0x1d8], RZ ;  /* 0x00007600f4f4ea24 */ /* 0x008fc800078e02ff */
[----:B------:R-:W-:-:S04]  /*5770*/  @!P6 IMAD R244, R244, 0x90, RZ ;  /* 0x00000090f4f4e824 */ /* 0x000fc800078e02ff */
[----:B------:R-:W-:-:S05]  /*5780*/  @!P6 IMAD R244, R244, c[0x0][0x1d4], R243 ;  /* 0x00007500f4f4ea24 */ /* 0x000fca00078e02f3 */
[----:B0-----:R-:W-:-:S04]  /*5790*/  @!P6 IADD3 R7, P4, R0, R244, RZ ;  /* 0x000000f40007e210 */ /* 0x001fc80007f9e0ff */
[----:B------:R-:W-:Y:S02]  /*57a0*/  @!P6 LEA.HI.X.SX32 R244, R244, R4, 0x1, P4 ;  /* 0x00000004f4f4e211 */ /* 0x000fe400020f0eff */
[----:B------:R-:W-:-:S04]  /*57b0*/  @!P6 LEA R6, P4, R7, c[0x0][0x198], 0x2 ;  /* 0x000066000706ea11 */ /* 0x000fc800078810ff */
[----:B------:R-:W-:Y:S01]  /*57c0*/  @!P6 LEA.HI.X R7, R7, c[0x0][0x19c], R244, 0x2, P4 ;  /* 0x000067000707ea11 */ /* 0x000fe200020f14f4 */
[----:B------:R-:W-:Y:S02]  /*57d0*/  IMAD R244, R107, 0x3a, R5 ;  /* 0x0000003a6bf47824 */ /* 0x000fe400078e0205 */
[----:B----4-:R-:W-:Y:S02]  /*57e0*/  @!P5 IMAD R247, R247, c[0x0][0x1d8], RZ ;  /* 0x00007600f7f7da24 */ /* 0x010fe400078e02ff */
[----:B------:R-:W-:Y:S01]  /*57f0*/  IMAD.SHL.U32 R243, R244, 0x4, RZ ;  /* 0x00000004f4f37824 */ /* 0x000fe200078e00ff */
[----:B------:R0:W3:Y:S01]  /*5800*/  @!P6 LDG.E.64 R206, [R6.64] ;  /* 0x0000002406cee981 */ /* 0x0000e2000c1e1b00 */
[----:B------:R-:W-:-:S04]  /*5810*/  @!P5 IMAD R247, R247, 0x90, RZ ;  /* 0x00000090f7f7d824 */ /* 0x000fc800078e02ff */
[----:B------:R-:W-:Y:S01]  /*5820*/  @!P5 IMAD R245, R247, c[0x0][0x1d4], R245 ;  /* 0x00007500f7f5da24 */ /* 0x000fe200078e02f5 */
[----:B------:R-:W-:-:S04]  /*5830*/  ISETP.GE.OR P4, PT, R243, R3, P0 ;  /* 0x00000003f300720c */ /* 0x000fc80000786670 */
[----:B0-----:R-:W-:-:S04]  /*5840*/  @!P5 IADD3 R7, P6, R0, R245, RZ ;  /* 0x000000f50007d210 */ /* 0x001fc80007fde0ff */
[----:B------:R-:W-:Y:S02]  /*5850*/  @!P5 LEA.HI.X.SX32 R245, R245, R4, 0x1, P6 ;  /* 0x00000004f5f5d211 */ /* 0x000fe400030f0eff */
[----:B------:R-:W-:-:S03]  /*5860*/  @!P5 LEA R6, P6, R7, c[0x0][0x198], 0x2 ;  /* 0x000066000706da11 */ /* 0x000fc600078c10ff */
[----:B------:R-:W4:Y:S01]  /*5870*/  @!P4 LDG.E R247, [R224.64] ;  /* 0x00000024e0f7c981 */ /* 0x000f22000c1e1900 */
[----:B------:R-:W-:Y:S01]  /*5880*/  @!P5 LEA.HI.X R7, R7, c[0x0][0x19c], R245, 0x2, P6 ;  /* 0x000067000707da11 */ /* 0x000fe200030f14f5 */
[----:B------:R-:W-:-:S04]  /*5890*/  @!P3 IMAD R246, R246, c[0x0][0x1d8], RZ ;  /* 0x00007600f6f6ba24 */ /* 0x000fc800078e02ff */
[----:B------:R0:W3:Y:S01]  /*58a0*/  @!P5 LDG.E.64 R232, [R6.64] ;  /* 0x0000002406e8d981 */ /* 0x0000e2000c1e1b00 */
[----:B------:R-:W-:-:S04]  /*58b0*/  @!P3 IMAD R245, R246, 0x90, RZ ;  /* 0x00000090f6f5b824 */ /* 0x000fc800078e02ff */
[----:B------:R-:W-:Y:S01]  /*58c0*/  @!P3 IMAD R245, R245, c[0x0][0x1d4], R8 ;  /* 0x00007500f5f5ba24 */ /* 0x000fe200078e0208 */
[----:B------:R-:W-:-:S04]  /*58d0*/  IADD3 R8, R244, c[0x0][0x1d4], RZ ;  /* 0x00007500f4087a10 */ /* 0x000fc80007ffe0ff */
[C---:B------:R-:W-:Y:S01]  /*58e0*/  IADD3 R244, R8.reuse, c[0x0][0x1d4], RZ ;  /* 0x0000750008f47a10 */ /* 0x040fe20007ffe0ff */
[----:B------:R-:W-:Y:S01]  /*58f0*/  IMAD.SHL.U32 R8, R8, 0x4, RZ ;  /* 0x0000000408087824 */ /* 0x000fe200078e00ff */
[----:B0-----:R-:W-:-:S04]  /*5900*/  @!P3 IADD3 R7, P6, R0, R245, RZ ;  /* 0x000000f50007b210 */ /* 0x001fc80007fde0ff */
[----:B------:R-:W-:Y:S02]  /*5910*/  ISETP.GE.OR P5, PT, R8, R3, P0 ;  /* 0x000000030800720c */ /* 0x000fe400007a6670 */
[----:B------:R-:W-:Y:S02]  /*5920*/  @!P3 LEA.HI.X.SX32 R245, R245, R4, 0x1, P6 ;  /* 0x00000004f5f5b211 */ /* 0x000fe400030f0eff */
[----:B------:R-:W-:Y:S01]  /*5930*/  @!P3 LEA R6, P6, R7, c[0x0][0x198], 0x2 ;  /* 0x000066000706ba11 */ /* 0x000fe200078c10ff */
[----:B------:R-:W-:-:S03]  /*5940*/  IMAD.SHL.U32 R244, R244, 0x4, RZ ;  /* 0x00000004f4f47824 */ /* 0x000fc600078e00ff */
[----:B------:R-:W-:Y:S02]  /*5950*/  @!P3 LEA.HI.X R7, R7, c[0x0][0x19c], R245, 0x2, P6 ;  /* 0x000067000707ba11 */ /* 0x000fe400030f14f5 */
[----:B------:R-:W-:-:S03]  /*5960*/  ISETP.GE.OR P6, PT, R244, R3, P0 ;  /* 0x00000003f400720c */ /* 0x000fc600007c6670 */
[----:B------:R-:W3:Y:S01]  /*5970*/  @!P5 LDG.E R245, [R224.64] ;  /* 0x00000024e0f5d981 */ /* 0x000ee2000c1e1900 */
[----:B------:R-:W-:Y:S02]  /*5980*/  FSEL R215, R215, RZ, P2 ;  /* 0x000000ffd7d77208 */ /* 0x000fe40001000000 */
[----:B------:R-:W-:-:S06]  /*5990*/  FSEL R214, R214, RZ, P2 ;  /* 0x000000ffd6d67208 */ /* 0x000fcc0001000000 */
[----:B------:R0:W3:Y:S04]  /*59a0*/  @!P3 LDG.E.64 R214, [R6.64] ;  /* 0x0000002406d6b981 */ /* 0x0000e8000c1e1b00 */
[----:B------:R-:W3:Y:S01]  /*59b0*/  @!P6 LDG.E R246, [R224.64] ;  /* 0x00000024e0f6e981 */ /* 0x000ee2000c1e1900 */
        /* <DEDUP_REMOVED lines=14> */
[----:B------:R-:W-:Y:S02]  /*5aa0*/  FSEL R218, R218, RZ, P2 ;  /* 0x000000ffdada7208 */ /* 0x000fe40001000000 */
        /* <DEDUP_REMOVED lines=9> */
[----:B------:R-:W-:Y:S01]  /*5b40*/  FSEL R235, R235, RZ, P2 ;  /* 0x000000ffebeb7208 */ /* 0x000fe20001000000 */
[----:B------:R-:W4:Y:S04]  /*5b50*/  LDL R247, [R1] ;  /* 0x0000000001f77983 */ /* 0x000f280000100800 */
[----:B------:R3:W4:Y:S02]  /*5b60*/  @!P4 LDG.E.64 R218, [R6.64] ;  /* 0x0000002406dac981 */ /* 0x000724000c1e1b00 */
[----:B---3--:R-:W-:-:S04]  /*5b70*/  @!P5 IMAD R6, R245, c[0x0][0x1d8], RZ ;  /* 0x00007600f506da24 */ /* 0x008fc800078e02ff */
[----:B------:R-:W-:-:S04]  /*5b80*/  @!P5 IMAD R6, R6, 0x90, RZ ;  /* 0x000000900606d824 */ /* 0x000fc800078e02ff */
[----:B------:R-:W-:Y:S02]  /*5b90*/  @!P5 IMAD R6, R6, c[0x0][0x1d4], R8 ;  /* 0x000075000606da24 */ /* 0x000fe400078e0208 */
[----:B------:R-:W-:-:S03]  /*5ba0*/  @!P6 IMAD R246, R246, c[0x0][0x1d8], RZ ;  /* 0x00007600f6f6ea24 */ /* 0x000fc600078e02ff */
[----:B------:R-:W-:Y:S01]  /*5bb0*/  @!P5 IADD3 R7, P1, R0, R6, RZ ;  /* 0x000000060007d210 */ /* 0x000fe20007f3e0ff */
[----:B------:R-:W-:-:S03]  /*5bc0*/  @!P6 IMAD R246, R246, 0x90, RZ ;  /* 0x00000090f6f6e824 */ /* 0x000fc600078e02ff */
[----:B------:R-:W-:Y:S02]  /*5bd0*/  @!P5 LEA.HI.X.SX32 R8, R6, R4, 0x1, P1 ;  /* 0x000000040608d211 */ /* 0x000fe400008f0eff */
[C---:B------:R-:W-:Y:S01]  /*5be0*/  @!P5 LEA R6, P1, R7.reuse, c[0x0][0x198], 0x2 ;  /* 0x000066000706da11 */ /* 0x040fe200078210ff */
[----:B------:R-:W-:Y:S01]  /*5bf0*/  @!P6 IMAD R244, R246, c[0x0][0x1d4], R244 ;  /* 0x00007500f6f4ea24 */ /* 0x000fe200078e02f4 */
[----:B------:R-:W-:Y:S01]  /*5c00*/  FSEL R234, R234, RZ, P2 ;  /* 0x000000ffeaea7208 */ /* 0x000fe20001000000 */
[----:B------:R-:W3:Y:S01]  /*5c10*/  LDL R246, [R1+0x4] ;  /* 0x0000040001f67983 */ /* 0x000ee20000100800 */
[----:B------:R-:W-:-:S05]  /*5c20*/  @!P5 LEA.HI.X R7, R7, c[0x0][0x19c], R8, 0x2, P1 ;  /* 0x000067000707da11 */ /* 0x000fca00008f1408 */
[----:B------:R0:W3:Y:S02]  /*5c30*/  @!P5 LDG.E.64 R220, [R6.64] ;  /* 0x0000002406dcd981 */ /* 0x0000e4000c1e1b00 */
[----:B0-----:R-:W-:-:S04]  /*5c40*/  @!P6 IADD3 R7, P1, R0, R244, RZ ;  /* 0x000000f40007e210 */ /* 0x001fc80007f3e0ff */
[----:B------:R-:W-:Y:S02]  /*5c50*/  @!P6 LEA.HI.X.SX32 R244, R244, R4, 0x1, P1 ;  /* 0x00000004f4f4e211 */ /* 0x000fe400008f0eff */
[----:B------:R-:W-:-:S04]  /*5c60*/  @!P6 LEA R6, P1, R7, c[0x0][0x198], 0x2 ;  /* 0x000066000706ea11 */ /* 0x000fc800078210ff */
[----:B------:R-:W-:-:S05]  /*5c70*/  @!P6 LEA.HI.X R7, R7, c[0x0][0x19c], R244, 0x2, P1 ;  /* 0x000067000707ea11 */ /* 0x000fca00008f14f4 */
[----:B------:R0:W3:Y:S02]  /*5c80*/  @!P6 LDG.E.64 R234, [R6.64] ;  /* 0x0000002406eae981 */ /* 0x0000e4000c1e1b00 */
[----:B0-----:R-:W-:Y:S01]  /*5c90*/  IMAD R7, R107, 0x3d, R5 ;  /* 0x0000003d6b077824 */ /* 0x001fe200078e0205 */
[----:B------:R-:W-:Y:S01]  /*5ca0*/  PLOP3.LUT P1, PT, PT, PT, UP0, 0x80, 0x0 ;  /* 0x000000000000781c */ /* 0x000fe20003f2f008 */
[----:B------:R-:W-:Y:S01]  /*5cb0*/  IMAD.U32 R6, RZ, RZ, UR4 ;  /* 0x00000004ff067e24 */ /* 0x000fe2000f8e00ff */
[----:B------:R-:W3:Y:S01]  /*5cc0*/  LDL R107, [R1+0x54] ;  /* 0x00005400016b7983 */ /* 0x000ee20000100800 */
[----:B------:R-:W-:-:S05]  /*5cd0*/  IMAD.SHL.U32 R5, R7, 0x4, RZ ;  /* 0x0000000407057824 */ /* 0x000fca00078e00ff */
[----:B------:R-:W-:Y:S01]  /*5ce0*/  ISETP.GE.OR P4, PT, R5, R3, P0 ;  /* 0x000000030500720c */ /* 0x000fe20000786670 */
[----:B------:R-:W-:-:S04]  /*5cf0*/  IMAD.U32 R8, RZ, RZ, UR5 ;  /* 0x00000005ff087e24 */ /* 0x000fc8000f8e00ff */
[----:B------:R-:W-:-:S08]  /*5d00*/  @P1 IADD3 R6, P5, P6, R2, c[0x0][0x200], R6 ;  /* 0x0000800002061a10 */ /* 0x000fd00007ebe006 */
[----:B------:R0:W3:Y:S01]  /*5d10*/  @!P4 LDG.E R245, [R224.64] ;  /* 0x00000024e0f5c981 */ /* 0x0000e2000c1e1900 */
[----:B--2---:R-:W-:-:S04]  /*5d20*/  @!P3 IMAD R9, R9, c[0x0][0x1d8], RZ ;  /* 0x000076000909ba24 */ /* 0x004fc800078e02ff */
[----:B------:R-:W-:-:S04]  /*5d30*/  @!P3 IMAD R9, R9, 0x90, RZ ;  /* 0x000000900909b824 */ /* 0x000fc800078e02ff */
[----:B------:R-:W-:Y:S01]  /*5d40*/  @!P3 IMAD R244, R9, c[0x0][0x1d4], R242 ;  /* 0x0000750009f4ba24 */ /* 0x000fe200078e02f2 */
[----:B------:R-:W-:Y:S02]  /*5d50*/  IADD3 R242, R7, c[0x0][0x1d4], RZ ;  /* 0x0000750007f27a10 */ /* 0x000fe40007ffe0ff */
[----:B------:R-:W-:Y:S02]  /*5d60*/  @P1 SHF.R.S32.HI R7, RZ, 0x1f, R2 ;  /* 0x0000001fff071819 */ /* 0x000fe40000011402 */
[C---:B------:R-:W-:Y:S01]  /*5d70*/  IADD3 R243, R242.reuse, c[0x0][0x1d4], RZ ;  /* 0x00007500f2f37a10 */ /* 0x040fe20007ffe0ff */
[----:B------:R-:W-:Y:S01]  /*5d80*/  IMAD.SHL.U32 R242, R242, 0x4, RZ ;  /* 0x00000004f2f27824 */ /* 0x000fe200078e00ff */
[----:B------:R-:W-:Y:S02]  /*5d90*/  @P1 IADD3.X R7, R7, c[0x0][0x204], R8, P5, P6 ;  /* 0x0000810007071a10 */ /* 0x000fe40002fec408 */
[----:B------:R-:W-:Y:S02]  /*5da0*/  @!P3 IADD3 R9, P6, R0, R244, RZ ;  /* 0x000000f40009b210 */ /* 0x000fe40007fde0ff */
[----:B------:R-:W-:Y:S01]  /*5db0*/  ISETP.GE.OR P5, PT, R242, R3, P0 ;  /* 0x00000003f200720c */ /* 0x000fe200007a6670 */
[----:B------:R-:W-:Y:S01]  /*5dc0*/  IMAD.SHL.U32 R243, R243, 0x4, RZ ;  /* 0x00000004f3f37824 */ /* 0x000fe200078e00ff */
[----:B------:R-:W-:-:S02]  /*5dd0*/  @!P3 LEA.HI.X.SX32 R244, R244, R4, 0x1, P6 ;  /* 0x00000004f4f4b211 */ /* 0x000fc400030f0eff */
[----:B------:R-:W-:-:S04]  /*5de0*/  @!P3 LEA R8, P6, R9, c[0x0][0x198], 0x2 ;  /* 0x000066000908ba11 */ /* 0x000fc800078c10ff */
[----:B------:R-:W-:Y:S02]  /*5df0*/  @!P3 LEA.HI.X R9, R9, c[0x0][0x19c], R244, 0x2, P6 ;  /* 0x000067000909ba11 */ /* 0x000fe400030f14f4 */
[----:B------:R-:W-:Y:S02]  /*5e00*/  ISETP.GE.OR P6, PT, R243, R3, P0 ;  /* 0x00000003f300720c */ /* 0x000fe400007c6670 */
[----:B------:R-:W-:Y:S01]  /*5e10*/  FSEL R229, R229, RZ, P2 ;  /* 0x000000ffe5e57208 */ /* 0x000fe20001000000 */
[----:B------:R0:W2:Y:S01]  /*5e20*/  @!P5 LDG.E R244, [R224.64] ;  /* 0x00000024e0f4d981 */ /* 0x0000a2000c1e1900 */
[----:B------:R-:W-:Y:S02]  /*5e30*/  FSEL R228, R228, RZ, P2 ;  /* 0x000000ffe4e47208 */ /* 0x000fe40001000000 */
[----:B------:R-:W-:Y:S01]  /*5e40*/  FSEL R223, R223, RZ, P2 ;  /* 0x000000ffdfdf7208 */ /* 0x000fe20001000000 */
[----:B------:R-:W4:Y:S04]  /*5e50*/  LDL R3, [R1+0x30] ;  /* 0x0000300001037983 */ /* 0x000f280000100800 */
[----:B------:R1:W4:Y:S04]  /*5e60*/  @!P3 LDG.E.64 R228, [R8.64] ;  /* 0x0000002408e4b981 */ /* 0x000328000c1e1b00 */
[----:B0-----:R0:W4:Y:S01]  /*5e70*/  @!P6 LDG.E R224, [R224.64] ;  /* 0x00000024e0e0e981 */ /* 0x001122000c1e1900 */
[----:B------:R-:W-:-:S02]  /*5e80*/  FSEL R222, R222, RZ, P2 ;  /* 0x000000ffdede7208 */ /* 0x000fc40001000000 */
[----:B------:R-:W-:Y:S02]  /*5e90*/  FSEL R227, R227, RZ, P2 ;  /* 0x000000ffe3e37208 */ /* 0x000fe40001000000 */
[----:B------:R-:W-:Y:S01]  /*5ea0*/  FSEL R226, R226, RZ, P2 ;  /* 0x000000ffe2e27208 */ /* 0x000fe20001000000 */
[----:B-1----:R-:W4:Y:S04]  /*5eb0*/  LDL R9, [R1+0x14] ;  /* 0x0000140001097983 */ /* 0x002f280000100800 */
[----:B0-----:R0:W4:Y:S01]  /*5ec0*/  @P1 LDG.E.U8 R225, [R6.64] ;  /* 0x0000002406e11981 */ /* 0x001122000c1e1100 */
[----:B------:R-:W-:Y:S02]  /*5ed0*/  FSEL R231, R231, RZ, P2 ;  /* 0x000000ffe7e77208 */ /* 0x000fe40001000000 */
[----:B------:R-:W-:Y:S01]  /*5ee0*/  FSEL R230, R230, RZ, P2 ;  /* 0x000000ffe6e67208 */ /* 0x000fe20001000000 */
[----:B------:R-:W4:Y:S01]  /*5ef0*/  LDL R8, [R1+0x8] ;  /* 0x0000080001087983 */ /* 0x000f220000100800 */
[----:B---3--:R-:W-:-:S04]  /*5f00*/  @!P4 IMAD R245, R245, c[0x0][0x1d8], RZ ;  /* 0x00007600f5f5ca24 */ /* 0x008fc800078e02ff */
[----:B------:R-:W-:-:S04]  /*5f10*/  @!P4 IMAD R245, R245, 0x90, RZ ;  /* 0x00000090f5f5c824 */ /* 0x000fc800078e02ff */
[----:B------:R-:W-:-:S05]  /*5f20*/  @!P4 IMAD R245, R245, c[0x0][0x1d4], R5 ;  /* 0x00007500f5f5ca24 */ /* 0x000fca00078e0205 */
[----:B------:R-:W-:-:S04]  /*5f30*/  @!P4 IADD3 R5, P3, R0, R245, RZ ;  /* 0x000000f50005c210 */ /* 0x000fc80007f7e0ff */
[----:B0-----:R-:W-:Y:S02]  /*5f40*/  @!P4 LEA.HI.X.SX32 R7, R245, R4, 0x1, P3 ;  /* 0x00000004f507c211 */ /* 0x001fe400018f0eff */
[C---:B------:R-:W-:Y:S01]  /*5f50*/  @!P4 LEA R6, P3, R5.reuse, c[0x0][0x198], 0x2 ;  /* 0x000066000506ca11 */ /* 0x040fe200078610ff */
[----:B------:R-:W3:Y:S03]  /*5f60*/  LDL R245, [R1+0x2c] ;  /* 0x00002c0001f57983 */ /* 0x000ee60000100800 */
[----:B------:R-:W-:-:S05]  /*5f70*/  @!P4 LEA.HI.X R7, R5, c[0x0][0x19c], R7, 0x2, P3 ;  /* 0x000067000507ca11 */ /* 0x000fca00018f1407 */
[----:B------:R0:W3:Y:S01]  /*5f80*/  @!P4 LDG.E.64 R222, [R6.64] ;  /* 0x0000002406dec981 */ /* 0x0000e2000c1e1b00 */
[----:B--2---:R-:W-:-:S03]  /*5f90*/  @!P5 IMAD R5, R244, c[0x0][0x1d8], RZ ;  /* 0x00007600f405da24 */ /* 0x004fc600078e02ff */
[----:B------:R-:W2:Y:S01]  /*5fa0*/  LDL R244, [R1+0x20] ;  /* 0x0000200001f47983 */ /* 0x000ea20000100800 */
[----:B------:R-:W-:-:S04]  /*5fb0*/  @!P5 IMAD R5, R5, 0x90, RZ ;  /* 0x000000900505d824 */ /* 0x000fc800078e02ff */
[----:B------:R-:W-:Y:S02]  /*5fc0*/  @!P5 IMAD R242, R5, c[0x0][0x1d4], R242 ;  /* 0x0000750005f2da24 */ /* 0x000fe400078e02f2 */
[----:B----4-:R-:W-:-:S03]  /*5fd0*/  @!P6 IMAD R224, R224, c[0x0][0x1d8], RZ ;  /* 0x00007600e0e0ea24 */ /* 0x010fc600078e02ff */
[----:B------:R-:W-:Y:S01]  /*5fe0*/  @!P5 IADD3 R5, P3, R0, R242, RZ ;  /* 0x000000f20005d210 */ /* 0x000fe20007f7e0ff */
[----:B------:R-:W-:-:S03]  /*5ff0*/  @!P6 IMAD R224, R224, 0x90, RZ ;  /* 0x00000090e0e0e824 */ /* 0x000fc600078e02ff */
[-C--:B------:R-:W-:Y:S02]  /*6000*/  @!P5 LEA.HI.X.SX32 R242, R242, R4.reuse, 0x1, P3 ;  /* 0x00000004f2f2d211 */ /* 0x080fe400018f0eff */
[----:B0-----:R-:W-:Y:S01]  /*6010*/  @!P5 LEA R6, P3, R5, c[0x0][0x198], 0x2 ;  /* 0x000066000506da11 */ /* 0x001fe200078610ff */
[----:B------:R-:W-:Y:S01]  /*6020*/  @!P6 IMAD R243, R224, c[0x0][0x1d4], R243 ;  /* 0x00007500e0f3ea24 */ /* 0x000fe200078e02f3 */
[----:B------:R-:W-:Y:S01]  /*6030*/  ISETP.NE.AND P1, PT, R225, RZ, P1 ;  /* 0x000000ffe100720c */ /* 0x000fe20000f25270 */
[----:B------:R-:W4:Y:S01]  /*6040*/  LDL R224, [R1+0x10] ;  /* 0x0000100001e07983 */ /* 0x000f220000100800 */
[----:B------:R-:W-:Y:S02]  /*6050*/  @!P5 LEA.HI.X R7, R5, c[0x0][0x19c], R242, 0x2, P3 ;  /* 0x000067000507da11 */ /* 0x000fe400018f14f2 */
[----:B------:R-:W-:Y:S01]  /*6060*/  @!P6 IADD3 R5, P3, R0, R243, RZ ;  /* 0x000000f30005e210 */ /* 0x000fe20007f7e0ff */
[----:B------:R-:W2:Y:S03]  /*6070*/  LDL R242, [R1+0x18] ;  /* 0x0000180001f27983 */ /* 0x000ea60000100800 */
[----:B------:R-:W-:Y:S01]  /*6080*/  @!P6 LEA.HI.X.SX32 R243, R243, R4, 0x1, P3 ;  /* 0x00000004f3f3e211 */ /* 0x000fe200018f0eff */
[----:B------:R0:W2:Y:S04]  /*6090*/  @!P5 LDG.E.64 R226, [R6.64] ;  /* 0x0000002406e2d981 */ /* 0x0000a8000c1e1b00 */
[----:B------:R-:W2:Y:S01]  /*60a0*/  LDL R225, [R1+0x1c] ;  /* 0x00001c0001e17983 */ /* 0x000ea20000100800 */
[----:B0-----:R-:W-:-:S04]  /*60b0*/  @!P6 LEA R6, P3, R5, c[0x0][0x198], 0x2 ;  /* 0x000066000506ea11 */ /* 0x001fc800078610ff */
[----:B------:R-:W-:Y:S01]  /*60c0*/  @!P6 LEA.HI.X R7, R5, c[0x0][0x19c], R243, 0x2, P3 ;  /* 0x000067000507ea11 */ /* 0x000fe200018f14f3 */
[----:B------:R-:W-:Y:S01]  /*60d0*/  FMUL.FTZ R5, R107, R115 ;  /* 0x000000736b057220 */ /* 0x000fe20000410000 */
[----:B------:R-:W2:Y:S04]  /*60e0*/  LDL R243, [R1+0x24] ;  /* 0x0000240001f37983 */ /* 0x000ea80000100800 */
[----:B------:R-:W2:Y:S04]  /*60f0*/  LDL R107, [R1+0x58] ;  /* 0x00005800016b7983 */ /* 0x000ea80000100800 */
[----:B------:R0:W3:Y:S02]  /*6100*/  @!P6 LDG.E.64 R230, [R6.64] ;  /* 0x0000002406e6e981 */ /* 0x0000e4000c1e1b00 */
[----:B0-----:R-:W-:-:S02]  /*6110*/  FMUL.FTZ R6, R108, R114 ;  /* 0x000000726c067220 */ /* 0x001fc40000410000 */
[----:B------:R-:W3:Y:S04]  /*6120*/  LDL R7, [R1+0xc] ;  /* 0x00000c0001077983 */ /* 0x000ee80000100800 */
[----:B------:R-:W3:Y:S01]  /*6130*/  LDL R108, [R1+0x5c] ;  /* 0x00005c00016c7983 */ /* 0x000ee20000100800 */
[----:B--2---:R-:W-:-:S03]  /*6140*/  FFMA.FTZ R6, R107, R228, R6 ;  /* 0x000000e46b067223 */ /* 0x004fc60000010006 */
[----:B------:R-:W2:Y:S01]  /*6150*/  LDL.LU R107, [R1+0x7c] ;  /* 0x00007c00016b7983 */ /* 0x000ea20000300800 */
[----:B------:R-:W-:-:S04]  /*6160*/  FFMA.FTZ R6, R109, R116, R6 ;  /* 0x000000746d067223 */ /* 0x000fc80000010006 */
[----:B------:R-:W-:Y:S02]  /*6170*/  FFMA.FTZ R6, R111, R118, R6 ;  /* 0x000000766f067223 */ /* 0x000fe40000010006 */
[----:B---3--:R-:W-:Y:S02]  /*6180*/  FFMA.FTZ R5, R108, R229, R5 ;  /* 0x000000e56c057223 */ /* 0x008fe40000010005 */
[----:B------:R-:W3:Y:S02]  /*6190*/  LDL.LU R108, [R1+0x78] ;  /* 0x00007800016c7983 */ /* 0x000ee40000300800 */
[----:B------:R-:W-:Y:S02]  /*61a0*/  FFMA.FTZ R5, R110, R117, R5 ;  /* 0x000000756e057223 */ /* 0x000fe40000010005 */
[----:B------:R-:W3:Y:S04]  /*61b0*/  LDL.LU R109, [R1+0x74] ;  /* 0x00007400016d7983 */ /* 0x000ee80000300800 */
[----:B------:R-:W3:Y:S01]  /*61c0*/  LDL.LU R110, [R1+0x70] ;  /* 0x00007000016e7983 */ /* 0x000ee20000300800 */
[----:B------:R-:W-:-:S03]  /*61d0*/  FFMA.FTZ R5, R112, R119, R5 ;  /* 0x0000007770057223 */ /* 0x000fc60000010005 */
[----:B------:R-:W3:Y:S01]  /*61e0*/  LDL.LU R111, [R1+0x6c] ;  /* 0x00006c00016f7983 */ /* 0x000ee20000300800 */
[----:B------:R-:W-:-:S03]  /*61f0*/  FFMA.FTZ R6, R113, R120, R6 ;  /* 0x0000007871067223 */ /* 0x000fc60000010006 */
[----:B------:R-:W3:Y:S04]  /*6200*/  LDL.LU R112, [R1+0x68] ;  /* 0x0000680001707983 */ /* 0x000ee80000300800 */
[----:B------:R-:W3:Y:S01]  /*6210*/  LDL.LU R113, [R1+0x64] ;  /* 0x0000640001717983 */ /* 0x000ee20000300800 */
[----:B------:R-:W-:-:S03]  /*6220*/  FFMA.FTZ R5, R249, R121, R5 ;  /* 0x00000079f9057223 */ /* 0x000fc60000010005 */
[----:B------:R0:W5:Y:S01]  /*6230*/  LDL.LU R249, [R1+0x60] ;  /* 0x0000600001f97983 */ /* 0x0001620000300800 */
[----:B------:R-:W-:Y:S02]  /*6240*/  FFMA.FTZ R6, R3, R122, R6 ;  /* 0x0000007a03067223 */ /* 0x000fe40000010006 */
[----:B------:R-:W-:Y:S02]  /*6250*/  FFMA.FTZ R5, R252, R123, R5 ;  /* 0x0000007bfc057223 */ /* 0x000fe40000010005 */
[----:B------:R-:W-:Y:S02]  /*6260*/  FFMA.FTZ R6, R248, R124, R6 ;  /* 0x0000007cf8067223 */ /* 0x000fe40000010006 */
[----:B------:R-:W-:Y:S02]  /*6270*/  FFMA.FTZ R5, R245, R125, R5 ;  /* 0x0000007df5057223 */ /* 0x000fe40000010005 */
[----:B------:R-:W-:Y:S02]  /*6280*/  FFMA.FTZ R6, R244, R126, R6 ;  /* 0x0000007ef4067223 */ /* 0x000fe40000010006 */
[----:B------:R-:W-:-:S02]  /*6290*/  FFMA.FTZ R5, R243, R127, R5 ;  /* 0x0000007ff3057223 */ /* 0x000fc40000010005 */
[----:B------:R-:W-:Y:S02]  /*62a0*/  FFMA.FTZ R6, R242, R128, R6 ;  /* 0x00000080f2067223 */ /* 0x000fe40000010006 */
[----:B------:R-:W-:Y:S02]  /*62b0*/  FFMA.FTZ R5, R225, R129, R5 ;  /* 0x00000081e1057223 */ /* 0x000fe40000010005 */
[----:B----4-:R-:W-:Y:S02]  /*62c0*/  FFMA.FTZ R6, R224, R130, R6 ;  /* 0x00000082e0067223 */ /* 0x010fe40000010006 */
[----:B------:R-:W-:Y:S02]  /*62d0*/  FFMA.FTZ R5, R9, R131, R5 ;  /* 0x0000008309057223 */ /* 0x000fe40000010005 */
[----:B------:R-:W-:Y:S02]  /*62e0*/  FFMA.FTZ R6, R8, R132, R6 ;  /* 0x0000008408067223 */ /* 0x000fe40000010006 */
[----:B------:R-:W-:-:S02]  /*62f0*/  FFMA.FTZ R5, R7, R133, R5 ;  /* 0x0000008507057223 */ /* 0x000fc40000010005 */
        /* <DEDUP_REMOVED lines=93> */
[----:B------:R-:W-:Y:S01]  /*68d0*/  FFMA.FTZ R5, R101, R217, R5 ;  /* 0x000000d965057223 */ /* 0x000fe20000010005 */
[----:B------:R-:W1:Y:S01]  /*68e0*/  S2R R7, SR_TID.X ;  /* 0x0000000000077919 */ /* 0x000e620000002100 */
[----:B------:R-:W-:Y:S02]  /*68f0*/  FFMA.FTZ R6, R102, R218, R6 ;  /* 0x000000da66067223 */ /* 0x000fe40000010006 */
[----:B------:R-:W-:-:S02]  /*6900*/  FFMA.FTZ R5, R103, R219, R5 ;  /* 0x000000db67057223 */ /* 0x000fc40000010005 */
[----:B------:R-:W-:Y:S02]  /*6910*/  FFMA.FTZ R6, R104, R220, R6 ;  /* 0x000000dc68067223 */ /* 0x000fe40000010006 */
[----:B------:R-:W-:Y:S02]  /*6920*/  FFMA.FTZ R5, R105, R221, R5 ;  /* 0x000000dd69057223 */ /* 0x000fe40000010005 */
[----:B------:R-:W-:Y:S02]  /*6930*/  FFMA.FTZ R6, R106, R234, R6 ;  /* 0x000000ea6a067223 */ /* 0x000fe40000010006 */
[----:B------:R-:W-:-:S04]  /*6940*/  IMAD.MOV.U32 R3, RZ, RZ, c[0x0][0x1d4] ;  /* 0x00007500ff037624 */ /* 0x000fc800078e00ff */
[----:B------:R-:W-:Y:S01]  /*6950*/  IMAD R3, R3, 0x90, RZ ;  /* 0x0000009003037824 */ /* 0x000fe200078e02ff */
[----:B-1----:R-:W-:Y:S01]  /*6960*/  LOP3.LUT R9, R7, 0x1, RZ, 0xc0, !PT ;  /* 0x0000000107097812 */ /* 0x002fe200078ec0ff */
[----:B--2---:R-:W-:Y:S02]  /*6970*/  FFMA.FTZ R5, R107, R235, R5 ;  /* 0x000000eb6b057223 */ /* 0x004fe40000010005 */
[----:B---3--:R-:W-:Y:S02]  /*6980*/  FFMA.FTZ R6, R108, R222, R6 ;  /* 0x000000de6c067223 */ /* 0x008fe40000010006 */
[----:B------:R-:W-:Y:S02]  /*6990*/  FFMA.FTZ R5, R109, R223, R5 ;  /* 0x000000df6d057223 */ /* 0x000fe40000010005 */
[----:B------:R-:W-:Y:S02]  /*69a0*/  FFMA.FTZ R6, R110, R226, R6 ;  /* 0x000000e26e067223 */ /* 0x000fe40000010006 */
[----:B------:R-:W-:-:S02]  /*69b0*/  FFMA.FTZ R5, R111, R227, R5 ;  /* 0x000000e36f057223 */ /* 0x000fc40000010005 */
[----:B------:R-:W-:Y:S02]  /*69c0*/  FFMA.FTZ R6, R112, R230, R6 ;  /* 0x000000e670067223 */ /* 0x000fe40000010006 */
[----:B------:R-:W-:-:S04]  /*69d0*/  FFMA.FTZ R5, R113, R231, R5 ;  /* 0x000000e771057223 */ /* 0x000fc80000010005 */
[----:B------:R-:W-:Y:S01]  /*69e0*/  FADD.FTZ R5, R6, R5 ;  /* 0x0000000506057221 */ /* 0x000fe20000010000 */
[----:B------:R-:W-:Y:S05]  /*69f0*/  BRA.DIV ~URZ, `(.L_x_3866) ;  /* 0x00002cd27f007947 */ /* 0x000fea000b800000 */
[----:B0-----:R0:W1:Y:S02]  /*6a00*/  SHFL.BFLY PT, R8, R5, 0x1, 0x1f ;  /* 0x0c201f0005087f89 */ /* 0x00106400000e0000 */
.L_x_3906:
[----:B------:R-:W-:Y:S01]  /*6a10*/  ISETP.EQ.U32.OR P0, PT, R9, 0x1, P0 ;  /* 0x000000010900780c */ /* 0x000fe20000702470 */
[----:B------:R-:W-:Y:S01]  /*6a20*/  BSSY B1, `(.L_x_3867) ;  /* 0x0000025000017945 */ /* 0x000fe20003800000 */
[----:B01----:R-:W-:-:S11]  /*6a30*/  FADD.FTZ R5, R5, R8 ;  /* 0x0000000805057221 */ /* 0x003fd60000010000 */
[----:B------:R-:W-:Y:S05]  /*6a40*/  @P0 BRA `(.L_x_3868) ;  /* 0x0000022000000947 */ /* 0x000fea0003800000 */
[----:B------:R-:W-:Y:S02]  /*6a50*/  ULDC.64 UR4, c[0x0][0x218] ;  /* 0x0000860000047ab9 */ /* 0x000fe40000000a00 */
[----:B------:R-:W-:-:S03]  /*6a60*/  UISETP.NE.U32.AND UP0, UPT, URZ, UR4, UPT ;  /* 0x000000043f00728c */ /* 0x000fc6000bf05070 */
[----:B------:R-:W-:Y:S02]  /*6a70*/  ULDC UR4, c[0x0][0x220] ;  /* 0x0000880000047ab9 */ /* 0x000fe40000000800 */
[----:B------:R-:W-:-:S06]  /*6a80*/  UISETP.NE.AND.EX UP0, UPT, URZ, UR5, UPT, UP0 ;  /* 0x000000053f00728c */ /* 0x000fcc000bf05300 */
[----:B------:R-:W-:-:S05]  /*6a90*/  PLOP3.LUT P0, PT, PT, PT, UP0, 0x80, 0x0 ;  /* 0x000000000000781c */ /* 0x000fca0003f0f008 */
[----:B------:R-:W-:-:S06]  /*6aa0*/  @UP0 UIMAD UR4, UR48, UR4, UR42 ;  /* 0x00000004300402a4 */ /* 0x000fcc000f8e022a */
[----:B------:R-:W-:Y:S01]  /*6ab0*/  IMAD.U32 R6, RZ, RZ, UR4 ;  /* 0x00000004ff067e24 */ /* 0x000fe2000f8e00ff */
[----:B------:R-:W-:Y:S02]  /*6ac0*/  @UP0 UMOV UR4, 0x4 ;  /* 0x0000000400040882 */ /* 0x000fe40000000000 */
[----:B------:R-:W-:Y:S01]  /*6ad0*/  IMAD.U32 R7, RZ, RZ, UR4 ;  /* 0x00000004ff077e24 */ /* 0x000fe2000f8e00ff */
[----:B------:R-:W-:Y:S01]  /*6ae0*/  ULDC.64 UR4, c[0x0][0x228] ;  /* 0x00008a0000047ab9 */ /* 0x000fe20000000a00 */
[----:B------:R-:W-:-:S04]  /*6af0*/  @P0 IMAD R6, R6, c[0x0][0x220], R2 ;  /* 0x0000880006060a24 */ /* 0x000fc800078e0202 */
[----:B------:R-:W-:-:S06]  /*6b00*/  @P0 IMAD.WIDE R6, R6, R7, c[0x0][0x218] ;  /* 0x0000860006060625 */ /* 0x000fcc00078e0207 */
[----:B------:R0:W2:Y:S01]  /*6b10*/  @P0 LDG.E R6, [R6.64] ;  /* 0x0000002406060981 */ /* 0x0000a2000c1e1900 */
[----:B------:R-:W-:Y:S01]  /*6b20*/  UISETP.NE.U32.AND UP0, UPT, URZ, UR4, UPT ;  /* 0x000000043f00728c */ /* 0x000fe2000bf05070 */
[----:B------:R-:W-:Y:S02]  /*6b30*/  FMUL.FTZ R5, R5, c[0x0][0x1f0] ;  /* 0x00007c0005057a20 */ /* 0x000fe40000410000 */
[----:B------:R-:W-:Y:S01]  /*6b40*/  IMAD.MOV.U32 R224, RZ, RZ, c[0x0][0x1e8] ;  /* 0x00007a00ffe07624 */ /* 0x000fe200078e00ff */
[----:B------:R-:W-:-:S03]  /*6b50*/  UISETP.NE.AND.EX UP0, UPT, URZ, UR5, UPT, UP0 ;  /* 0x000000053f00728c */ /* 0x000fc6000bf05300 */
[----:B------:R-:W-:Y:S01]  /*6b60*/  ULDC.64 UR4, c[0x0][0x228] ;  /* 0x00008a0000047ab9 */ /* 0x000fe20000000a00 */
[----:B------:R-:W-:Y:S02]  /*6b70*/  IADD3 R224, R224, c[0x0][0x210], RZ ;  /* 0x00008400e0e07a10 */ /* 0x000fe40007ffe0ff */
[----:B------:R-:W-:-:S05]  /*6b80*/  PLOP3.LUT P2, PT, PT, PT, UP0, 0x80, 0x0 ;  /* 0x000000000000781c */ /* 0x000fca0003f4f008 */
[----:B------:R-:W-:Y:S02]  /*6b90*/  @UP0 UMOV UR8, 0x4 ;  /* 0x0000000400080882 */ /* 0x000fe40000000000 */
[----:B------:R-:W-:-:S06]  /*6ba0*/  @UP0 UIMAD.WIDE UR4, UR48, UR8, UR4 ;  /* 0x00000008300402a5 */ /* 0x000fcc000f8e0204 */
[----:B0-----:R-:W-:Y:S02]  /*6bb0*/  IMAD.U32 R7, RZ, RZ, UR5 ;  /* 0x00000005ff077e24 */ /* 0x001fe4000f8e00ff */
[----:B--2---:R-:W-:Y:S02]  /*6bc0*/  @P0 FADD.FTZ R5, R5, R6 ;  /* 0x0000000605050221 */ /* 0x004fe40000010000 */
[----:B------:R-:W-:-:S06]  /*6bd0*/  IMAD.U32 R6, RZ, RZ, UR4 ;  /* 0x00000004ff067e24 */ /* 0x000fcc000f8e00ff */
[----:B------:R0:W2:Y:S01]  /*6be0*/  @P2 LDG.E R6, [R6.64] ;  /* 0x0000002406062981 */ /* 0x0000a2000c1e1900 */
[----:B------:R-:W-:-:S04]  /*6bf0*/  @P2 ISETP.GE.AND P0, PT, R2, R224, PT ;  /* 0x000000e00200220c */ /* 0x000fc80003f06270 */
[----:B0-----:R-:W-:-:S04]  /*6c00*/  @P2 SEL R7, RZ, UR41, P0 ;  /* 0x00000029ff072c07 */ /* 0x001fc80008000000 */
[----:B------:R-:W-:-:S06]  /*6c10*/  @P2 IADD3 R7, R7, -UR42, R2 ;  /* 0x8000002a07072c10 */ /* 0x000fcc000fffe002 */
[----:B------:R-:W2:Y:S02]  /*6c20*/  @P2 I2F R7, R7 ;  /* 0x0000000700072306 */ /* 0x000ea40000201400 */
[----:B--2---:R-:W-:Y:S01]  /*6c30*/  @P2 FFMA.FTZ R5, R7, R6, R5 ;  /* 0x0000000607052223 */ /* 0x004fe20000010005 */
[----:B------:R-:W-:-:S04]  /*6c40*/  IADD3 R6, R2, -UR45, RZ ;  /* 0x8000002d02067c10 */ /* 0x000fc8000fffe0ff */
[----:B-----5:R-:W-:Y:S01]  /*6c50*/  @!P1 FMNMX.FTZ R249, R249, R5, !PT ;  /* 0x00000005f9f99209 */ /* 0x020fe20007810000 */
[----:B------:R0:W-:Y:S04]  /*6c60*/  STS [R6.X4+0x420], R5 ;  /* 0x0004200506007388 */ /* 0x0001e80000004800 */
.L_x_3868:
[----:B------:R-:W-:Y:S05]  /*6c70*/  BSYNC B1 ;  /* 0x0000000000017941 */ /* 0x000fea0003800000 */
.L_x_3867:
[----:B------:R-:W-:-:S04]  /*6c80*/  IADD3 R2, R2, 0x40, RZ ;  /* 0x0000004002027810 */ /* 0x000fc80007ffe0ff */
[----:B------:R-:W-:-:S13]  /*6c90*/  ISETP.GE.AND P0, PT, R2, UR7, PT ;  /* 0x0000000702007c0c */ /* 0x000fda000bf06270 */
[----:B0----5:R-:W-:Y:S01]  /*6ca0*/  @P0 CALL.REL.NOINC `(.L_x_3865) ;  /* 0x0000001000000944 */ /* 0x021fe20003c00000 */
[----:B------:R-:W-:Y:S05]  /*6cb0*/  BRA `(.L_x_3869) ;  /* 0xffffb7b000007947 */ /* 0x000fea000383ffff */
.L_x_3865:
[----:B------:R-:W-:Y:S05]  /*6cc0*/  BSYNC B0 ;  /* 0x0000000000007941 */ /* 0x000fea0003800000 */
.L_x_3864:
[----:B------:R-:W-:Y:S05]  /*6cd0*/  BRA.DIV ~URZ, `(.L_x_3870) ;  /* 0x00002a527f007947 */ /* 0x000fea000b800000 */
[----:B------:R0:W3:Y:S02]  /*6ce0*/  SHFL.BFLY PT, R8, R249, 0x10, 0x1f ;  /* 0x0e001f00f9087f89 */ /* 0x0000e400000e0000 */
.L_x_3907:
[----:B0--3--:R-:W-:Y:S01]  /*6cf0*/  FMNMX.FTZ R249, R8, R249, !PT ;  /* 0x000000f908f97209 */ /* 0x009fe20007810000 */
[----:B------:R-:W-:Y:S05]  /*6d00*/  BRA.DIV ~URZ, `(.L_x_3871) ;  /* 0x00002a927f007947 */ /* 0x000fea000b800000 */
[----:B------:R-:W0:Y:S02]  /*6d10*/  SHFL.BFLY PT, R0, R249, 0x8, 0x1f ;  /* 0x0d001f00f9007f89 */ /* 0x000e2400000e0000 */
[----:B0-----:R-:W-:-:S05]  /*6d20*/  FMNMX.FTZ R0, R249, R0, !PT ;  /* 0x00000000f9007209 */ /* 0x001fca0007810000 */
[----:B------:R-:W0:Y:S02]  /*6d30*/  SHFL.BFLY PT, R3, R0, 0x4, 0x1f ;  /* 0x0c801f0000037f89 */ /* 0x000e2400000e0000 */
[----:B0-----:R-:W-:-:S05]  /*6d40*/  FMNMX.FTZ R5, R0, R3, !PT ;  /* 0x0000000300057209 */ /* 0x001fca0007810000 */
[----:B------:R0:W3:Y:S02]  /*6d50*/  SHFL.BFLY PT, R8, R5, 0x2, 0x1f ;  /* 0x0c401f0005087f89 */ /* 0x0000e400000e0000 */
.L_x_3908:
[----:B------:R-:W4:Y:S01]  /*6d60*/  S2R R6, SR_TID.X ;  /* 0x0000000000067919 */ /* 0x000f220000002100 */
[----:B0--3--:R-:W-:Y:S01]  /*6d70*/  FMNMX.FTZ R5, R8, R5, !PT ;  /* 0x0000000508057209 */ /* 0x009fe20007810000 */
[----:B------:R-:W-:Y:S01]  /*6d80*/  WARPSYNC 0xffffffff ;  /* 0xffffffff00007948 */ /* 0x000fe20003800000 */
[----:B----4-:R-:W-:-:S04]  /*6d90*/  SHF.R.S32.HI R0, RZ, 0x1f, R6 ;  /* 0x0000001fff007819 */ /* 0x010fc80000011406 */
        /* <DEDUP_REMOVED lines=8> */
[----:B0-----:R-:W-:Y:S01]  /*6e20*/  IMAD.MOV.U32 R2, RZ, RZ, -0x800001 ;  /* 0xff7fffffff027424 */ /* 0x001fe200078e00ff */
[----:B------:R-:W-:Y:S01]  /*6e30*/  IADD3 R6, R6, UR45, RZ ;  /* 0x0000002d06067c10 */ /* 0x000fe2000fffe0ff */
[----:B------:R-:W-:Y:S02]  /*6e40*/  IMAD.MOV.U32 R7, RZ, RZ, RZ ;  /* 0x000000ffff077224 */ /* 0x000fe400078e00ff */
[----:B------:R-:W-:Y:S01]  /*6e50*/  BSSY B0, `(.L_x_3872) ;  /* 0x0000027000007945 */ /* 0x000fe20003800000 */
[----:B------:R-:W-:-:S07]  /*6e60*/  ISETP.GT.AND P1, PT, R6, UR42, PT ;  /* 0x0000002a06007c0c */ /* 0x000fce000bf24270 */
        /* <DEDUP_REMOVED lines=9> */
[----:B0-----:R-:W-:Y:S01]  /*6f00*/  IMAD.MOV.U32 R4, RZ, RZ, R6 ;  /* 0x000000ffff047224 */ /* 0x001fe200078e0006 */
[----:B------:R-:W-:-:S08]  /*6f10*/  ISETP.NE.AND.EX P0, PT, RZ, c[0x0][0x204], PT, P0 ;  /* 0x00008100ff007a0c */ /* 0x000fd00003f05300 */
.L_x_3877:
        /* <DEDUP_REMOVED lines=14> */
[----:B------:R-:W-:Y:S01]  /*7000*/  @P2 IMAD.MOV.U32 R8, RZ, RZ, RZ ;  /* 0x000000ffff082224 */ /* 0x000fe200078e00ff */
[----:B------:R-:W-:Y:S05]  /*7010*/  @P2 BRA `(.L_x_3876) ;  /* 0x0000004000002947 */ /* 0x000fea0003800000 */
.L_x_3875:
[----:B------:R-:W0:Y:S02]  /*7020*/  LDS R2, [R5] ;  /* 0x0000000005027984 */ /* 0x000e240000000800 */
[----:B0--3--:R-:W-:-:S04]  /*7030*/  FADD.FTZ R2, -R9, R2 ;  /* 0x0000000209027221 */ /* 0x009fc80000010100 */
[----:B------:R-:W-:-:S04]  /*7040*/  FMUL.FTZ R2, R2, 1.4426950216293334961 ;  /* 0x3fb8aa3b02027820 */ /* 0x000fc80000410000 */
[----:B------:R0:W3:Y:S03]  /*7050*/  MUFU.EX2 R8, R2 ;  /* 0x0000000200087308 */ /* 0x0000e60000000800 */
.L_x_3876:
[----:B------:R-:W-:Y:S05]  /*7060*/  BSYNC B1 ;  /* 0x0000000000017941 */ /* 0x000fea0003800000 */
.L_x_3874:
[----:B---3--:R3:W-:Y:S01]  /*7070*/  STS [R5], R8 ;  /* 0x0000000805007388 */ /* 0x0087e20000000800 */
[----:B------:R-:W-:Y:S01]  /*7080*/  IADD3 R4, R4, 0x80, RZ ;  /* 0x0000008004047810 */ /* 0x000fe20007ffe0ff */
[----:B------:R-:W-:-:S03]  /*7090*/  FADD.FTZ R7, R8, R7 ;  /* 0x0000000708077221 */ /* 0x000fc60000010000 */
[----:B------:R-:W-:-:S13]  /*70a0*/  ISETP.GT.AND P2, PT, R4, UR42, PT ;  /* 0x0000002a04007c0c */ /* 0x000fda000bf44270 */
[----:B---3--:R-:W-:Y:S05]  /*70b0*/  @!P2 BRA `(.L_x_3877) ;  /* 0xfffffe600000a947 */ /* 0x008fea000383ffff */
.L_x_3873:
[----:B------:R-:W-:Y:S05]  /*70c0*/  BSYNC B0 ;  /* 0x0000000000007941 */ /* 0x000fea0003800000 */
.L_x_3872:
[----:B0-----:R-:W0:Y:S04]  /*70d0*/  SHFL.BFLY PT, R2, R7, 0x10, 0x1f ;  /* 0x0e001f0007027f89 */ /* 0x001e2800000e0000 */
[----:B------:R-:W4:Y:S01]  /*70e0*/  S2R R10, SR_TID.X ;  /* 0x00000000000a7919 */ /* 0x000f220000002100 */
[----:B0-----:R-:W-:Y:S01]  /*70f0*/  FADD.FTZ R2, R2, R7 ;  /* 0x0000000702027221 */ /* 0x001fe20000010000 */
[----:B----4-:R-:W-:-:S04]  /*7100*/  LOP3.LUT P0, RZ, R10, 0x1f, RZ, 0xc0, !PT ;  /* 0x0000001f0aff7812 */ /* 0x010fc8000780c0ff */
[----:B------:R-:W0:Y:S01]  /*7110*/  SHFL.BFLY PT, R3, R2, 0x8, 0x1f ;  /* 0x0d001f0002037f89 */ /* 0x000e2200000e0000 */
[----:B---3--:R-:W-:-:S04]  /*7120*/  LOP3.LUT R9, R10, 0x1f, RZ, 0xc0, !PT ;  /* 0x0000001f0a097812 */ /* 0x008fc800078ec0ff */
[----:B------:R-:W-:-:S04]  /*7130*/  ISETP.GT.U32.AND P2, PT, R9, 0x3, PT ;  /* 0x000000030900780c */ /* 0x000fc80003f44070 */
[----:B------:R-:W-:-:S04]  /*7140*/  @!P0 SHF.R.U32.HI R7, RZ, 0x3, R10 ;  /* 0x00000003ff078819 */ /* 0x000fc8000001160a */
[----:B------:R-:W-:Y:S01]  /*7150*/  @!P0 LOP3.LUT R7, R7, 0x1ffffffc, RZ, 0xc0, !PT ;  /* 0x1ffffffc07078812 */ /* 0x000fe200078ec0ff */
[----:B0-----:R-:W-:-:S04]  /*7160*/  FADD.FTZ R3, R2, R3 ;  /* 0x0000000302037221 */ /* 0x001fc80000010000 */
[----:B------:R-:W-:Y:S01]  /*7170*/  @!P2 IMAD.SHL.U32 R2, R10, 0x4, RZ ;  /* 0x000000040a02a824 */ /* 0x000fe200078e00ff */
[----:B------:R-:W0:Y:S04]  /*7180*/  SHFL.BFLY PT, R4, R3, 0x4, 0x1f ;  /* 0x0c801f0003047f89 */ /* 0x000e2800000e0000 */
[----:B------:R-:W-:Y:S01]  /*7190*/  @!P2 LOP3.LUT R2, R2, 0x7c, RZ, 0xc0, !PT ;  /* 0x0000007c0202a812 */ /* 0x000fe200078ec0ff */
[----:B0-----:R-:W-:-:S05]  /*71a0*/  FADD.FTZ R4, R3, R4 ;  /* 0x0000000403047221 */ /* 0x001fca0000010000 */
        /* <DEDUP_REMOVED lines=27> */
[----:B0-----:R-:W-:-:S04]  /*7360*/  FADD.FTZ R2, R4, 9.9999999747524270788e-07 ;  /* 0x358637bd04027421 */ /* 0x001fc80000010000 */
[----:B------:R0:W3:Y:S03]  /*7370*/  MUFU.RCP R10, R2 ;  /* 0x00000002000a7308 */ /* 0x0000e60000001000 */
.L_x_3880:
[----:B------:R-:W-:Y:S02]  /*7380*/  IADD3 R4, R6, -UR45, RZ ;  /* 0x8000002d06047c10 */ /* 0x000fe4000fffe0ff */
[----:B------:R-:W-:Y:S02]  /*7390*/  PLOP3.LUT P1, PT, PT, PT, UP0, 0x80, 0x0 ;  /* 0x000000000000781c */ /* 0x000fe40003f2f008 */
[----:B0-----:R-:W-:Y:S01]  /*73a0*/  LEA R7, R4, 0x420, 0x2 ;  /* 0x0000042004077811 */ /* 0x001fe200078e10ff */
[----:B------:R-:W4:Y:S10]  /*73b0*/  LDS R3, [R4.X4+0x420] ;  /* 0x0004200004037984 */ /* 0x000f340000004800 */
[----:B------:R-:W-:-:S04]  /*73c0*/  @P1 IADD3 R5, P0, R6, UR4, RZ ;  /* 0x0000000406051c10 */ /* 0x000fc8000ff1e0ff */
[C---:B------:R-:W-:Y:S02]  /*73d0*/  @P1 LEA.HI.X.SX32 R8, R6.reuse, UR5, 0x1, P0 ;  /* 0x0000000506081c11 */ /* 0x040fe400080f0eff */
[----:B0-----:R-:W-:Y:S02]  /*73e0*/  @P1 LEA R2, P0, R5, c[0x0][0x260], 0x2 ;  /* 0x0000980005021a11 */ /* 0x001fe400078010ff */
[----:B------:R-:W-:Y:S01]  /*73f0*/  IADD3 R6, R6, 0x80, RZ ;  /* 0x0000008006067810 */ /* 0x000fe20007ffe0ff */
[----:B---34-:R-:W-:Y:S01]  /*7400*/  FMUL.FTZ R9, R3, R10 ;  /* 0x0000000a03097220 */ /* 0x018fe20000410000 */
[----:B------:R-:W-:Y:S02]  /*7410*/  @P1 LEA.HI.X R3, R5, c[0x0][0x264], R8, 0x2, P0 ;  /* 0x0000990005031a11 */ /* 0x000fe400000f1408 */
[----:B------:R-:W-:Y:S02]  /*7420*/  ISETP.GT.AND P0, PT, R6, UR42, PT ;  /* 0x0000002a06007c0c */ /* 0x000fe4000bf04270 */
[----:B------:R0:W-:Y:S04]  /*7430*/  STS [R7], R9 ;  /* 0x0000000907007388 */ /* 0x0001e80000000800 */
[----:B------:R0:W-:Y:S07]  /*7440*/  @P1 STG.E [R2.64], R9 ;  /* 0x0000000902001986 */ /* 0x0001ee000c101924 */
[----:B------:R-:W-:Y:S05]  /*7450*/  @!P0 BRA `(.L_x_3880) ;  /* 0xffffff2000008947 */ /* 0x000fea000383ffff */
.L_x_3879:
[----:B------:R-:W-:Y:S05]  /*7460*/  BSYNC B0 ;  /* 0x0000000000007941 */ /* 0x000fea0003800000 */
.L_x_3878:
[----:B0-----:R-:W0:Y:S01]  /*7470*/  S2R R3, SR_TID.X ;  /* 0x0000000000037919 */ /* 0x001e220000002100 */
[----:B------:R-:W-:Y:S01]  /*7480*/  ULEA.HI UR4, UR42, UR42, URZ, 0x1 ;  /* 0x0000002a2a047291 */ /* 0x000fe2000f8f083f */
[----:B------:R-:W-:Y:S01]  /*7490*/  ISETP.EQ.U32.AND P0, PT, RZ, c[0x0][0x190], PT ;  /* 0x00006400ff007a0c */ /* 0x000fe20003f02070 */
[----:B------:R-:W-:Y:S01]  /*74a0*/  IMAD.U32 R5, RZ, RZ, UR48 ;  /* 0x00000030ff057e24 */ /* 0x000fe2000f8e00ff */
[----:B------:R-:W-:Y:S01]  /*74b0*/  CS2R R6, SRZ ;  /* 0x0000000000067805 */ /* 0x000fe2000001ff00 */
[----:B------:R-:W-:-:S04]  /*74c0*/  ULOP3.LUT UR4, UR4, 0xfffffffe, URZ, 0xc0, !UPT ;  /* 0xfffffffe04047892 */ /* 0x000fc8000f8ec03f */
[----:B------:R-:W-:Y:S01]  /*74d0*/  UIADD3 UR4, -UR4, UR42, URZ ;  /* 0x0000002a04047290 */ /* 0x000fe2000fffe13f */
[----:B0-----:R-:W-:-:S04]  /*74e0*/  LEA.HI R0, R0, R3, RZ, 0x6 ;  /* 0x0000000300007211 */ /* 0x001fc800078f30ff */
[----:B------:R-:W-:-:S05]  /*74f0*/  LOP3.LUT R2, R0, 0xffffffc0, RZ, 0xc0, !PT ;  /* 0xffffffc000027812 */ /* 0x000fca00078ec0ff */
[----:B------:R-:W-:Y:S01]  /*7500*/  IMAD.IADD R2, R3, 0x1, -R2 ;  /* 0x0000000103027824 */ /* 0x000fe200078e0a02 */
[----:B------:R-:W-:-:S03]  /*7510*/  SHF.R.S32.HI R3, RZ, 0x6, R0 ;  /* 0x00000006ff037819 */ /* 0x000fc60000011400 */
[C---:B------:R-:W-:Y:S01]  /*7520*/  IMAD.SHL.U32 R0, R2.reuse, 0x4, RZ ;  /* 0x0000000402007824 */ /* 0x040fe200078e00ff */
[----:B------:R-:W-:-:S04]  /*7530*/  ISETP.GT.AND P2, PT, R2, 0x23, PT ;  /* 0x000000230200780c */ /* 0x000fc80003f44270 */
[----:B------:R-:W-:-:S04]  /*7540*/  ISETP.NE.OR P1, PT, R3, UR4, P2 ;  /* 0x0000000403007c0c */ /* 0x000fc80009725670 */
[----:B------:R-:W-:Y:S01]  /*7550*/  ISETP.EQ.OR.EX P0, PT, RZ, c[0x0][0x194], P1, P0 ;  /* 0x00006500ff007a0c */ /* 0x000fe20000f02700 */
[----:B------:R-:W-:Y:S01]  /*7560*/  ULDC UR4, c[0x0][0x1d4] ;  /* 0x0000750000047ab9 */ /* 0x000fe20000000800 */
[----:B------:R-:W-:Y:S01]  /*7570*/  BSSY B0, `(.L_x_3881) ;  /* 0x00001a1000007945 */ /* 0x000fe20003800000 */
[----:B------:R-:W-:-:S10]  /*7580*/  UIMAD UR4, UR49, UR4, URZ ;  /* 0x00000004310472a4 */ /* 0x000fd4000f8e023f */
[----:B------:R-:W-:Y:S02]  /*7590*/  @!P0 IMAD.MOV.U32 R13, RZ, RZ, 0x4 ;  /* 0x00000004ff0d8424 */ /* 0x000fe400078e00ff */
[----:B------:R-:W-:Y:S02]  /*75a0*/  @!P0 IMAD R12, R5, 0x90, R0 ;  /* 0x00000090050c8824 */ /* 0x000fe400078e0200 */
[----:B------:R-:W-:Y:S02]  /*75b0*/  CS2R R4, SRZ ;  /* 0x0000000000047805 */ /* 0x000fe4000001ff00 */
[----:B------:R-:W-:Y:S01]  /*75c0*/  @!P0 IMAD.WIDE R12, R12, R13, c[0x0][0x190] ;  /* 0x000064000c0c8625 */ /* 0x000fe200078e020d */
[----:B------:R-:W-:-:S04]  /*75d0*/  CS2R R10, SRZ ;  /* 0x00000000000a7805 */ /* 0x000fc8000001ff00 */
[----:B------:R0:W5:Y:S01]  /*75e0*/  @!P0 LDG.E.128 R4, [R12.64] ;  /* 0x000000240c048981 */ /* 0x000162000c1e1d00 */
[----:B------:R-:W-:-:S03]  /*75f0*/  CS2R R8, SRZ ;  /* 0x0000000000087805 */ /* 0x000fc6000001ff00 */
[----:B------:R-:W-:Y:S06]  /*7600*/  BAR.SYNC.DEFER_BLOCKING 0x0 ;  /* 0x0000000000007b1d */ /* 0x000fec0000010000 */
[----:B------:R-:W-:Y:S05]  /*7610*/  @P2 BRA `(.L_x_3882) ;  /* 0x0000196000002947 */ /* 0x000fea0003800000 */
[----:B0-----:R-:W-:Y:S01]  /*7620*/  IMAD.U32 R49, RZ, RZ, UR42 ;  /* 0x0000002aff317e24 */ /* 0x001fe2000f8e00ff */
[----:B------:R-:W-:Y:S01]  /*7630*/  IADD3 R2, R3, UR45, RZ ;  /* 0x0000002d03027c10 */ /* 0x000fe2000fffe0ff */
[----:B------:R-:W-:Y:S01]  /*7640*/  IMAD.U32 R9, RZ, RZ, UR6 ;  /* 0x00000006ff097e24 */ /* 0x000fe2000f8e00ff */
[----:B------:R-:W-:Y:S01]  /*7650*/  BSSY B1, `(.L_x_3883) ;  /* 0x000007f000017945 */ /* 0x000fe20003800000 */
[----:B------:R-:W-:Y:S01]  /*7660*/  CS2R R10, SRZ ;  /* 0x00000000000a7805 */ /* 0x000fe2000001ff00 */
[----:B------:R-:W-:Y:S01]  /*7670*/  IMNMX R49, R49, c[0x0][0x1d4], PT ;  /* 0x0000750031317a17 */ /* 0x000fe20003800200 */
[----:B------:R-:W-:-:S02]  /*7680*/  IMAD R12, R9, c[0x0][0x1d4], R0 ;  /* 0x00007500090c7a24 */ /* 0x000fc400078e0200 */
[----:B------:R-:W-:Y:S01]  /*7690*/  CS2R R8, SRZ ;  /* 0x0000000000087805 */ /* 0x000fe2000001ff00 */
[----:B------:R-:W-:Y:S02]  /*76a0*/  ISETP.GE.AND P0, PT, R2, R49, PT ;  /* 0x000000310200720c */ /* 0x000fe40003f06270 */
[----:B------:R-:W-:-:S11]  /*76b0*/  SHF.R.S32.HI R13, RZ, 0x1f, R12 ;  /* 0x0000001fff0d7819 */ /* 0x000fd6000001140c */
[----:B------:R-:W-:Y:S05]  /*76c0*/  @P0 BRA `(.L_x_3884) ;  /* 0x0000077000000947 */ /* 0x000fea0003800000 */
[----:B------:R-:W-:Y:S01]  /*76d0*/  IMAD.U32 R8, RZ, RZ, UR45 ;  /* 0x0000002dff087e24 */ /* 0x000fe2000f8e00ff */
[----:B------:R-:W-:Y:S01]  /*76e0*/  LOP3.LUT R9, RZ, R49, RZ, 0x33, !PT ;  /* 0x00000031ff097212 */ /* 0x000fe200078e33ff */
[----:B------:R-:W-:Y:S01]  /*76f0*/  BSSY B2, `(.L_x_3885) ;  /* 0x0000027000027945 */ /* 0x000fe20003800000 */
[----:B--2---:R-:W-:Y:S01]  /*7700*/  IMAD.MOV.U32 R24, RZ, RZ, R2 ;  /* 0x000000ffff187224 */ /* 0x004fe200078e0002 */
[----:B------:R-:W-:Y:S01]  /*7710*/  CS2R R10, SRZ ;  /* 0x00000000000a7805 */ /* 0x000fe2000001ff00 */
[----:B------:R-:W-:-:S05]  /*7720*/  IADD3 R8, -R8, -0x2, -R3 ;  /* 0xfffffffe08087810 */ /* 0x000fca0007ffe903 */
[----:B------:R-:W-:-:S05]  /*7730*/  IMAD.IADD R9, R8, 0x1, -R9 ;  /* 0x0000000108097824 */ /* 0x000fca00078e0a09 */
[C---:B------:R-:W-:Y:S02]  /*7740*/  LEA.HI R8, R9.reuse, 0x1, RZ, 0x1f ;  /* 0x0000000109087811 */ /* 0x040fe400078ff8ff */
[----:B------:R-:W-:Y:S02]  /*7750*/  ISETP.GE.U32.AND P0, PT, R9, 0x6, PT ;  /* 0x000000060900780c */ /* 0x000fe40003f06070 */
[----:B------:R-:W-:Y:S02]  /*7760*/  LOP3.LUT P3, R14, R8, 0x3, RZ, 0xc0, !PT ;  /* 0x00000003080e7812 */ /* 0x000fe4000786c0ff */
[----:B------:R-:W-:-:S11]  /*7770*/  CS2R R8, SRZ ;  /* 0x0000000000087805 */ /* 0x000fd6000001ff00 */
[----:B------:R-:W-:Y:S05]  /*7780*/  @!P3 BRA `(.L_x_3886) ;  /* 0x000001d00000b947 */ /* 0x000fea0003800000 */
[----:B------:R-:W-:Y:S02]  /*7790*/  IMAD.U32 R25, RZ, RZ, UR47 ;  /* 0x0000002fff197e24 */ /* 0x000fe4000f8e00ff */
[----:B-1----:R-:W-:Y:S02]  /*77a0*/  IMAD.MOV.U32 R18, RZ, RZ, R14 ;  /* 0x000000ffff127224 */ /* 0x002fe400078e000e */
[----:B------:R-:W-:Y:S02]  /*77b0*/  IMAD.MOV.U32 R24, RZ, RZ, R2 ;  /* 0x000000ffff187224 */ /* 0x000fe400078e0002 */
[----:B------:R-:W-:Y:S02]  /*77c0*/  IMAD.MOV.U32 R8, RZ, RZ, RZ ;  /* 0x000000ffff087224 */ /* 0x000fe400078e00ff */
[----:B------:R-:W-:-:S03]  /*77d0*/  IMAD R25, R25, c[0x0][0x1d4], RZ ;  /* 0x0000750019197a24 */ /* 0x000fc600078e02ff */
.L_x_3887:
        /* <DEDUP_REMOVED lines=24> */
.L_x_3886:
[----:B------:R-:W-:Y:S05]  /*7960*/  BSYNC B2 ;  /* 0x0000000000027941 */ /* 0x000fea0003800000 */
.L_x_3885:
[----:B------:R-:W-:Y:S05]  /*7970*/  @!P0 BRA `(.L_x_3884) ;  /* 0x000004c000008947 */ /* 0x000fea0003800000 */
[----:B------:R-:W-:Y:S01]  /*7980*/  ULDC UR5, c[0x0][0x1d4] ;  /* 0x0000750000057ab9 */ /* 0x000fe20000000800 */
[----:B------:R-:W-:Y:S01]  /*7990*/  SHF.R.S32.HI R15, RZ, 0x1f, R24 ;  /* 0x0000001fff0f7819 */ /* 0x000fe20000011418 */
[----:B------:R-:W-:Y:S01]  /*79a0*/  UIMAD UR5, UR47, UR5, URZ ;  /* 0x000000052f0572a4 */ /* 0x000fe2000f8e023f */
[C---:B------:R-:W-:Y:S01]  /*79b0*/  LEA R14, R24.reuse, 0x10, 0x2 ;  /* 0x00000010180e7811 */ /* 0x040fe200078e10ff */
[----:B------:R-:W-:Y:S02]  /*79c0*/  IMAD.U32 R21, RZ, RZ, UR45 ;  /* 0x0000002dff157e24 */ /* 0x000fe4000f8e00ff */
[----:B-1----:R-:W-:Y:S02]  /*79d0*/  IMAD.MOV.U32 R19, RZ, RZ, c[0x0][0x1d4] ;  /* 0x00007500ff137624 */ /* 0x002fe400078e00ff */
[----:B------:R-:W-:Y:S01]  /*79e0*/  IMAD.U32 R18, RZ, RZ, UR5 ;  /* 0x00000005ff127e24 */ /* 0x000fe2000f8e00ff */
[C---:B------:R-:W-:Y:S01]  /*79f0*/  IADD3 R17, P0, R24.reuse, UR5, RZ ;  /* 0x0000000518117c10 */ /* 0x040fe2000ff1e0ff */
[----:B------:R-:W-:-:S03]  /*7a00*/  IMAD R26, R24, 0x90, RZ ;  /* 0x00000090181a7824 */ /* 0x000fc600078e02ff */
[----:B------:R-:W-:Y:S01]  /*7a10*/  LEA.HI.X.SX32 R18, R18, R15, 0x1, P0 ;  /* 0x0000000f12127211 */ /* 0x000fe200000f0eff */
[----:B------:R-:W-:Y:S01]  /*7a20*/  IMAD R15, R21, -0x4, R14 ;  /* 0xfffffffc150f7824 */ /* 0x000fe200078e020e */
[----:B------:R-:W-:Y:S01]  /*7a30*/  LEA R16, P0, R17, c[0x0][0x1a8], 0x2 ;  /* 0x00006a0011107a11 */ /* 0x000fe200078010ff */
[----:B------:R-:W-:-:S03]  /*7a40*/  IMAD R14, R19, c[0x0][0x1d8], RZ ;  /* 0x00007600130e7a24 */ /* 0x000fc600078e02ff */
[----:B------:R-:W-:Y:S01]  /*7a50*/  LEA.HI.X R17, R17, c[0x0][0x1ac], R18, 0x2, P0 ;  /* 0x00006b0011117a11 */ /* 0x000fe200000f1412 */
[----:B------:R-:W-:Y:S01]  /*7a60*/  IMAD R25, R14, 0x90, RZ ;  /* 0x000000900e197824 */ /* 0x000fe200078e02ff */
[----:B------:R-:W-:-:S04]  /*7a70*/  IADD3 R27, R15, 0x420, RZ ;  /* 0x000004200f1b7810 */ /* 0x000fc80007ffe0ff */
.L_x_3888:
[----:B------:R-:W-:Y:S01]  /*7a80*/  IMAD.MOV.U32 R14, RZ, RZ, R16 ;  /* 0x000000ffff0e7224 */ /* 0x000fe200078e0010 */
[----:B------:R-:W-:Y:S01]  /*7a90*/  LDS R33, [R27+-0x8] ;  /* 0xfffff8001b217984 */ /* 0x000fe20000000800 */
[----:B------:R-:W-:-:S03]  /*7aa0*/  IMAD.MOV.U32 R15, RZ, RZ, R17 ;  /* 0x000000ffff0f7224 */ /* 0x000fc600078e0011 */
[----:B------:R-:W-:Y:S04]  /*7ab0*/  LDS R34, [R27] ;  /* 0x000000001b227984 */ /* 0x000fe80000000800 */
[----:B------:R-:W2:Y:S04]  /*7ac0*/  LDG.E R16, [R14.64] ;  /* 0x000000240e107981 */ /* 0x000ea8000c1e1900 */
[----:B------:R-:W3:Y:S04]  /*7ad0*/  LDG.E R17, [R14.64+0x8] ;  /* 0x000008240e117981 */ /* 0x000ee8000c1e1900 */
[----:B------:R-:W4:Y:S04]  /*7ae0*/  LDG.E R18, [R14.64+0x10] ;  /* 0x000010240e127981 */ /* 0x000f28000c1e1900 */
[----:B------:R-:W4:Y:S04]  /*7af0*/  LDG.E R20, [R14.64+0x18] ;  /* 0x000018240e147981 */ /* 0x000f28000c1e1900 */
        /* <DEDUP_REMOVED lines=30> */
[----:B------:R-:W-:-:S03]  /*7ce0*/  IADD3 R24, R24, 0x8, RZ ;  /* 0x0000000818187810 */ /* 0x000fc60007ffe0ff */
[----:B------:R-:W-:Y:S01]  /*7cf0*/  IMAD.X R17, RZ, RZ, R15, P0 ;  /* 0x000000ffff117224 */ /* 0x000fe200000e060f */
[----:B------:R-:W-:Y:S02]  /*7d00*/  ISETP.GE.AND P0, PT, R24, R49, PT ;  /* 0x000000311800720c */ /* 0x000fe40003f06270 */
[----:B-1----:R-:W-:Y:S02]  /*7d10*/  IADD3 R27, R27, 0x20, RZ ;  /* 0x000000201b1b7810 */ /* 0x002fe40007ffe0ff */
[----:B------:R-:W-:Y:S01]  /*7d20*/  IADD3 R26, R26, 0x480, RZ ;  /* 0x000004801a1a7810 */ /* 0x000fe20007ffe0ff */
[-C--:B---3--:R-:W-:Y:S02]  /*7d30*/  FFMA.FTZ R28, R28, R32.reuse, R8 ;  /* 0x000000201c1c7223 */ /* 0x088fe40000010008 */
[-C--:B------:R-:W-:Y:S02]  /*7d40*/  FFMA.FTZ R29, R29, R32.reuse, R9 ;  /* 0x000000201d1d7223 */ /* 0x080fe40000010009 */
[----:B------:R-:W-:-:S02]  /*7d50*/  FFMA.FTZ R30, R30, R32, R10 ;  /* 0x000000201e1e7223 */ /* 0x000fc4000001000a */
[----:B------:R-:W-:Y:S02]  /*7d60*/  FFMA.FTZ R31, R31, R32, R11 ;  /* 0x000000201f1f7223 */ /* 0x000fe4000001000b */
[-C--:B--2---:R-:W-:Y:S02]  /*7d70*/  FFMA.FTZ R28, R36, R33.reuse, R28 ;  /* 0x00000021241c7223 */ /* 0x084fe4000001001c */
[-C--:B------:R-:W-:Y:S02]  /*7d80*/  FFMA.FTZ R29, R37, R33.reuse, R29 ;  /* 0x00000021251d7223 */ /* 0x080fe4000001001d */
[-C--:B------:R-:W-:Y:S02]  /*7d90*/  FFMA.FTZ R30, R38, R33.reuse, R30 ;  /* 0x00000021261e7223 */ /* 0x080fe4000001001e */
[----:B------:R-:W-:Y:S02]  /*7da0*/  FFMA.FTZ R31, R39, R33, R31 ;  /* 0x00000021271f7223 */ /* 0x000fe4000001001f */
[----:B----4-:R-:W-:-:S02]  /*7db0*/  FFMA.FTZ R28, R40, R34, R28 ;  /* 0x00000022281c7223 */ /* 0x010fc4000001001c */
[-C--:B------:R-:W-:Y:S02]  /*7dc0*/  FFMA.FTZ R29, R41, R34.reuse, R29 ;  /* 0x00000022291d7223 */ /* 0x080fe4000001001d */
[-C--:B------:R-:W-:Y:S02]  /*7dd0*/  FFMA.FTZ R30, R42, R34.reuse, R30 ;  /* 0x000000222a1e7223 */ /* 0x080fe4000001001e */
[----:B------:R-:W-:Y:S02]  /*7de0*/  FFMA.FTZ R31, R43, R34, R31 ;  /* 0x000000222b1f7223 */ /* 0x000fe4000001001f */
[-C--:B------:R-:W-:Y:S02]  /*7df0*/  FFMA.FTZ R8, R44, R35.reuse, R28 ;  /* 0x000000232c087223 */ /* 0x080fe4000001001c */
[-C--:B------:R-:W-:Y:S02]  /*7e00*/  FFMA.FTZ R9, R45, R35.reuse, R29 ;  /* 0x000000232d097223 */ /* 0x080fe4000001001d */
[----:B------:R-:W-:-:S02]  /*7e10*/  FFMA.FTZ R10, R46, R35, R30 ;  /* 0x000000232e0a7223 */ /* 0x000fc4000001001e */
[----:B------:R-:W-:Y:S01]  /*7e20*/  FFMA.FTZ R11, R47, R35, R31 ;  /* 0x000000232f0b7223 */ /* 0x000fe2000001001f */
[----:B------:R-:W-:Y:S05]  /*7e30*/  @!P0 BRA `(.L_x_3888) ;  /* 0xfffffc4000008947 */ /* 0x000fea000383ffff */
.L_x_3884:
[----:B------:R-:W-:Y:S05]  /*7e40*/  BSYNC B1 ;  /* 0x0000000000017941 */ /* 0x000fea0003800000 */
.L_x_3883:
[----:B------:R-:W-:-:S13]  /*7e50*/  ISETP.GE.AND P0, PT, R2, UR42, PT ;  /* 0x0000002a02007c0c */ /* 0x000fda000bf06270 */
[----:B------:R-:W-:Y:S05]  /*7e60*/  @P0 BRA `(.L_x_3882) ;  /* 0x0000111000000947 */ /* 0x000fea0003800000 */
[----:B--2---:R-:W-:Y:S01]  /*7e70*/  IMAD.U32 R25, RZ, RZ, UR45 ;  /* 0x0000002dff197e24 */ /* 0x004fe2000f8e00ff */
[----:B------:R-:W-:Y:S01]  /*7e80*/  LOP3.LUT R14, RZ, R3, RZ, 0x33, !PT ;  /* 0x00000003ff0e7212 */ /* 0x000fe200078e33ff */
[----:B------:R-:W-:Y:S03]  /*7e90*/  BSSY B1, `(.L_x_3889) ;  /* 0x000003d000017945 */ /* 0x000fe60003800000 */
[----:B------:R-:W-:-:S04]  /*7ea0*/  IADD3 R25, -R25, UR42, R14 ;  /* 0x0000002a19197c10 */ /* 0x000fc8000fffe10e */
[----:B------:R-:W-:-:S04]  /*7eb0*/  LEA.HI R14, R25, 0x1, RZ, 0x1f ;  /* 0x00000001190e7811 */ /* 0x000fc800078ff8ff */
[----:B------:R-:W-:-:S13]  /*7ec0*/  LOP3.LUT P0, R14, R14, 0x3, RZ, 0xc0, !PT ;  /* 0x000000030e0e7812 */ /* 0x000fda000780c0ff */
[----:B------:R-:W-:Y:S05]  /*7ed0*/  @!P0 BRA `(.L_x_3890) ;  /* 0x0000038000008947 */ /* 0x000fea0003800000 */
[----:B-1----:R-:W-:Y:S01]  /*7ee0*/  IMAD.MOV.U32 R18, RZ, RZ, R14 ;  /* 0x000000ffff127224 */ /* 0x002fe200078e000e */
[----:B------:R-:W-:Y:S02]  /*7ef0*/  LEA R19, R3, 0x420, 0x2 ;  /* 0x0000042003137811 */ /* 0x000fe400078e10ff */
.L_x_3893:
        /* <DEDUP_REMOVED lines=28> */
[----:B------:R-:W-:Y:S02]  /*80c0*/  IMAD.U32 R17, RZ, RZ, UR5 ;  /* 0x00000005ff117e24 */ /* 0x000fe4000f8e00ff */
        /* <DEDUP_REMOVED lines=21> */
.L_x_3892:
[----:B------:R-:W-:Y:S05]  /*8220*/  BSYNC B2 ;  /* 0x0000000000027941 */ /* 0x000fea0003800000 */
.L_x_3891:
[----:B------:R-:W-:Y:S02]  /*8230*/  IADD3 R2, R2, 0x2, RZ ;  /* 0x0000000202027810 */ /* 0x000fe40007ffe0ff */
[----:B------:R-:W-:Y:S01]  /*8240*/  IADD3 R19, R19, 0x8, RZ ;  /* 0x0000000813137810 */ /* 0x000fe20007ffe0ff */
[----:B------:R-:W-:Y:S05]  /*8250*/  @P0 BRA `(.L_x_3893) ;  /* 0xfffffca000000947 */ /* 0x000fea000383ffff */
.L_x_3890:
[----:B------:R-:W-:Y:S05]  /*8260*/  BSYNC B1 ;  /* 0x0000000000017941 */ /* 0x000fea0003800000 */
.L_x_3889:
[----:B------:R-:W-:-:S13]  /*8270*/  ISETP.GE.U32.AND P0, PT, R25, 0x6, PT ;  /* 0x000000061900780c */ /* 0x000fda0003f06070 */
[----:B------:R-:W-:Y:S05]  /*8280*/  @!P0 BRA `(.L_x_3882) ;  /* 0x00000cf000008947 */ /* 0x000fea0003800000 */
[----:B------:R-:W-:Y:S01]  /*8290*/  LEA R14, R2, 0x10, 0x2 ;  /* 0x00000010020e7811 */ /* 0x000fe200078e10ff */
[----:B------:R-:W-:-:S04]  /*82a0*/  IMAD.U32 R15, RZ, RZ, UR45 ;  /* 0x0000002dff0f7e24 */ /* 0x000fc8000f8e00ff */
[----:B------:R-:W-:-:S05]  /*82b0*/  IMAD R14, R15, -0x4, R14 ;  /* 0xfffffffc0f0e7824 */ /* 0x000fca00078e020e */
[----:B-1----:R-:W-:Y:S02]  /*82c0*/  IADD3 R18, R14, 0x420, RZ ;  /* 0x000004200e127810 */ /* 0x002fe40007ffe0ff */
.L_x_3902:
        /* <DEDUP_REMOVED lines=26> */
[----:B------:R-:W-:Y:S01]  /*8470*/  @!P5 IMAD.IADD R14, R14, 0x1, -R17 ;  /* 0x000000010e0ed824 */ /* 0x000fe200078e0a11 */
[----:B------:R-:W-:-:S04]  /*8480*/  ISETP.GE.AND P5, PT, R2, RZ, PT ;  /* 0x000000ff0200720c */ /* 0x000fc80003fa6270 */
[----:B------:R-:W-:-:S13]  /*8490*/  ISETP.GT.U32.AND P6, PT, R17, R14, PT ;  /* 0x0000000e1100720c */ /* 0x000fda0003fc4070 */
[----:B------:R-:W-:Y:S01]  /*84a0*/  @!P6 IMAD.IADD R14, R14, 0x1, -R17 ;  /* 0x000000010e0ee824 */ /* 0x000fe200078e0a11 */
[----:B------:R-:W-:Y:S01]  /*84b0*/  ISETP.NE.AND P6, PT, RZ, c[0x0][0x1d4], PT ;  /* 0x00007500ff007a0c */ /* 0x000fe20003fc5270 */
[----:B------:R-:W-:Y:S02]  /*84c0*/  IMAD.U32 R17, RZ, RZ, UR5 ;  /* 0x00000005ff117e24 */ /* 0x000fe4000f8e00ff */
[----:B------:R-:W-:-:S04]  /*84d0*/  IMAD.MOV.U32 R16, RZ, RZ, R14 ;  /* 0x000000ffff107224 */ /* 0x000fc800078e000e */
        /* <DEDUP_REMOVED lines=21> */
.L_x_3895:
[----:B------:R-:W-:Y:S05]  /*8630*/  BSYNC B1 ;  /* 0x0000000000017941 */ /* 0x000fea0003800000 */
.L_x_3894:
        /* <DEDUP_REMOVED lines=47> */
.L_x_3897:
[----:B------:R-:W-:Y:S05]  /*8930*/  BSYNC B1 ;  /* 0x0000000000017941 */ /* 0x000fea0003800000 */
.L_x_3896:
        /* <DEDUP_REMOVED lines=47> */
.L_x_3899:
[----:B------:R-:W-:Y:S05]  /*8c30*/  BSYNC B1 ;  /* 0x0000000000017941 */ /* 0x000fea0003800000 */
.L_x_3898:
        /* <DEDUP_REMOVED lines=47> */
.L_x_3901:
[----:B------:R-:W-:Y:S05]  /*8f30*/  BSYNC B1 ;  /* 0x0000000000017941 */ /* 0x000fea0003800000 */
.L_x_3900:
[----:B------:R-:W-:Y:S02]  /*8f40*/  IADD3 R2, R2, 0x8, RZ ;  /* 0x0000000802027810 */ /* 0x000fe40007ffe0ff */
[----:B------:R-:W-:Y:S02]  /*8f50*/  IADD3 R18, R18, 0x20, RZ ;  /* 0x0000002012127810 */ /* 0x000fe40007ffe0ff */
[----:B------:R-:W-:-:S13]  /*8f60*/  ISETP.GE.AND P0, PT, R2, UR42, PT ;  /* 0x0000002a02007c0c */ /* 0x000fda000bf06270 */
[----:B------:R-:W-:Y:S05]  /*8f70*/  @!P0 BRA `(.L_x_3902) ;  /* 0xfffff35000008947 */ /* 0x000fea000383ffff */
.L_x_3882:
[----:B0-----:R-:W-:Y:S05]  /*8f80*/  BSYNC B0 ;  /* 0x0000000000007941 */ /* 0x001fea0003800000 */
.L_x_3881:
[----:B------:R-:W0:Y:S01]  /*8f90*/  S2R R23, SR_TID.X ;  /* 0x0000000000177919 */ /* 0x000e220000002100 */
[----:B------:R-:W-:Y:S01]  /*8fa0*/  BSSY B0, `(.L_x_3903) ;  /* 0x000003d000007945 */ /* 0x000fe20003800000 */
[----:B0-----:R-:W-:-:S04]  /*8fb0*/  IADD3 R2, R23, 0x3f, RZ ;  /* 0x0000003f17027810 */ /* 0x001fc80007ffe0ff */
[----:B------:R-:W-:Y:S01]  /*8fc0*/  ISETP.GT.U32.OR P0, PT, R2, 0x7e, P2 ;  /* 0x0000007e0200780c */ /* 0x000fe20001704470 */
[----:B------:R-:W-:Y:S07]  /*8fd0*/  @P1 BRA `(.L_x_3904) ;  /* 0x0000039000001947 */ /* 0x000fee0003800000 */
[----:B------:R-:W-:Y:S01]  /*8fe0*/  IMAD.MOV.U32 R2, RZ, RZ, c[0x0][0x258] ;  /* 0x00009600ff027624 */ /* 0x000fe200078e00ff */
[----:B------:R-:W-:Y:S01]  /*8ff0*/  IADD3 R12, R0, UR44, RZ ;  /* 0x0000002c000c7c10 */ /* 0x000fe2000fffe0ff */
[----:B------:R-:W-:-:S03]  /*9000*/  ULDC.64 UR6, c[0x0][0x240] ;  /* 0x0000900000067ab9 */ /* 0x000fc60000000a00 */
        /* <DEDUP_REMOVED lines=8> */
[----:B-1----:R-:W-:Y:S02]  /*9090*/  IMAD.MOV.U32 R19, RZ, RZ, 0x4 ;  /* 0x00000004ff137424 */ /* 0x002fe400078e00ff */
[----:B------:R-:W-:Y:S02]  /*90a0*/  IMAD.U32 R17, RZ, RZ, UR39 ;  /* 0x00000027ff117e24 */ /* 0x000fe4000f8e00ff */
[----:B------:R-:W-:Y:S01]  /*90b0*/  @UP0 UIMAD UR5, UR40, UR5, UR48 ;  /* 0x00000005280502a4 */ /* 0x000fe2000f8e0230 */
[----:B------:R-:W-:Y:S02]  /*90c0*/  IMAD.U32 R16, RZ, RZ, UR38 ;  /* 0x00000026ff107e24 */ /* 0x000fe4000f8e00ff */
[----:B------:R-:W-:-:S03]  /*90d0*/  @P3 IMAD.WIDE R12, R12, R19, c[0x0][0x188] ;  /* 0x000062000c0c3625 */ /* 0x000fc600078e0213 */
[----:B------:R3:W4:Y:S01]  /*90e0*/  @!P3 LDG.E R17, [R16.64+0x4] ;  /* 0x000004241011b981 */ /* 0x000722000c1e1900 */
[----:B------:R-:W-:-:S03]  /*90f0*/  IMAD.U32 R21, RZ, RZ, UR5 ;  /* 0x00000005ff157e24 */ /* 0x000fc6000f8e00ff */
[----:B--2---:R1:W2:Y:S01]  /*9100*/  @P3 LDG.E.128 R24, [R12.64] ;  /* 0x000000240c183981 */ /* 0x0042a2000c1e1d00 */
[----:B0-----:R-:W-:-:S04]  /*9110*/  @P4 IMAD R14, R21, 0x90, R0 ;  /* 0x00000090150e4824 */ /* 0x001fc800078e0200 */
[----:B------:R-:W-:-:S05]  /*9120*/  @P4 IMAD.WIDE R14, R14, R19, c[0x0][0x238] ;  /* 0x00008e000e0e4625 */ /* 0x000fca00078e0213 */
[----:B------:R0:W2:Y:S01]  /*9130*/  @P4 LDG.E.128 R28, [R14.64] ;  /* 0x000000240e1c4981 */ /* 0x0000a2000c1e1d00 */
[----:B------:R-:W-:Y:S01]  /*9140*/  IMAD.U32 R21, RZ, RZ, UR4 ;  /* 0x00000004ff157e24 */ /* 0x000fe2000f8e00ff */
[----:B------:R-:W-:-:S03]  /*9150*/  UIMAD UR5, UR43, 0x90, URZ ;  /* 0x000000902b0578a4 */ /* 0x000fc6000f8e023f */
[----:B-1----:R-:W-:-:S03]  /*9160*/  IMAD R12, R21, 0x90, R0 ;  /* 0x00000090150c7824 */ /* 0x002fc600078e0200 */
[----:B------:R-:W-:Y:S02]  /*9170*/  IMAD.U32 R22, RZ, RZ, UR5 ;  /* 0x00000005ff167e24 */ /* 0x000fe4000f8e00ff */
        /* <DEDUP_REMOVED lines=31> */
.L_x_3904:
[----:B------:R-:W-:Y:S05]  /*9370*/  BSYNC B0 ;  /* 0x0000000000007941 */ /* 0x000fea0003800000 */
.L_x_3903:
[----:B------:R-:W-:Y:S06]  /*9380*/  BAR.SYNC.DEFER_BLOCKING 0x0 ;  /* 0x0000000000007b1d */ /* 0x000fec0000010000 */
[----:B------:R-:W-:Y:S05]  /*9390*/  @P2 BRA `(.L_x_3905) ;  /* 0x000000d000002947 */ /* 0x000fea0003800000 */
[----:B------:R-:W-:Y:S01]  /*93a0*/  LOP3.LUT R2, R23, 0xffffffc0, RZ, 0xc0, !PT ;  /* 0xffffffc017027812 */ /* 0x000fe200078ec0ff */
[----:B------:R-:W-:Y:S01]  /*93b0*/  IMAD R3, R3, 0x90, R0 ;  /* 0x0000009003037824 */ /* 0x000fe200078e0200 */
[----:B------:R-:W-:Y:S01]  /*93c0*/  WARPSYNC 0xffffffff ;  /* 0xffffffff00007948 */ /* 0x000fe20003800000 */
[----:B------:R-:W-:-:S02]  /*93d0*/  ISETP.GT.AND P2, PT, R23, 0x3f, PT ;  /* 0x0000003f1700780c */ /* 0x000fc40003f44270 */
[----:B------:R-:W-:-:S13]  /*93e0*/  ISETP.NE.AND P1, PT, R2, 0x40, PT ;  /* 0x000000400200780c */ /* 0x000fda0003f25270 */
[----:B------:R-:W-:Y:S04]  /*93f0*/  @!P1 STS.128 [R3.X4+0x1e0], R8 ;  /* 0x0001e00803009388 */ /* 0x000fe80000004c00 */
[----:B------:R-:W-:Y:S06]  /*9400*/  BAR.SYNC.DEFER_BLOCKING 0x0 ;  /* 0x0000000000007b1d */ /* 0x000fec0000010000 */
[----:B-1---5:R-:W0:Y:S02]  /*9410*/  @!P2 LDS.128 R4, [R3.X4+0x420] ;  /* 0x000420000304a984 */ /* 0x022e240000004c00 */
[----:B0-----:R-:W-:-:S02]  /*9420*/  @!P2 FADD.FTZ R8, R8, R4 ;  /* 0x000000040808a221 */ /* 0x001fc40000010000 */
[----:B------:R-:W-:Y:S02]  /*9430*/  @!P2 FADD.FTZ R9, R9, R5 ;  /* 0x000000050909a221 */ /* 0x000fe40000010000 */
[----:B------:R-:W-:Y:S02]  /*9440*/  @!P2 FADD.FTZ R10, R10, R6 ;  /* 0x000000060a0aa221 */ /* 0x000fe40000010000 */
[----:B------:R-:W-:Y:S01]  /*9450*/  @!P2 FADD.FTZ R11, R11, R7 ;  /* 0x000000070b0ba221 */ /* 0x000fe20000010000 */
[----:B------:R-:W-:Y:S06]  /*9460*/  BAR.SYNC.DEFER_BLOCKING 0x0 ;  /* 0x0000000000007b1d */ /* 0x000fec0000010000 */
.L_x_3905:
[----:B------:R-:W-:Y:S05]  /*9470*/  @P0 EXIT ;  /* 0x000000000000094d */ /* 0x000fea0003800000 */
[----:B------:R-:W-:Y:S02]  /*9480*/  IMAD.MOV.U32 R2, RZ, RZ, c[0x0][0x258] ;  /* 0x00009600ff027624 */ /* 0x000fe400078e00ff */
[----:B-1---5:R-:W-:-:S03]  /*9490*/  IMAD.U32 R5, RZ, RZ, UR49 ;  /* 0x00000031ff057e24 */ /* 0x022fc6000f8e00ff */
        /* <DEDUP_REMOVED lines=35> */
.L_x_3866:
[----:B0-----:R-:W-:Y:S01]  /*96d0*/  IMAD.MOV.U32 R8, RZ, RZ, 0x1 ;  /* 0x00000001ff087424 */ /* 0x001fe200078e00ff */
[----:B------:R-:W-:Y:S01]  /*96e0*/  MOV R6, 0x9720 ;  /* 0x0000972000067802 */ /* 0x000fe20000000f00 */
[----:B------:R-:W-:Y:S02]  /*96f0*/  IMAD.MOV.U32 R224, RZ, RZ, 0x1f ;  /* 0x0000001fffe07424 */ /* 0x000fe400078e00ff */
[----:B------:R-:W-:Y:S02]  /*9700*/  IMAD.MOV.U32 R7, RZ, RZ, -0x1 ;  /* 0xffffffffff077424 */ /* 0x000fe400078e00ff */
[----:B-----5:R-:W-:Y:S05]  /*9710*/  CALL.REL.NOINC `($__internal_16_$__cuda_sm70_shflsync_bfly_p) ;  /* 0x000001b000007944 */ /* 0x020fea0003c00000 */
[----:B-1----:R-:W-:Y:S05]  /*9720*/  BRA `(.L_x_3906) ;  /* 0xffffd2e000007947 */ /* 0x002fea000383ffff */
.L_x_3870:
[----:B------:R-:W-:Y:S01]  /*9730*/  IMAD.MOV.U32 R5, RZ, RZ, R249 ;  /* 0x000000ffff057224 */ /* 0x000fe200078e00f9 */
[----:B------:R-:W-:Y:S01]  /*9740*/  MOV R6, 0x9790 ;  /* 0x0000979000067802 */ /* 0x000fe20000000f00 */
[----:B------:R-:W-:Y:S02]  /*9750*/  IMAD.MOV.U32 R8, RZ, RZ, 0x10 ;  /* 0x00000010ff087424 */ /* 0x000fe400078e00ff */
[----:B------:R-:W-:Y:S02]  /*9760*/  IMAD.MOV.U32 R224, RZ, RZ, 0x1f ;  /* 0x0000001fffe07424 */ /* 0x000fe400078e00ff */
[----:B------:R-:W-:-:S02]  /*9770*/  IMAD.MOV.U32 R7, RZ, RZ, -0x1 ;  /* 0xffffffffff077424 */ /* 0x000fc400078e00ff */
[----:B-12---:R-:W-:Y:S05]  /*9780*/  CALL.REL.NOINC `($__internal_16_$__cuda_sm70_shflsync_bfly_p) ;  /* 0x0000014000007944 */ /* 0x006fea0003c00000 */
[----:B-1----:R-:W-:Y:S05]  /*9790*/  BRA `(.L_x_3907) ;  /* 0xffffd55000007947 */ /* 0x002fea000383ffff */
.L_x_3871:
[----:B------:R-:W-:Y:S01]  /*97a0*/  IMAD.MOV.U32 R5, RZ, RZ, R249 ;  /* 0x000000ffff057224 */ /* 0x000fe200078e00f9 */
[----:B------:R-:W-:Y:S01]  /*97b0*/  MOV R6, 0x9800 ;  /* 0x0000980000067802 */ /* 0x000fe20000000f00 */
[----:B------:R-:W-:-:S02]  /*97c0*/  IMAD.MOV.U32 R8, RZ, RZ, 0x8 ;  /* 0x00000008ff087424 */ /* 0x000fc400078e00ff */
[----:B------:R-:W-:Y:S02]  /*97d0*/  IMAD.MOV.U32 R224, RZ, RZ, 0x1f ;  /* 0x0000001fffe07424 */ /* 0x000fe400078e00ff */
[----:B------:R-:W-:Y:S02]  /*97e0*/  IMAD.MOV.U32 R7, RZ, RZ, -0x1 ;  /* 0xffffffffff077424 */ /* 0x000fe400078e00ff */
[----:B-12---:R-:W-:Y:S05]  /*97f0*/  CALL.REL.NOINC `($__internal_16_$__cuda_sm70_shflsync_bfly_p) ;  /* 0x000000d000007944 */ /* 0x006fea0003c00000 */
[----:B-1----:R-:W-:Y:S01]  /*9800*/  FMNMX.FTZ R5, R249, R8, !PT ;  /* 0x00000008f9057209 */ /* 0x002fe20007810000 */
[----:B------:R-:W-:Y:S01]  /*9810*/  IMAD.MOV.U32 R8, RZ, RZ, 0x4 ;  /* 0x00000004ff087424 */ /* 0x000fe200078e00ff */
[----:B------:R-:W-:Y:S01]  /*9820*/  MOV R6, 0x9860 ;  /* 0x0000986000067802 */ /* 0x000fe20000000f00 */
[----:B------:R-:W-:Y:S02]  /*9830*/  IMAD.MOV.U32 R224, RZ, RZ, 0x1f ;  /* 0x0000001fffe07424 */ /* 0x000fe400078e00ff */
[----:B------:R-:W-:Y:S02]  /*9840*/  IMAD.MOV.U32 R7, RZ, RZ, -0x1 ;  /* 0xffffffffff077424 */ /* 0x000fe400078e00ff */
[----:B------:R-:W-:Y:S05]  /*9850*/  CALL.REL.NOINC `($__internal_16_$__cuda_sm70_shflsync_bfly_p) ;  /* 0x0000007000007944 */ /* 0x000fea0003c00000 */
[----:B-1----:R-:W-:Y:S01]  /*9860*/  FMNMX.FTZ R5, R5, R8, !PT ;  /* 0x0000000805057209 */ /* 0x002fe20007810000 */
[----:B------:R-:W-:Y:S01]  /*9870*/  IMAD.MOV.U32 R8, RZ, RZ, 0x2 ;  /* 0x00000002ff087424 */ /* 0x000fe200078e00ff */
[----:B------:R-:W-:Y:S01]  /*9880*/  MOV R6, 0x98c0 ;  /* 0x000098c000067802 */ /* 0x000fe20000000f00 */
[----:B------:R-:W-:-:S02]  /*9890*/  IMAD.MOV.U32 R224, RZ, RZ, 0x1f ;  /* 0x0000001fffe07424 */ /* 0x000fc400078e00ff */
[----:B------:R-:W-:Y:S02]  /*98a0*/  IMAD.MOV.U32 R7, RZ, RZ, -0x1 ;  /* 0xffffffffff077424 */ /* 0x000fe400078e00ff */
[----:B------:R-:W-:Y:S05]  /*98b0*/  CALL.REL.NOINC `($__internal_16_$__cuda_sm70_shflsync_bfly_p) ;  /* 0x0000001000007944 */ /* 0x000fea0003c00000 */
[----:B-1----:R-:W-:Y:S05]  /*98c0*/  BRA `(.L_x_3908) ;  /* 0xffffd49000007947 */ /* 0x002fea000383ffff */
        .weak           $__internal_16_$__cuda_sm70_shflsync_bfly_p
        .type           $__internal_16_$__cuda_sm70_shflsync_bfly_p,@function
        .size           $__internal_16_$__cuda_sm70_shflsync_bfly_p,(.L_x_4322 - $__internal_16_$__cuda_sm70_shflsync_bfly_p)
$__internal_16_$__cuda_sm70_shflsync_bfly_p:
[----:B------:R-:W-:Y:S04]  /*98d0*/  WARPSYNC R7 ;  /* 0x0000000700007348 */ /* 0x000fe80003800000 */
[----:B------:R0:W1:Y:S02]  /*98e0*/  SHFL.BFLY PT, R8, R5, R8, R224 ;  /* 0x0c00000805087389 */ /* 0x00006400000e00e0 */
[----:B0-----:R-:W-:-:S04]  /*98f0*/  IMAD.MOV.U32 R7, RZ, RZ, 0x0 ;  /* 0x00000000ff077424 */ /* 0x001fc800078e00ff */
[----:B------:R-:W-:Y:S05]  /*9900*/  RET.REL.NODEC R6 `(_ZN4mmha33masked_multihead_attention_kernelIfLi144ELi256ELi2ELi64ELi128ELb0ELb1EEEv26Multihead_attention_paramsIT_XT5_EE) ;  /* 0xffff66f006007950 */ /* 0x000fea0003c3ffff */
.L_x_3909:
        /* <DEDUP_REMOVED lines=15> */
.L_x_4322:


//--------------------- .text._ZN4mmha33masked_multihead_attention_kernelIfLi144ELi256ELi4ELi64ELi64ELb0ELb1EEEv26Multihead_attention_paramsIT_XT5_EE --------------------------
	.section	.text._ZN4mmha33masked_multihead_attention_kernelIfLi144ELi256ELi4ELi64ELi64ELb0ELb1EEEv26Multihead_attention_paramsIT_XT5_EE,"ax",@progbits
	.sectioninfo	@"SHI_REGISTERS=167"
	.align	128
        .global         _ZN4mmha33masked_multihead_attention_kernelIfLi144ELi256ELi4ELi64ELi64ELb0ELb1EEEv26Multihead_attention_paramsIT_XT5_EE
        .type           _ZN4mmha33masked_multihead_attention_kernelIfLi144ELi256ELi4ELi64ELi64ELb0ELb1EEEv26Multihead_attention_paramsIT_XT5_EE,@function
        .size           _ZN4mmha33masked_multihead_attention_kernelIfLi144ELi256ELi4ELi64ELi64ELb0ELb1EEEv26Multihead_attention_paramsIT_XT5_EE,(.L_x_4323 - _ZN4mmha33masked_multihead_attention_kernelIfLi144ELi256ELi4ELi64ELi64ELb0ELb1EEEv26Multihead_attention_paramsIT_XT5_EE)
        .other          _ZN4mmha33masked_multihead_attention_kernelIfLi144ELi256ELi4ELi64ELi64ELb0ELb1EEEv26Multihead_attention_paramsIT_XT5_EE,@"STO_CUDA_ENTRY STV_DEFAULT"
_ZN4mmha33masked_multihead_attention_kernelIfLi144ELi256ELi4ELi64ELi64ELb0ELb1EEEv26Multihead_attention_paramsIT_XT5_EE:
.text._ZN4mmha33masked_multihead_attention_kernelIfLi144ELi256ELi4ELi64ELi64ELb0ELb1EEEv26Multihead_attention_paramsIT_XT5_EE:
        /* <DEDUP_REMOVED lines=11> */
.L_x_3910:
        /* <DEDUP_REMOVED lines=46> */
[----:B------:R-:W-:Y:S01]  /*0390*/  IMAD.MOV.U32 R0, RZ, RZ, c[0x0][0x258] ;  /* 0x00009600ff007624 */ /* 0x000fe200078e00ff */
[----:B------:R-:W-:Y:S01]  /*03a0*/  ISETP.NE.AND P3, PT, RZ, c[0x0][0x1c8], PT ;  /* 0x00007200ff007a0c */ /* 0x000fe20003f65270 */
[----:B------:R-:W-:Y:S02]  /*03b0*/  IMAD.MOV.U32 R20, RZ, RZ, 0x1 ;  /* 0x00000001ff147424 */ /* 0x000fe400078e00ff */
[----:B------:R-:W-:Y:S01]  /*03c0*/  IMAD.MOV.U32 R11, RZ, RZ, c[0x0][0x248] ;  /* 0x00009200ff0b7624 */ /* 0x000fe200078e00ff */
[----:B------:R-:W-:Y:S01]  /*03d0*/  BSSY B0, `(.L_x_3911) ;  /* 0x0000037000007945 */ /* 0x000fe20003800000 */
[----:B------:R-:W-:-:S02]  /*03e0*/  IMAD R31, R20, c[0x0][0x24c], RZ ;  /* 0x00009300141f7a24 */ /* 0x000fc400078e02ff */
[----:B------:R-:W-:Y:S01]  /*03f0*/  IMAD.WIDE.U32 R10, R20, R11, c[0x2][0x0] ;  /* 0x00800000140a7625 */ /* 0x000fe200078e000b */
[----:B0-----:R-:W-:-:S03]  /*0400*/  ISETP.GE.AND P4, PT, R23, 0x24, PT ;  /* 0x000000241700780c */ /* 0x001fc60003f86270 */
[----:B-1----:R-:W-:-:S04]  /*0410*/  IMAD R19, R29, c[0x0][0x1d8], R22 ;  /* 0x000076001d137a24 */ /* 0x002fc800078e0216 */
[----:B------:R-:W-:Y:S02]  /*0420*/  IMAD R41, R19, 0x90, RZ ;  /* 0x0000009013297824 */ /* 0x000fe400078e02ff */
[----:B------:R-:W-:Y:S02]  /*0430*/  IMAD.SHL.U32 R26, R23, 0x4, RZ ;  /* 0x00000004171a7824 */ /* 0x000fe400078e00ff */
[----:B------:R-:W-:Y:S02]  /*0440*/  IMAD.IADD R31, R11, 0x1, R31 ;  /* 0x000000010b1f7824 */ /* 0x000fe400078e021f */
[----:B------:R-:W-:Y:S01]  /*0450*/  @P4 IMAD.MOV.U32 R4, RZ, RZ, RZ ;  /* 0x000000ffff044224 */ /* 0x000fe200078e00ff */
        /* <DEDUP_REMOVED lines=8> */
[----:B------:R-:W-:Y:S01]  /*04e0*/  @!P0 IMAD.IADD R18, R18, 0x1, -R7 ;  /* 0x0000000112128824 */ /* 0x000fe200078e0a07 */
[----:B------:R-:W-:Y:S01]  /*04f0*/  ISETP.NE.AND P0, PT, R0, 0x2, PT ;  /* 0x000000020000780c */ /* 0x000fe20003f05270 */
[----:B------:R-:W-:-:S03]  /*0500*/  IMAD R0, R22, 0x90, RZ ;  /* 0x0000009016007824 */ /* 0x000fc600078e02ff */
[----:B------:R-:W-:Y:S01]  /*0510*/  ISETP.GT.U32.AND P1, PT, R7, R18, PT ;  /* 0x000000120700720c */ /* 0x000fe20003f24070 */
[----:B------:R-:W-:-:S05]  /*0520*/  IMAD R2, R29, c[0x0][0x1c8], R0 ;  /* 0x000072001d027a24 */ /* 0x000fca00078e0200 */
[----:B------:R-:W-:Y:S01]  /*0530*/  SEL R17, R41, R2, !P3 ;  /* 0x0000000229117207 */ /* 0x000fe20005800000 */
[----:B------:R-:W-:Y:S01]  /*0540*/  IMAD.IADD R12, R0, 0x1, R26 ;  /* 0x00000001000c7824 */ /* 0x000fe200078e021a */
[----:B------:R-:W-:Y:S01]  /*0550*/  IADD3 R16, R25, -c[0x0][0x1d4], R20 ;  /* 0x8000750019107a10 */ /* 0x000fe20007ffe014 */
[----:B------:R-:W-:-:S04]  /*0560*/  @P4 IMAD.MOV.U32 R5, RZ, RZ, RZ ;  /* 0x000000ffff054224 */ /* 0x000fc800078e00ff */
[----:B------:R-:W-:Y:S01]  /*0570*/  @!P1 IMAD.IADD R18, R18, 0x1, -R7 ;  /* 0x0000000112129824 */ /* 0x000fe200078e0a07 */
[----:B------:R-:W-:Y:S01]  /*0580*/  ISETP.NE.AND P1, PT, RZ, c[0x0][0x1d4], PT ;  /* 0x00007500ff007a0c */ /* 0x000fe20003f25270 */
[----:B------:R-:W-:Y:S01]  /*0590*/  @P4 CS2R R6, SRZ ;  /* 0x0000000000064805 */ /* 0x000fe2000001ff00 */
[----:B------:R-:W-:Y:S02]  /*05a0*/  IMAD.IADD R0, R26, 0x1, R17 ;  /* 0x000000011a007824 */ /* 0x000fe400078e0211 */
[----:B------:R-:W-:Y:S01]  /*05b0*/  @!P2 IMAD.MOV R18, RZ, RZ, -R18 ;  /* 0x000000ffff12a224 */ /* 0x000fe200078e0a12 */
[----:B------:R-:W-:Y:S05]  /*05c0*/  @P4 BRA `(.L_x_3912) ;  /* 0x0000017000004947 */ /* 0x000fea0003800000 */
[----:B------:R-:W-:-:S05]  /*05d0*/  IMAD.MOV.U32 R2, RZ, RZ, c[0x0][0x258] ;  /* 0x00009600ff027624 */ /* 0x000fca00078e00ff */
[----:B------:R-:W-:-:S13]  /*05e0*/  ISETP.NE.AND P2, PT, R2, 0x2, PT ;  /* 0x000000020200780c */ /* 0x000fda0003f45270 */
[----:B------:R-:W-:-:S04]  /*05f0*/  @!P2 IADD3 R8, P3, R0, c[0x0][0x168], RZ ;  /* 0x00005a000008aa10 */ /* 0x000fc80007f7e0ff */
[----:B------:R-:W-:-:S05]  /*0600*/  @!P2 LEA.HI.X.SX32 R9, R0, c[0x0][0x16c], 0x1, P3 ;  /* 0x00005b000009aa11 */ /* 0x000fca00018f0eff */
[----:B------:R-:W2:Y:S01]  /*0610*/  @!P2 LDG.E R8, [R8.64] ;  /* 0x000000240808a981 */ /* 0x000ea2000c1e1900 */
[----:B------:R-:W-:Y:S02]  /*0620*/  @P2 IMAD.MOV.U32 R7, RZ, RZ, 0x4 ;  /* 0x00000004ff072424 */ /* 0x000fe400078e00ff */
[----:B------:R-:W-:Y:S02]  /*0630*/  @!P2 IMAD.MOV.U32 R2, RZ, RZ, c[0x0][0x248] ;  /* 0x00009200ff02a624 */ /* 0x000fe400078e00ff */
[----:B------:R-:W-:-:S04]  /*0640*/  @P2 IMAD.WIDE R6, R0, R7, c[0x0][0x168] ;  /* 0x00005a0000062625 */ /* 0x000fc800078e0207 */
[----:B------:R-:W-:Y:S02]  /*0650*/  @!P2 IMAD.MOV.U32 R3, RZ, RZ, c[0x0][0x24c] ;  /* 0x00009300ff03a624 */ /* 0x000fe400078e00ff */
[----:B------:R-:W5:Y:S04]  /*0660*/  @P2 LDG.E.128 R4, [R6.64] ;  /* 0x0000002406042981 */ /* 0x000f68000c1e1d00 */
[----:B------:R-:W3:Y:S01]  /*0670*/  @!P2 LDG.E R2, [R2.64] ;  /* 0x000000240202a981 */ /* 0x000ee2000c1e1900 */
[----:B--2---:R-:W-:Y:S02]  /*0680*/  @!P2 PRMT R9, R8, 0x9910, RZ ;  /* 0x000099100809a816 */ /* 0x004fe400000000ff */
[--C-:B------:R-:W-:Y:S02]  /*0690*/  @!P2 SHF.R.U32.HI R13, RZ, 0x10, R8.reuse ;  /* 0x00000010ff0da819 */ /* 0x100fe40000011608 */
[----:B------:R-:W-:-:S02]  /*06a0*/  @!P2 SHF.R.U32.HI R14, RZ, 0x18, R8 ;  /* 0x00000018ff0ea819 */ /* 0x000fc40000011608 */
[----:B------:R-:W-:Y:S01]  /*06b0*/  @!P2 SHF.R.S32.HI R9, RZ, 0x8, R9 ;  /* 0x00000008ff09a819 */ /* 0x000fe20000011409 */
[----:B------:R-:W3:Y:S08]  /*06c0*/  @!P2 I2F.S8 R15, R8 ;  /* 0x00000008000fa306 */ /* 0x000ef00000001400 */
[----:B------:R-:W0:Y:S08]  /*06d0*/  @!P2 I2F.S8 R13, R13 ;  /* 0x0000000d000da306 */ /* 0x000e300000001400 */
[----:B------:R-:W1:Y:S08]  /*06e0*/  @!P2 I2F.S8 R14, R14 ;  /* 0x0000000e000ea306 */ /* 0x000e700000001400 */
[----:B------:R-:W2:Y:S01]  /*06f0*/  @!P2 I2F.S16 R9, R9 ;  /* 0x000000090009a306 */ /* 0x000ea20000101400 */
[----:B---3--:R-:W-:-:S02]  /*0700*/  @!P2 FMUL.FTZ R4, R15, R2 ;  /* 0x000000020f04a220 */ /* 0x008fc40000410000 */
[-C--:B0-----:R-:W-:Y:S02]  /*0710*/  @!P2 FMUL.FTZ R6, R13, R2.reuse ;  /* 0x000000020d06a220 */ /* 0x081fe40000410000 */
[-C--:B-1----:R-:W-:Y:S02]  /*0720*/  @!P2 FMUL.FTZ R7, R14, R2.reuse ;  /* 0x000000020e07a220 */ /* 0x082fe40000410000 */
[----:B--2---:R-:W-:Y:S02]  /*0730*/  @!P2 FMUL.FTZ R5, R9, R2 ;  /* 0x000000020905a220 */ /* 0x004fe40000410000 */
.L_x_3912:
[----:B------:R-:W-:Y:S05]  /*0740*/  BSYNC B0 ;  /* 0x0000000000007941 */ /* 0x000fea0003800000 */
.L_x_3911:
        /* <DEDUP_REMOVED lines=14> */
.L_x_3914:
[C---:B------:R-:W-:Y:S01]  /*0830*/  IADD3 R2, P0, R0.reuse, c[0x0][0x178], RZ ;  /* 0x00005e0000027a10 */ /* 0x040fe20007f1e0ff */
[----:B------:R-:W2:Y:S03]  /*0840*/  LDG.E R11, [R30.64] ;  /* 0x000000241e0b7981 */ /* 0x000ea6000c1e1900 */
[----:B------:R-:W-:-:S05]  /*0850*/  LEA.HI.X.SX32 R3, R0, c[0x0][0x17c], 0x1, P0 ;  /* 0x00005f0000037a11 */ /* 0x000fca00000f0eff */
[----:B------:R-:W3:Y:S02]  /*0860*/  LDG.E R2, [R2.64] ;  /* 0x0000002402027981 */ /* 0x000ee4000c1e1900 */
[----:B---3--:R-:W-:Y:S02]  /*0870*/  PRMT R0, R2, 0x9910, RZ ;  /* 0x0000991002007816 */ /* 0x008fe400000000ff */
[--C-:B------:R-:W-:Y:S02]  /*0880*/  SHF.R.U32.HI R8, RZ, 0x10, R2.reuse ;  /* 0x00000010ff087819 */ /* 0x100fe40000011602 */
[----:B------:R-:W-:Y:S02]  /*0890*/  SHF.R.U32.HI R9, RZ, 0x18, R2 ;  /* 0x00000018ff097819 */ /* 0x000fe40000011602 */
[----:B------:R-:W-:Y:S01]  /*08a0*/  SHF.R.S32.HI R0, RZ, 0x8, R0 ;  /* 0x00000008ff007819 */ /* 0x000fe20000011400 */
[----:B------:R-:W2:Y:S08]  /*08b0*/  I2F.S8 R10, R2 ;  /* 0x00000002000a7306 */ /* 0x000eb00000001400 */
[----:B------:R-:W0:Y:S08]  /*08c0*/  I2F.S8 R8, R8 ;  /* 0x0000000800087306 */ /* 0x000e300000001400 */
[----:B------:R-:W1:Y:S08]  /*08d0*/  I2F.S8 R9, R9 ;  /* 0x0000000900097306 */ /* 0x000e700000001400 */
[----:B------:R-:W3:Y:S01]  /*08e0*/  I2F.S16 R0, R0 ;  /* 0x0000000000007306 */ /* 0x000ee20000101400 */
[----:B--2---:R-:W-:-:S02]  /*08f0*/  FMUL.FTZ R36, R10, R11 ;  /* 0x0000000b0a247220 */ /* 0x004fc40000410000 */
[-C--:B0-----:R-:W-:Y:S02]  /*0900*/  FMUL.FTZ R38, R8, R11.reuse ;  /* 0x0000000b08267220 */ /* 0x081fe40000410000 */
[-C--:B-1----:R-:W-:Y:S02]  /*0910*/  FMUL.FTZ R39, R9, R11.reuse ;  /* 0x0000000b09277220 */ /* 0x082fe40000410000 */
[----:B---3--:R-:W-:Y:S02]  /*0920*/  FMUL.FTZ R37, R0, R11 ;  /* 0x0000000b00257220 */ /* 0x008fe40000410000 */
.L_x_3915:
[----:B------:R-:W-:Y:S05]  /*0930*/  BSYNC B0 ;  /* 0x0000000000007941 */ /* 0x000fea0003800000 */
.L_x_3913:
        /* <DEDUP_REMOVED lines=11> */
[----:B------:R-:W-:Y:S01]  /*09f0*/  CS2R R46, SRZ ;  /* 0x00000000002e7805 */ /* 0x000fe2000001ff00 */
[----:B------:R-:W-:Y:S02]  /*0a00*/  P2R R0, PR, RZ, 0x10 ;  /* 0x00000010ff007803 */ /* 0x000fe40000000000 */
[----:B------:R-:W-:-:S04]  /*0a10*/  P2R R0, PR, RZ, 0x8 ;  /* 0x00000008ff007803 */ /* 0x000fc80000000000 */
[----:B------:R-:W-:Y:S02]  /*0a20*/  @!P1 IMAD.MOV.U32 R9, RZ, RZ, 0x4 ;  /* 0x00000004ff099424 */ /* 0x000fe400078e00ff */
[----:B-----5:R-:W-:Y:S02]  /*0a30*/  @!P0 IMAD R11, R27, c[0x0][0x1d8], R22 ;  /* 0x000076001b0b8a24 */ /* 0x020fe400078e0216 */
[----:B0-----:R-:W-:Y:S02]  /*0a40*/  @!P2 IMAD.MOV.U32 R3, RZ, RZ, 0x4 ;  /* 0x00000004ff03a424 */ /* 0x001fe400078e00ff */
[----:B------:R-:W-:-:S04]  /*0a50*/  @!P1 IMAD.WIDE R8, R12, R9, c[0x0][0x180] ;  /* 0x000060000c089625 */ /* 0x000fc800078e0209 */
[----:B------:R-:W-:Y:S01]  /*0a60*/  @!P0 IMAD.MOV.U32 R10, RZ, RZ, 0x4 ;  /* 0x00000004ff0a8424 */ /* 0x000fe200078e00ff */
[----:B------:R-:W2:Y:S01]  /*0a70*/  @!P1 LDG.E.128 R44, [R8.64] ;  /* 0x00000024082c9981 */ /* 0x000ea2000c1e1d00 */
[----:B------:R-:W-:Y:S02]  /*0a80*/  @!P0 IMAD R11, R11, 0x90, R26 ;  /* 0x000000900b0b8824 */ /* 0x000fe400078e021a */
[----:B------:R-:W-:-:S04]  /*0a90*/  @!P2 IMAD.WIDE R2, R12, R3, c[0x0][0x170] ;  /* 0x00005c000c02a625 */ /* 0x000fc800078e0203 */
[----:B------:R-:W-:Y:S01]  /*0aa0*/  @!P0 IMAD.WIDE R10, R11, R10, c[0x0][0x230] ;  /* 0x00008c000b0a8625 */ /* 0x000fe200078e020a */
[----:B------:R0:W3:Y:S01]  /*0ab0*/  @!P2 LDG.E.128 R32, [R2.64] ;  /* 0x000000240220a981 */ /* 0x0000e2000c1e1d00 */
[----:B------:R-:W-:-:S03]  /*0ac0*/  ISETP.NE.U32.AND P2, PT, RZ, c[0x0][0x1f8], PT ;  /* 0x00007e00ff007a0c */ /* 0x000fc60003f45070 */
[----:B------:R-:W4:Y:S01]  /*0ad0*/  @!P0 LDG.E.128 R48, [R10.64] ;  /* 0x000000240a308981 */ /* 0x000f22000c1e1d00 */
[----:B------:R-:W1:Y:S01]  /*0ae0*/  LDC.U8 R0, c[0x0][0x1e4] ;  /* 0x00007900ff007b82 */ /* 0x000e620000000000 */
[----:B------:R-:W-:Y:S01]  /*0af0*/  ISETP.NE.AND.EX P2, PT, RZ, c[0x0][0x1fc], PT, P2 ;  /* 0x00007f00ff007a0c */ /* 0x000fe20003f45320 */
[----:B0-----:R-:W-:-:S12]  /*0b00*/  IMAD.MOV.U32 R2, RZ, RZ, RZ ;  /* 0x000000ffff027224 */ /* 0x001fd800078e00ff */
[----:B------:R-:W-:-:S04]  /*0b10*/  @P2 IMAD.MOV.U32 R12, RZ, RZ, 0x4 ;  /* 0x00000004ff0c2424 */ /* 0x000fc800078e00ff */
[----:B------:R-:W-:Y:S01]  /*0b20*/  @P2 IMAD.WIDE R12, R29, R12, c[0x0][0x1f8] ;  /* 0x00007e001d0c2625 */ /* 0x000fe200078e020c */
[----:B------:R-:W-:-:S04]  /*0b30*/  ISETP.LT.AND P3, PT, RZ, c[0x0][0x1e0], PT ;  /* 0x00007800ff007a0c */ /* 0x000fc80003f61270 */
[----:B------:R0:W5:Y:S01]  /*0b40*/  @P2 LDG.E R2, [R12.64] ;  /* 0x000000240c022981 */ /* 0x000162000c1e1900 */
[----:B-1----:R-:W-:Y:S02]  /*0b50*/  ISETP.NE.AND P2, PT, R0, RZ, PT ;  /* 0x000000ff0000720c */ /* 0x002fe40003f45270 */
[----:B------:R-:W-:Y:S01]  /*0b60*/  ISETP.GE.AND P1, PT, R23, 0x40, PT ;  /* 0x000000401700780c */ /* 0x000fe20003f26270 */
[----:B--2---:R-:W-:Y:S02]  /*0b70*/  FADD.FTZ R36, R44, R36 ;  /* 0x000000242c247221 */ /* 0x004fe40000010000 */
[----:B------:R-:W-:Y:S02]  /*0b80*/  FADD.FTZ R37, R45, R37 ;  /* 0x000000252d257221 */ /* 0x000fe40000010000 */
[----:B------:R-:W-:Y:S02]  /*0b90*/  FADD.FTZ R38, R46, R38 ;  /* 0x000000262e267221 */ /* 0x000fe40000010000 */
[----:B------:R-:W-:-:S02]  /*0ba0*/  FADD.FTZ R39, R47, R39 ;  /* 0x000000272f277221 */ /* 0x000fc40000010000 */
[----:B---3--:R-:W-:Y:S02]  /*0bb0*/  FADD.FTZ R32, R32, R4 ;  /* 0x0000000420207221 */ /* 0x008fe40000010000 */
[----:B------:R-:W-:Y:S02]  /*0bc0*/  FADD.FTZ R33, R33, R5 ;  /* 0x0000000521217221 */ /* 0x000fe40000010000 */
[----:B------:R-:W-:Y:S02]  /*0bd0*/  FADD.FTZ R34, R34, R6 ;  /* 0x0000000622227221 */ /* 0x000fe40000010000 */
[----:B------:R-:W-:Y:S02]  /*0be0*/  FADD.FTZ R35, R35, R7 ;  /* 0x0000000723237221 */ /* 0x000fe40000010000 */
[----:B----4-:R-:W-:Y:S02]  /*0bf0*/  @!P0 FMUL.FTZ R36, R36, R48 ;  /* 0x0000003024248220 */ /* 0x010fe40000410000 */
[----:B------:R-:W-:-:S02]  /*0c00*/  @!P0 FMUL.FTZ R37, R37, R49 ;  /* 0x0000003125258220 */ /* 0x000fc40000410000 */
[----:B------:R-:W-:Y:S02]  /*0c10*/  @!P0 FMUL.FTZ R38, R38, R50 ;  /* 0x0000003226268220 */ /* 0x000fe40000410000 */
[----:B------:R-:W-:Y:S01]  /*0c20*/  @!P0 FMUL.FTZ R39, R39, R51 ;  /* 0x0000003327278220 */ /* 0x000fe20000410000 */
[----:B------:R-:W-:Y:S05]  /*0c30*/  @!P2 BRA P3, `(.L_x_3916) ;  /* 0x000009200000a947 */ /* 0x000fea0001800000 */
[----:B0-----:R-:W-:-:S13]  /*0c40*/  ISETP.GT.OR P0, PT, R20, c[0x0][0x1e0], !P2 ;  /* 0x0000780014007a0c */ /* 0x001fda0005704670 */
[----:B------:R-:W-:Y:S05]  /*0c50*/  @P0 BRA `(.L_x_3917) ;  /* 0x00000bb000000947 */ /* 0x000fea0003800000 */
[----:B------:R-:W-:Y:S01]  /*0c60*/  IMAD.MOV.U32 R0, RZ, RZ, c[0x0][0x1e0] ;  /* 0x00007800ff007624 */ /* 0x000fe200078e00ff */
[----:B------:R-:W-:Y:S02]  /*0c70*/  IABS R8, R26 ;  /* 0x0000001a00087213 */ /* 0x000fe40000000000 */
[----:B------:R-:W-:Y:S02]  /*0c80*/  ISETP.LT.AND P1, PT, R26, c[0x0][0x1e0], !P1 ;  /* 0x000078001a007a0c */ /* 0x000fe40004f21270 */
[----:B------:R-:W-:Y:S02]  /*0c90*/  LEA.HI R0, R0, c[0x0][0x1e0], RZ, 0x1 ;  /* 0x0000780000007a11 */ /* 0x000fe400078f08ff */
[----:B------:R-:W-:Y:S02]  /*0ca0*/  P2R R42, PR, RZ, 0x2 ;  /* 0x00000002ff2a7803 */ /* 0x000fe40000000000 */
        /* <DEDUP_REMOVED lines=49> */
.L_x_3918:
        /* <DEDUP_REMOVED lines=36> */
[----:B0-----:R-:W0:Y:S01]  /*1200*/  I2F R3, c[0x0][0x1e0] ;  /* 0x0000780000037b06 */ /* 0x001e220000201400 */
[----:B------:R-:W-:-:S02]  /*1210*/  IADD3 R5, R8, 0x2, RZ ;  /* 0x0000000208057810 */ /* 0x000fc40007ffe0ff */
[----:B-----5:R-:W-:-:S05]  /*1220*/  IADD3 R0, -R2, c[0x0][0x1ec], RZ ;  /* 0x00007b0002007a10 */ /* 0x020fca0007ffe1ff */
[----:B------:R-:W-:Y:S08]  /*1230*/  I2F R5, R5 ;  /* 0x0000000500057306 */ /* 0x000ff00000201400 */
[----:B0-----:R-:W0:Y:S08]  /*1240*/  MUFU.RCP R3, R3 ;  /* 0x0000000300037308 */ /* 0x001e300000001000 */
[----:B------:R-:W4:Y:S01]  /*1250*/  I2F R4, R8 ;  /* 0x0000000800047306 */ /* 0x000f220000201400 */
[----:B0-----:R-:W-:-:S07]  /*1260*/  FMUL.FTZ R6, R5, R3 ;  /* 0x0000000305067220 */ /* 0x001fce0000410000 */
[----:B------:R-:W-:Y:S01]  /*1270*/  I2F R0, R0 ;  /* 0x0000000000007306 */ /* 0x000fe20000201400 */
[----:B------:R-:W-:Y:S02]  /*1280*/  FMUL.FTZ R6, R6, 13.28771209716796875 ;  /* 0x41549a7806067820 */ /* 0x000fe40000410000 */
[----:B----4-:R-:W-:-:S05]  /*1290*/  FMUL.FTZ R4, R4, R3 ;  /* 0x0000000304047220 */ /* 0x010fca0000410000 */
[----:B------:R-:W0:Y:S01]  /*12a0*/  MUFU.EX2 R9, -R6 ;  /* 0x8000000600097308 */ /* 0x000e220000000800 */
[----:B------:R-:W-:-:S07]  /*12b0*/  FMUL.FTZ R4, R4, 13.28771209716796875 ;  /* 0x41549a7804047820 */ /* 0x000fce0000410000 */
[----:B------:R-:W4:Y:S01]  /*12c0*/  MUFU.EX2 R7, -R4 ;  /* 0x8000000400077308 */ /* 0x000f220000000800 */
[----:B0-----:R-:W-:-:S04]  /*12d0*/  FMUL.FTZ R3, R0, R9 ;  /* 0x0000000900037220 */ /* 0x001fc80000410000 */
[----:B------:R-:W-:Y:S02]  /*12e0*/  FMUL.RZ R13, R3, 0.15915493667125701904 ;  /* 0x3e22f983030d7820 */ /* 0x000fe4000040c000 */
[----:B----4-:R-:W-:Y:S02]  /*12f0*/  FMUL.FTZ R3, R0, R7 ;  /* 0x0000000700037220 */ /* 0x010fe40000410000 */
[----:B------:R-:W-:Y:S02]  /*1300*/  MUFU.COS R8, R13 ;  /* 0x0000000d00087308 */ /* 0x000fe40000000000 */
[----:B------:R-:W-:-:S06]  /*1310*/  FMUL.RZ R12, R3, 0.15915493667125701904 ;  /* 0x3e22f983030c7820 */ /* 0x000fcc000040c000 */
[----:B------:R-:W0:Y:S08]  /*1320*/  MUFU.SIN R7, R13 ;  /* 0x0000000d00077308 */ /* 0x000e300000000400 */
[----:B------:R-:W4:Y:S08]  /*1330*/  MUFU.SIN R3, R12 ;  /* 0x0000000c00037308 */ /* 0x000f300000000400 */
[----:B------:R-:W3:Y:S01]  /*1340*/  MUFU.COS R0, R12 ;  /* 0x0000000c00007308 */ /* 0x000ee20000000000 */
[----:B0-----:R-:W-:-:S02]  /*1350*/  FMUL.FTZ R5, R35, R7 ;  /* 0x0000000723057220 */ /* 0x001fc40000410000 */
[-C--:B------:R-:W-:Y:S02]  /*1360*/  FMUL.FTZ R11, R39, R7.reuse ;  /* 0x00000007270b7220 */ /* 0x080fe40000410000 */
[C---:B--2---:R-:W-:Y:S02]  /*1370*/  FFMA.FTZ R6, R34.reuse, R8, -R5 ;  /* 0x0000000822067223 */ /* 0x044fe40000010805 */
[----:B------:R-:W-:Y:S02]  /*1380*/  FMUL.FTZ R9, R34, R7 ;  /* 0x0000000722097220 */ /* 0x000fe40000410000 */
[----:B---34-:R-:W-:Y:S02]  /*1390*/  FMUL.FTZ R5, R33, R3 ;  /* 0x0000000321057220 */ /* 0x018fe40000410000 */
[----:B------:R-:W-:Y:S02]  /*13a0*/  FMUL.FTZ R10, R38, R7 ;  /* 0x00000007260a7220 */ /* 0x000fe40000410000 */
[----:B------:R-:W-:-:S02]  /*13b0*/  FMUL.FTZ R7, R37, R3 ;  /* 0x0000000325077220 */ /* 0x000fc40000410000 */
[CC--:B-1----:R-:W-:Y:S02]  /*13c0*/  FMUL.FTZ R4, R32.reuse, R3.reuse ;  /* 0x0000000320047220 */ /* 0x0c2fe40000410000 */
[----:B------:R-:W-:Y:S02]  /*13d0*/  FFMA.FTZ R5, R32, R0, -R5 ;  /* 0x0000000020057223 */ /* 0x000fe40000010805 */
[----:B------:R-:W-:Y:S02]  /*13e0*/  FMUL.FTZ R3, R36, R3 ;  /* 0x0000000324037220 */ /* 0x000fe40000410000 */
[----:B------:R-:W-:Y:S02]  /*13f0*/  FFMA.FTZ R38, R38, R8, -R11 ;  /* 0x0000000826267223 */ /* 0x000fe4000001080b */
[----:B------:R-:W-:Y:S02]  /*1400*/  FFMA.FTZ R36, R36, R0, -R7 ;  /* 0x0000000024247223 */ /* 0x000fe40000010807 */
[----:B------:R-:W-:-:S02]  /*1410*/  FFMA.FTZ R35, R35, R8, R9 ;  /* 0x0000000823237223 */ /* 0x000fc40000010009 */
[----:B------:R-:W-:Y:S02]  /*1420*/  FFMA.FTZ R39, R39, R8, R10 ;  /* 0x0000000827277223 */ /* 0x000fe4000001000a */
[-C--:B------:R-:W-:Y:S02]  /*1430*/  FFMA.FTZ R33, R33, R0.reuse, R4 ;  /* 0x0000000021217223 */ /* 0x080fe40000010004 */
[----:B------:R-:W-:Y:S02]  /*1440*/  FFMA.FTZ R37, R37, R0, R3 ;  /* 0x0000000025257223 */ /* 0x000fe40000010003 */
[----:B------:R-:W-:Y:S02]  /*1450*/  IMAD.MOV.U32 R34, RZ, RZ, R6 ;  /* 0x000000ffff227224 */ /* 0x000fe400078e0006 */
[----:B------:R-:W-:Y:S02]  /*1460*/  IMAD.MOV.U32 R32, RZ, RZ, R5 ;  /* 0x000000ffff207224 */ /* 0x000fe400078e0005 */
.L_x_3922:
[----:B------:R-:W-:Y:S05]  /*1470*/  BSYNC B1 ;  /* 0x0000000000017941 */ /* 0x000fea0003800000 */
.L_x_3921:
        /* <DEDUP_REMOVED lines=8> */
.L_x_3920:
[----:B------:R-:W-:Y:S05]  /*1500*/  BSYNC B0 ;  /* 0x0000000000007941 */ /* 0x000fea0003800000 */
.L_x_3919:
[----:B------:R-:W-:Y:S06]  /*1510*/  BAR.SYNC.DEFER_BLOCKING 0x0 ;  /* 0x0000000000007b1d */ /* 0x000fec0000010000 */
[----:B0-----:R0:W1:Y:S04]  /*1520*/  @P6 LDS.128 R32, [R14] ;  /* 0x000000000e206984 */ /* 0x0010680000000c00 */
[----:B------:R0:W2:Y:S04]  /*1530*/  @P6 LDS.128 R36, [R15] ;  /* 0x000000000f246984 */ /* 0x0000a80000000c00 */
[----:B------:R-:W-:Y:S06]  /*1540*/  BAR.SYNC.DEFER_BLOCKING 0x0 ;  /* 0x0000000000007b1d */ /* 0x000fec0000010000 */
[----:B------:R-:W-:Y:S05]  /*1550*/  BRA `(.L_x_3917) ;  /* 0x000002b000007947 */ /* 0x000fea0003800000 */
.L_x_3916:
[----:B0-----:R-:W-:Y:S01]  /*1560*/  ISETP.GE.AND P0, PT, R26, c[0x0][0x1e0], PT ;  /* 0x000078001a007a0c */ /* 0x001fe20003f06270 */
[----:B------:R-:W-:-:S12]  /*1570*/  BSSY B0, `(.L_x_3917) ;  /* 0x0000029000007945 */ /* 0x000fd80003800000 */
[----:B------:R-:W-:Y:S05]  /*1580*/  @P0 BRA `(.L_x_3923) ;  /* 0x0000027000000947 */ /* 0x000fea0003800000 */
[----:B------:R-:W0:Y:S01]  /*1590*/  I2F R7, c[0x0][0x1e0] ;  /* 0x0000780000077b06 */ /* 0x000e220000201400 */
[----:B------:R-:W-:Y:S02]  /*15a0*/  IADD3 R3, R26, 0x2, RZ ;  /* 0x000000021a037810 */ /* 0x000fe40007ffe0ff */
[----:B-----5:R-:W-:-:S05]  /*15b0*/  IADD3 R6, -R2, c[0x0][0x1ec], RZ ;  /* 0x00007b0002067a10 */ /* 0x020fca0007ffe1ff */
        /* <DEDUP_REMOVED lines=11> */
[----:B------:R-:W-:-:S04]  /*1670*/  FMUL.RZ R13, R4, 0.15915493667125701904 ;  /* 0x3e22f983040d7820 */ /* 0x000fc8000040c000 */
[----:B------:R-:W0:Y:S01]  /*1680*/  MUFU.SIN R6, R13 ;  /* 0x0000000d00067308 */ /* 0x000e220000000400 */
[----:B-1----:R-:W-:-:S04]  /*1690*/  FMUL.FTZ R3, R9, R0 ;  /* 0x0000000009037220 */ /* 0x002fc80000410000 */
[----:B------:R-:W-:-:S03]  /*16a0*/  FMUL.RZ R11, R3, 0.15915493667125701904 ;  /* 0x3e22f983030b7820 */ /* 0x000fc6000040c000 */
        /* <DEDUP_REMOVED lines=21> */
.L_x_3923:
[----:B------:R-:W-:Y:S05]  /*1800*/  BSYNC B0 ;  /* 0x0000000000007941 */ /* 0x000fea0003800000 */
.L_x_3917:
[----:B0-----:R-:W-:Y:S01]  /*1810*/  ISETP.GT.AND P0, PT, R23, 0x3f, PT ;  /* 0x0000003f1700780c */ /* 0x001fe20003f04270 */
[----:B------:R-:W-:Y:S01]  /*1820*/  BSSY B0, `(.L_x_3924) ;  /* 0x000000f000007945 */ /* 0x000fe20003800000 */
[----:B------:R-:W-:-:S11]  /*1830*/  IMAD.MOV.U32 R0, RZ, RZ, RZ ;  /* 0x000000ffff007224 */ /* 0x000fd600078e00ff */
[----:B------:R-:W-:Y:S05]  /*1840*/  @P0 BRA `(.L_x_3925) ;  /* 0x000000c000000947 */ /* 0x000fea0003800000 */
[----:B------:R-:W-:Y:S01]  /*1850*/  ISETP.GT.AND P0, PT, R23, 0x23, PT ;  /* 0x000000231700780c */ /* 0x000fe20003f04270 */
[----:B------:R-:W-:Y:S01]  /*1860*/  IMAD.IADD R26, R41, 0x1, R26 ;  /* 0x00000001291a7824 */ /* 0x000fe200078e021a */
[----:B-1----:R0:W-:Y:S01]  /*1870*/  STS.128 [R23.X16+0x10], R32 ;  /* 0x0000102017007388 */ /* 0x0021e2000000cc00 */
[----:B--2---:R-:W-:-:S10]  /*1880*/  FMUL.FTZ R0, R36, R32 ;  /* 0x0000002024007220 */ /* 0x004fd40000410000 */
        /* <DEDUP_REMOVED lines=8> */
.L_x_3925:
[----:B------:R-:W-:Y:S05]  /*1910*/  BSYNC B0 ;  /* 0x0000000000007941 */ /* 0x000fea0003800000 */
.L_x_3924:
[----:B------:R-:W3:Y:S01]  /*1920*/  SHFL.BFLY PT, R3, R0, 0x10, 0x1f ;  /* 0x0e001f0000037f89 */ /* 0x000ee200000e0000 */
[----:B------:R-:W-:Y:S01]  /*1930*/  LOP3.LUT P0, R8, R23, 0x1f, RZ, 0xc0, !PT ;  /* 0x0000001f17087812 */ /* 0x000fe2000780c0ff */
[----:B------:R-:W-:Y:S01]  /*1940*/  IMAD.IADD R9, R25, 0x1, -R16 ;  /* 0x0000000119097824 */ /* 0x000fe200078e0a10 */
[----:B------:R-:W-:Y:S02]  /*1950*/  BSSY B0, `(.L_x_3926) ;  /* 0x0000023000007945 */ /* 0x000fe40003800000 */
[----:B------:R-:W-:Y:S01]  /*1960*/  ISETP.GT.U32.AND P1, PT, R8, 0x1, PT ;  /* 0x000000010800780c */ /* 0x000fe20003f24070 */
[----:B---3--:R-:W-:-:S08]  /*1970*/  FADD.FTZ R3, R3, R0 ;  /* 0x0000000003037221 */ /* 0x008fd00000010000 */
[----:B------:R-:W-:Y:S01]  /*1980*/  @!P0 SHF.R.U32.HI R0, RZ, 0x3, R23 ;  /* 0x00000003ff008819 */ /* 0x000fe20000011617 */
[----:B0-----:R-:W0:Y:S03]  /*1990*/  SHFL.BFLY PT, R4, R3, 0x8, 0x1f ;  /* 0x0d001f0003047f89 */ /* 0x001e2600000e0000 */
[----:B------:R-:W-:Y:S01]  /*19a0*/  @!P0 LOP3.LUT R0, R0, 0x1ffffffc, RZ, 0xc0, !PT ;  /* 0x1ffffffc00008812 */ /* 0x000fe200078ec0ff */
[----:B0-----:R-:W-:Y:S01]  /*19b0*/  FADD.FTZ R4, R3, R4 ;  /* 0x0000000403047221 */ /* 0x001fe20000010000 */
[----:B------:R-:W-:-:S04]  /*19c0*/  LEA R3, R9, 0x410, 0x2 ;  /* 0x0000041009037811 */ /* 0x000fc800078e10ff */
        /* <DEDUP_REMOVED lines=8> */
[----:B------:R-:W-:-:S05]  /*1a50*/  ISETP.NE.AND P0, PT, R23, RZ, PT ;  /* 0x000000ff1700720c */ /* 0x000fca0003f05270 */
[----:B------:R-:W0:Y:S04]  /*1a60*/  @!P1 LDS R7, [R8.X4+0x8] ;  /* 0x0000080008079984 */ /* 0x000e280000004800 */
[----:B0-----:R-:W0:Y:S02]  /*1a70*/  SHFL.BFLY PT, R4, R7, 0x1, 0x1f ;  /* 0x0c201f0007047f89 */ /* 0x001e2400000e0000 */
[----:B0-----:R-:W-:Y:S02]  /*1a80*/  FADD.FTZ R5, R4, R7 ;  /* 0x0000000704057221 */ /* 0x001fe40000010000 */
[----:B------:R-:W-:-:S04]  /*1a90*/  @P0 IMAD.MOV.U32 R4, RZ, RZ, -0x800001 ;  /* 0xff7fffffff040424 */ /* 0x000fc800078e00ff */
[----:B------:R-:W0:Y:S01]  /*1aa0*/  SHFL.IDX PT, R5, R5, RZ, 0x1f ;  /* 0x00001fff05057589 */ /* 0x000e2200000e0000 */
[----:B------:R-:W-:Y:S05]  /*1ab0*/  @P0 BRA `(.L_x_3927) ;  /* 0x000000c000000947 */ /* 0x000fea0003800000 */
[----:B------:R-:W-:Y:S01]  /*1ac0*/  ISETP.NE.U32.AND P0, PT, RZ, c[0x0][0x218], PT ;  /* 0x00008600ff007a0c */ /* 0x000fe20003f05070 */
[----:B0-----:R-:W-:-:S03]  /*1ad0*/  FMUL.FTZ R4, R5, c[0x0][0x1f0] ;  /* 0x00007c0005047a20 */ /* 0x001fc60000410000 */
[----:B------:R-:W-:-:S13]  /*1ae0*/  ISETP.NE.AND.EX P0, PT, RZ, c[0x0][0x21c], PT, P0 ;  /* 0x00008700ff007a0c */ /* 0x000fda0003f05300 */
[----:B------:R-:W-:Y:S05]  /*1af0*/  @!P0 BRA `(.L_x_3928) ;  /* 0x0000007000008947 */ /* 0x000fea0003800000 */
[----:B-----5:R-:W-:Y:S02]  /*1b00*/  IMAD.IADD R5, R25, 0x1, -R2 ;  /* 0x0000000119057824 */ /* 0x020fe400078e0a02 */
[----:B------:R-:W-:Y:S02]  /*1b10*/  IMAD.MOV.U32 R7, RZ, RZ, 0x4 ;  /* 0x00000004ff077424 */ /* 0x000fe400078e00ff */
[----:B------:R-:W-:-:S04]  /*1b20*/  IMAD R0, R22, c[0x0][0x220], R5 ;  /* 0x0000880016007a24 */ /* 0x000fc800078e0205 */
[----:B------:R-:W-:-:S04]  /*1b30*/  IMAD R0, R0, c[0x0][0x220], R5 ;  /* 0x0000880000007a24 */ /* 0x000fc800078e0205 */
[----:B------:R-:W-:-:S06]  /*1b40*/  IMAD.WIDE R6, R0, R7, c[0x0][0x218] ;  /* 0x0000860000067625 */ /* 0x000fcc00078e0207 */
[----:B------:R-:W3:Y:S02]  /*1b50*/  LDG.E R7, [R6.64] ;  /* 0x0000002406077981 */ /* 0x000ee4000c1e1900 */
[----:B---3--:R-:W-:-:S05]  /*1b60*/  FADD.FTZ R4, R4, R7 ;  /* 0x0000000704047221 */ /* 0x008fca0000010000 */
.L_x_3928:
[----:B------:R0:W-:Y:S02]  /*1b70*/  STS [R3], R4 ;  /* 0x0000000403007388 */ /* 0x0001e40000000800 */
.L_x_3927:
[----:B------:R-:W-:Y:S05]  /*1b80*/  BSYNC B0 ;  /* 0x0000000000007941 */ /* 0x000fea0003800000 */
.L_x_3926:
[----:B0-----:R-:W-:Y:S01]  /*1b90*/  IADD3 R5, R9, 0x7, RZ ;  /* 0x0000000709057810 */ /* 0x001fe20007ffe0ff */
[----:B------:R-:W-:Y:S01]  /*1ba0*/  BAR.SYNC.DEFER_BLOCKING 0x0 ;  /* 0x0000000000007b1d */ /* 0x000fe20000010000 */
[----:B------:R-:W-:Y:S02]  /*1bb0*/  SHF.R.S32.HI R0, RZ, 0x1f, R23 ;  /* 0x0000001fff007819 */ /* 0x000fe40000011417 */
[----:B------:R-:W-:Y:S02]  /*1bc0*/  SHF.R.S32.HI R6, RZ, 0x1f, R5 ;  /* 0x0000001fff067819 */ /* 0x000fe40000011405 */
[----:B------:R-:W-:Y:S01]  /*1bd0*/  LEA.HI R7, R0, R23, RZ, 0x2 ;  /* 0x0000001700077211 */ /* 0x000fe200078f10ff */
[----:B------:R-:W-:Y:S01]  /*1be0*/  BSSY B0, `(.L_x_3929) ;  /* 0x000041b000007945 */ /* 0x000fe20003800000 */
[----:B------:R-:W-:-:S02]  /*1bf0*/  LEA.HI R6, R6, R5, RZ, 0x3 ;  /* 0x0000000506067211 */ /* 0x000fc400078f18ff */
[----:B------:R-:W-:Y:S02]  /*1c00*/  LEA.HI.SX32 R90, R7, R16, 0x1e ;  /* 0x00000010075a7211 */ /* 0x000fe400078ff2ff */
        /* <DEDUP_REMOVED lines=8> */
[----:B------:R-:W-:Y:S02]  /*1c90*/  IMAD.MOV.U32 R89, RZ, RZ, c[0x0][0x1d4] ;  /* 0x00007500ff597624 */ /* 0x000fe400078e00ff */
[----:B------:R-:W-:Y:S01]  /*1ca0*/  IMAD.IADD R83, R23, 0x1, -R0 ;  /* 0x0000000117537824 */ /* 0x000fe200078e0a00 */
[----:B------:R-:W-:Y:S01]  /*1cb0*/  IADD3 R91, R91, c[0x0][0x210], RZ ;  /* 0x000084005b5b7a10 */ /* 0x000fe20007ffe0ff */
[----:B------:R-:W-:Y:S02]  /*1cc0*/  IMAD R89, R89, 0x90, RZ ;  /* 0x0000009059597824 */ /* 0x000fe400078e02ff */
[----:B------:R-:W-:Y:S01]  /*1cd0*/  IMAD R88, R6, c[0x0][0x1d4], R83 ;  /* 0x0000750006587a24 */ /* 0x000fe200078e0253 */
[----:B------:R0:W3:Y:S04]  /*1ce0*/  LDS R7, [R83.X4+0x400] ;  /* 0x0004000053077984 */ /* 0x0000e80000004800 */
[----:B------:R0:W4:Y:S01]  /*1cf0*/  LDS R8, [R83.X4+0x10] ;  /* 0x0000100053087984 */ /* 0x0001220000004800 */
[----:B------:R-:W-:-:S03]  /*1d00*/  SHF.R.S32.HI R92, RZ, 0x1f, R88 ;  /* 0x0000001fff5c7819 */ /* 0x000fc60000011458 */
[----:B------:R0:W2:Y:S04]  /*1d10*/  LDS R9, [R83.X4+0x20] ;  /* 0x0000200053097984 */ /* 0x0000a80000004800 */
        /* <DEDUP_REMOVED lines=61> */
.L_x_3935:
[----:B------:R-:W-:Y:S01]  /*20f0*/  IABS R85, c[0x0][0x1d4] ;  /* 0x0000750000557a13 */ /* 0x000fe20000000000 */
[----:B------:R-:W-:Y:S01]  /*2100*/  IMAD R155, R29, c[0x0][0x1d4], RZ ;  /* 0x000075001d9b7a24 */ /* 0x000fe200078e02ff */
[----:B------:R-:W-:-:S02]  /*2110*/  IABS R148, R90 ;  /* 0x0000005a00947213 */ /* 0x000fc40000000000 */
[----:B------:R-:W2:Y:S01]  /*2120*/  I2F.RP R84, R85 ;  /* 0x0000005500547306 */ /* 0x000ea20000209400 */
[----:B------:R-:W-:-:S07]  /*2130*/  ISETP.GE.AND P1, PT, R90, RZ, PT ;  /* 0x000000ff5a00720c */ /* 0x000fce0003f26270 */
[----:B--2---:R-:W2:Y:S02]  /*2140*/  MUFU.RCP R84, R84 ;  /* 0x0000005400547308 */ /* 0x004ea40000001000 */
[----:B--2---:R-:W-:-:S06]  /*2150*/  IADD3 R86, R84, 0xffffffe, RZ ;  /* 0x0ffffffe54567810 */ /* 0x004fcc0007ffe0ff */
[----:B01----:R-:W0:Y:S02]  /*2160*/  F2I.FTZ.U32.TRUNC.NTZ R83, R86 ;  /* 0x0000005600537305 */ /* 0x003e24000021f000 */
[----:B0-----:R-:W-:-:S04]  /*2170*/  IMAD.MOV R82, RZ, RZ, -R83 ;  /* 0x000000ffff527224 */ /* 0x001fc800078e0a53 */
        /* <DEDUP_REMOVED lines=26> */
[----:B------:R-:W-:-:S05]  /*2320*/  IADD3 R156, R156, c[0x0][0x1d4], RZ ;  /* 0x000075009c9c7a10 */ /* 0x000fca0007ffe0ff */
[----:B------:R-:W-:-:S05]  /*2330*/  IMAD.SHL.U32 R156, R156, 0x4, RZ ;  /* 0x000000049c9c7824 */ /* 0x000fca00078e00ff */
[----:B------:R-:W-:Y:S01]  /*2340*/  ISETP.GE.OR P4, PT, R156, R89, P0 ;  /* 0x000000599c00720c */ /* 0x000fe20000786670 */
[----:B------:R-:W-:Y:S01]  /*2350*/  IMAD.MOV.U32 R151, RZ, RZ, c[0x0][0x1d4] ;  /* 0x00007500ff977624 */ /* 0x000fe200078e00ff */
[----:B------:R-:W-:-:S03]  /*2360*/  ISETP.GE.AND P2, PT, R90, R25, PT ;  /* 0x000000195a00720c */ /* 0x000fc60003f46270 */
[----:B------:R-:W-:Y:S01]  /*2370*/  IMAD R160, R151, 0x4, R148 ;  /* 0x0000000497a07824 */ /* 0x000fe200078e0294 */
[----:B------:R-:W-:-:S07]  /*2380*/  FSEL R94, R94, RZ, P2 ;  /* 0x000000ff5e5e7208 */ /* 0x000fce0001000000 */
[----:B------:R-:W3:Y:S01]  /*2390*/  @!P4 LDG.E R163, [R82.64] ;  /* 0x0000002452a3c981 */ /* 0x000ee2000c1e1900 */
[----:B--2---:R-:W-:-:S04]  /*23a0*/  @!P1 IMAD R84, R84, c[0x0][0x1d8], RZ ;  /* 0x0000760054549a24 */ /* 0x004fc800078e02ff */
[----:B------:R-:W-:-:S04]  /*23b0*/  @!P1 IMAD R85, R84, 0x90, RZ ;  /* 0x0000009054559824 */ /* 0x000fc800078e02ff */
[----:B------:R-:W-:Y:S02]  /*23c0*/  @!P1 IMAD R85, R85, c[0x0][0x1d4], R86 ;  /* 0x0000750055559a24 */ /* 0x000fe400078e0256 */
[----:B------:R-:W2:Y:S03]  /*23d0*/  @!P3 LDG.E R86, [R82.64] ;  /* 0x000000245256b981 */ /* 0x000ea6000c1e1900 */
[----:B------:R-:W-:-:S04]  /*23e0*/  @!P1 IADD3 R87, P5, R88, R85, RZ ;  /* 0x0000005558579210 */ /* 0x000fc80007fbe0ff */
[----:B------:R-:W-:Y:S02]  /*23f0*/  @!P1 LEA.HI.X.SX32 R158, R85, R92, 0x1, P5 ;  /* 0x0000005c559e9211 */ /* 0x000fe400028f0eff */
[----:B------:R-:W-:-:S04]  /*2400*/  @!P1 LEA R84, P5, R87, c[0x0][0x198], 0x2 ;  /* 0x0000660057549a11 */ /* 0x000fc800078a10ff */
[----:B------:R-:W-:Y:S01]  /*2410*/  @!P1 LEA.HI.X R85, R87, c[0x0][0x19c], R158, 0x2, P5 ;  /* 0x0000670057559a11 */ /* 0x000fe200028f149e */
[----:B------:R-:W-:-:S04]  /*2420*/  IMAD.SHL.U32 R158, R160, 0x4, RZ ;  /* 0x00000004a09e7824 */ /* 0x000fc800078e00ff */
[----:B------:R0:W4:Y:S01]  /*2430*/  @!P1 LDG.E R94, [R84.64] ;  /* 0x00000024545e9981 */ /* 0x000122000c1e1900 */
[----:B------:R-:W-:-:S13]  /*2440*/  ISETP.GE.OR P1, PT, R158, R89, P0 ;  /* 0x000000599e00720c */ /* 0x000fda0000726670 */
[----:B------:R-:W4:Y:S01]  /*2450*/  @!P1 LDG.E R162, [R82.64] ;  /* 0x0000002452a29981 */ /* 0x000f22000c1e1900 */
[----:B---3--:R-:W-:Y:S01]  /*2460*/  @!P4 IMAD R163, R163, c[0x0][0x1d8], RZ ;  /* 0x00007600a3a3ca24 */ /* 0x008fe200078e02ff */
[----:B------:R-:W-:-:S03]  /*2470*/  FSEL R93, R93, RZ, P2 ;  /* 0x000000ff5d5d7208 */ /* 0x000fc60001000000 */
[----:B0-----:R-:W-:-:S04]  /*2480*/  @!P4 IMAD R85, R163, 0x90, RZ ;  /* 0x00000090a355c824 */ /* 0x001fc800078e02ff */
[----:B------:R-:W-:Y:S01]  /*2490*/  @!P4 IMAD R85, R85, c[0x0][0x1d4], R156 ;  /* 0x000075005555ca24 */ /* 0x000fe200078e029c */
[----:B------:R-:W-:Y:S01]  /*24a0*/  FSEL R96, R96, RZ, P2 ;  /* 0x000000ff60607208 */ /* 0x000fe20001000000 */
[----:B--2---:R-:W-:-:S04]  /*24b0*/  @!P3 IMAD R86, R86, c[0x0][0x1d8], RZ ;  /* 0x000076005656ba24 */ /* 0x004fc800078e02ff */
[----:B------:R-:W-:-:S04]  /*24c0*/  @!P3 IMAD R87, R86, 0x90, RZ ;  /* 0x000000905657b824 */ /* 0x000fc800078e02ff */
[----:B------:R-:W-:-:S05]  /*24d0*/  @!P3 IMAD R87, R87, c[0x0][0x1d4], R164 ;  /* 0x000075005757ba24 */ /* 0x000fca00078e02a4 */
[----:B------:R-:W-:-:S04]  /*24e0*/  @!P3 IADD3 R164, P5, R88, R87, RZ ;  /* 0x0000005758a4b210 */ /* 0x000fc80007fbe0ff */
[----:B------:R-:W-:Y:S02]  /*24f0*/  @!P3 LEA.HI.X.SX32 R87, R87, R92, 0x1, P5 ;  /* 0x0000005c5757b211 */ /* 0x000fe400028f0eff */
[----:B------:R-:W-:-:S04]  /*2500*/  @!P3 LEA R86, P5, R164, c[0x0][0x198], 0x2 ;  /* 0x00006600a456ba11 */ /* 0x000fc800078a10ff */
[----:B------:R-:W-:-:S05]  /*2510*/  @!P3 LEA.HI.X R87, R164, c[0x0][0x19c], R87, 0x2, P5 ;  /* 0x00006700a457ba11 */ /* 0x000fca00028f1457 */
[----:B------:R0:W2:Y:S01]  /*2520*/  @!P3 LDG.E R93, [R86.64] ;  /* 0x00000024565db981 */ /* 0x0000a2000c1e1900 */
[----:B------:R-:W-:-:S04]  /*2530*/  @!P4 IADD3 R156, P3, R88, R85, RZ ;  /* 0x00000055589cc210 */ /* 0x000fc80007f7e0ff */
[----:B------:R-:W-:Y:S02]  /*2540*/  @!P4 LEA.HI.X.SX32 R85, R85, R92, 0x1, P3 ;  /* 0x0000005c5555c211 */ /* 0x000fe400018f0eff */
[----:B------:R-:W-:-:S04]  /*2550*/  @!P4 LEA R84, P3, R156, c[0x0][0x198], 0x2 ;  /* 0x000066009c54ca11 */ /* 0x000fc800078610ff */
[----:B------:R-:W-:Y:S02]  /*2560*/  @!P4 LEA.HI.X R85, R156, c[0x0][0x19c], R85, 0x2, P3 ;  /* 0x000067009c55ca11 */ /* 0x000fe400018f1455 */
[----:B------:R-:W-:Y:S01]  /*2570*/  IADD3 R156, R160, c[0x0][0x1d4], RZ ;  /* 0x00007500a09c7a10 */ /* 0x000fe20007ffe0ff */
[----:B----4-:R-:W-:Y:S02]  /*2580*/  @!P1 IMAD R162, R162, c[0x0][0x1d8], RZ ;  /* 0x00007600a2a29a24 */ /* 0x010fe400078e02ff */
[----:B------:R1:W3:Y:S01]  /*2590*/  @!P4 LDG.E R96, [R84.64] ;  /* 0x000000245460c981 */ /* 0x0002e2000c1e1900 */
[----:B0-----:R-:W-:Y:S01]  /*25a0*/  IADD3 R86, R156, c[0x0][0x1d4], RZ ;  /* 0x000075009c567a10 */ /* 0x001fe20007ffe0ff */
[----:B------:R-:W-:Y:S02]  /*25b0*/  @!P1 IMAD R163, R162, 0x90, RZ ;  /* 0x00000090a2a39824 */ /* 0x000fe400078e02ff */
[----:B------:R-:W-:Y:S02]  /*25c0*/  IMAD.SHL.U32 R156, R156, 0x4, RZ ;  /* 0x000000049c9c7824 */ /* 0x000fe400078e00ff */
[----:B------:R-:W-:-:S02]  /*25d0*/  IMAD.SHL.U32 R86, R86, 0x4, RZ ;  /* 0x0000000456567824 */ /* 0x000fc400078e00ff */
[----:B------:R-:W-:Y:S01]  /*25e0*/  @!P1 IMAD R163, R163, c[0x0][0x1d4], R158 ;  /* 0x00007500a3a39a24 */ /* 0x000fe200078e029e */
[-C--:B------:R-:W-:Y:S02]  /*25f0*/  ISETP.GE.OR P3, PT, R156, R89.reuse, P0 ;  /* 0x000000599c00720c */ /* 0x080fe40000766670 */
[----:B------:R-:W-:Y:S02]  /*2600*/  ISETP.GE.OR P4, PT, R86, R89, P0 ;  /* 0x000000595600720c */ /* 0x000fe40000786670 */
[----:B------:R-:W-:-:S04]  /*2610*/  @!P1 IADD3 R87, P5, R88, R163, RZ ;  /* 0x000000a358579210 */ /* 0x000fc80007fbe0ff */
[----:B------:R-:W-:Y:S02]  /*2620*/  @!P1 LEA.HI.X.SX32 R158, R163, R92, 0x1, P5 ;  /* 0x0000005ca39e9211 */ /* 0x000fe400028f0eff */
[----:B-1----:R-:W-:-:S04]  /*2630*/  @!P1 LEA R84, P5, R87, c[0x0][0x198], 0x2 ;  /* 0x0000660057549a11 */ /* 0x002fc800078a10ff */
[----:B------:R-:W-:Y:S02]  /*2640*/  @!P1 LEA.HI.X R85, R87, c[0x0][0x19c], R158, 0x2, P5 ;  /* 0x0000670057559a11 */ /* 0x000fe400028f149e */
[----:B------:R-:W4:Y:S04]  /*2650*/  @!P3 LDG.E R87, [R82.64] ;  /* 0x000000245257b981 */ /* 0x000f28000c1e1900 */
[----:B------:R-:W2:Y:S01]  /*2660*/  @!P4 LDG.E R158, [R82.64] ;  /* 0x00000024529ec981 */ /* 0x000ea2000c1e1900 */
[----:B------:R-:W-:-:S06]  /*2670*/  FSEL R95, R95, RZ, P2 ;  /* 0x000000ff5f5f7208 */ /* 0x000fcc0001000000 */
[----:B------:R0:W3:Y:S01]  /*2680*/  @!P1 LDG.E R95, [R84.64] ;  /* 0x00000024545f9981 */ /* 0x0000e2000c1e1900 */
[----:B----4-:R-:W-:Y:S02]  /*2690*/  @!P3 IMAD R87, R87, c[0x0][0x1d8], RZ ;  /* 0x000076005757ba24 */ /* 0x010fe400078e02ff */
[----:B--2---:R-:W-:Y:S02]  /*26a0*/  @!P4 IMAD R158, R158, c[0x0][0x1d8], RZ ;  /* 0x000076009e9eca24 */ /* 0x004fe400078e02ff */
[----:B------:R-:W-:Y:S02]  /*26b0*/  @!P3 IMAD R87, R87, 0x90, RZ ;  /* 0x000000905757b824 */ /* 0x000fe400078e02ff */
[----:B------:R-:W-:Y:S02]  /*26c0*/  @!P4 IMAD R163, R158, 0x90, RZ ;  /* 0x000000909ea3c824 */ /* 0x000fe400078e02ff */
[----:B------:R-:W-:Y:S02]  /*26d0*/  IMAD R158, R151, 0x7, R148 ;  /* 0x00000007979e7824 */ /* 0x000fe400078e0294 */
[----:B------:R-:W-:-:S02]  /*26e0*/  @!P3 IMAD R87, R87, c[0x0][0x1d4], R156 ;  /* 0x000075005757ba24 */ /* 0x000fc400078e029c */
[----:B------:R-:W-:-:S05]  /*26f0*/  IMAD.SHL.U32 R156, R158, 0x4, RZ ;  /* 0x000000049e9c7824 */ /* 0x000fca00078e00ff */
[----:B------:R-:W-:-:S13]  /*2700*/  ISETP.GE.OR P1, PT, R156, R89, P0 ;  /* 0x000000599c00720c */ /* 0x000fda0000726670 */
[----:B------:R-:W2:Y:S01]  /*2710*/  @!P1 LDG.E R162, [R82.64] ;  /* 0x0000002452a29981 */ /* 0x000ea2000c1e1900 */
[----:B------:R-:W-:Y:S01]  /*2720*/  @!P3 IADD3 R160, P5, R88, R87, RZ ;  /* 0x0000005758a0b210 */ /* 0x000fe20007fbe0ff */
[----:B------:R-:W-:-:S03]  /*2730*/  @!P4 IMAD R163, R163, c[0x0][0x1d4], R86 ;  /* 0x00007500a3a3ca24 */ /* 0x000fc600078e0256 */
[----:B------:R-:W-:Y:S02]  /*2740*/  @!P3 LEA.HI.X.SX32 R87, R87, R92, 0x1, P5 ;  /* 0x0000005c5757b211 */ /* 0x000fe400028f0eff */
[----:B------:R-:W-:Y:S02]  /*2750*/  @!P3 LEA R86, P5, R160, c[0x0][0x198], 0x2 ;  /* 0x00006600a056ba11 */ /* 0x000fe400078a10ff */
[----:B------:R-:W-:Y:S02]  /*2760*/  FSEL R98, R98, RZ, P2 ;  /* 0x000000ff62627208 */ /* 0x000fe40001000000 */
[----:B------:R-:W-:Y:S02]  /*2770*/  @!P3 LEA.HI.X R87, R160, c[0x0][0x19c], R87, 0x2, P5 ;  /* 0x00006700a057ba11 */ /* 0x000fe400028f1457 */
[----:B------:R-:W-:-:S03]  /*2780*/  IADD3 R158, R158, c[0x0][0x1d4], RZ ;  /* 0x000075009e9e7a10 */ /* 0x000fc60007ffe0ff */
[----:B------:R1:W4:Y:S01]  /*2790*/  @!P3 LDG.E R98, [R86.64] ;  /* 0x000000245662b981 */ /* 0x000322000c1e1900 */
[----:B0-----:R-:W-:-:S04]  /*27a0*/  @!P4 IADD3 R85, P3, R88, R163, RZ ;  /* 0x000000a35855c210 */ /* 0x001fc80007f7e0ff */
[----:B------:R-:W-:Y:S02]  /*27b0*/  @!P4 LEA.HI.X.SX32 R160, R163, R92, 0x1, P3 ;  /* 0x0000005ca3a0c211 */ /* 0x000fe400018f0eff */
[----:B------:R-:W-:Y:S02]  /*27c0*/  @!P4 LEA R84, P3, R85, c[0x0][0x198], 0x2 ;  /* 0x000066005554ca11 */ /* 0x000fe400078610ff */
[----:B-1----:R-:W-:Y:S02]  /*27d0*/  IADD3 R86, R158, c[0x0][0x1d4], RZ ;  /* 0x000075009e567a10 */ /* 0x002fe40007ffe0ff */
[----:B------:R-:W-:Y:S02]  /*27e0*/  FSEL R97, R97, RZ, P2 ;  /* 0x000000ff61617208 */ /* 0x000fe40001000000 */
[----:B------:R-:W-:Y:S01]  /*27f0*/  @!P4 LEA.HI.X R85, R85, c[0x0][0x19c], R160, 0x2, P3 ;  /* 0x000067005555ca11 */ /* 0x000fe200018f14a0 */
[----:B------:R-:W-:-:S04]  /*2800*/  IMAD.SHL.U32 R86, R86, 0x4, RZ ;  /* 0x0000000456567824 */ /* 0x000fc800078e00ff */
[----:B------:R0:W3:Y:S01]  /*2810*/  @!P4 LDG.E R97, [R84.64] ;  /* 0x000000245461c981 */ /* 0x0000e2000c1e1900 */
[----:B------:R-:W-:Y:S01]  /*2820*/  ISETP.GE.OR P4, PT, R86, R89, P0 ;  /* 0x000000595600720c */ /* 0x000fe20000786670 */
[----:B--2---:R-:W-:-:S04]  /*2830*/  @!P1 IMAD R162, R162, c[0x0][0x1d8], RZ ;  /* 0x00007600a2a29a24 */ /* 0x004fc800078e02ff */
[----:B------:R-:W-:-:S04]  /*2840*/  @!P1 IMAD R163, R162, 0x90, RZ ;  /* 0x00000090a2a39824 */ /* 0x000fc800078e02ff */
[----:B------:R-:W-:Y:S02]  /*2850*/  @!P1 IMAD R163, R163, c[0x0][0x1d4], R156 ;  /* 0x00007500a3a39a24 */ /* 0x000fe400078e029c */
[----:B------:R-:W-:-:S05]  /*2860*/  IMAD.SHL.U32 R156, R158, 0x4, RZ ;  /* 0x000000049e9c7824 */ /* 0x000fca00078e00ff */
[----:B------:R-:W-:Y:S02]  /*2870*/  ISETP.GE.OR P3, PT, R156, R89, P0 ;  /* 0x000000599c00720c */ /* 0x000fe40000766670 */
[----:B------:R-:W-:-:S04]  /*2880*/  @!P1 IADD3 R87, P5, R88, R163, RZ ;  /* 0x000000a358579210 */ /* 0x000fc80007fbe0ff */
[----:B------:R-:W-:Y:S02]  /*2890*/  @!P1 LEA.HI.X.SX32 R158, R163, R92, 0x1, P5 ;  /* 0x0000005ca39e9211 */ /* 0x000fe400028f0eff */
[----:B0-----:R-:W-:-:S04]  /*28a0*/  @!P1 LEA R84, P5, R87, c[0x0][0x198], 0x2 ;  /* 0x0000660057549a11 */ /* 0x001fc800078a10ff */
[----:B------:R-:W-:Y:S02]  /*28b0*/  @!P1 LEA.HI.X R85, R87, c[0x0][0x19c], R158, 0x2, P5 ;  /* 0x0000670057559a11 */ /* 0x000fe400028f149e */
[----:B------:R-:W2:Y:S04]  /*28c0*/  @!P3 LDG.E R87, [R82.64] ;  /* 0x000000245257b981 */ /* 0x000ea8000c1e1900 */
[----:B------:R-:W3:Y:S01]  /*28d0*/  @!P4 LDG.E R158, [R82.64] ;  /* 0x00000024529ec981 */ /* 0x000ee2000c1e1900 */
[----:B------:R-:W-:-:S06]  /*28e0*/  FSEL R100, R100, RZ, P2 ;  /* 0x000000ff64647208 */ /* 0x000fcc0001000000 */
[----:B------:R0:W4:Y:S01]  /*28f0*/  @!P1 LDG.E R100, [R84.64] ;  /* 0x0000002454649981 */ /* 0x000122000c1e1900 */
[----:B--2---:R-:W-:Y:S02]  /*2900*/  @!P3 IMAD R87, R87, c[0x0][0x1d8], RZ ;  /* 0x000076005757ba24 */ /* 0x004fe400078e02ff */
[----:B---3--:R-:W-:Y:S02]  /*2910*/  @!P4 IMAD R158, R158, c[0x0][0x1d8], RZ ;  /* 0x000076009e9eca24 */ /* 0x008fe400078e02ff */
        /* <DEDUP_REMOVED lines=10> */
[C---:B------:R-:W-:Y:S02]  /*29c0*/  @!P3 LEA R86, P5, R160.reuse, c[0x0][0x198], 0x2 ;  /* 0x00006600a056ba11 */ /* 0x040fe400078a10ff */
[----:B------:R-:W-:Y:S02]  /*29d0*/  FSEL R99, R99, RZ, P2 ;  /* 0x000000ff63637208 */ /* 0x000fe40001000000 */
[----:B------:R-:W-:Y:S02]  /*29e0*/  @!P3 LEA.HI.X R87, R160, c[0x0][0x19c], R87, 0x2, P5 ;  /* 0x00006700a057ba11 */ /* 0x000fe400028f1457 */
[----:B------:R-:W-:-:S03]  /*29f0*/  IADD3 R158, R158, c[0x0][0x1d4], RZ ;  /* 0x000075009e9e7a10 */ /* 0x000fc60007ffe0ff */
[----:B------:R1:W3:Y:S01]  /*2a00*/  @!P3 LDG.E R99, [R86.64] ;  /* 0x000000245663b981 */ /* 0x0002e2000c1e1900 */
[----:B0-----:R-:W-:-:S04]  /*2a10*/  @!P4 IADD3 R85, P3, R88, R163, RZ ;  /* 0x000000a35855c210 */ /* 0x001fc80007f7e0ff */
[----:B------:R-:W-:Y:S02]  /*2a20*/  @!P4 LEA.HI.X.SX32 R160, R163, R92, 0x1, P3 ;  /* 0x0000005ca3a0c211 */ /* 0x000fe400018f0eff */
[C---:B------:R-:W-:Y:S02]  /*2a30*/  @!P4 LEA R84, P3, R85.reuse, c[0x0][0x198], 0x2 ;  /* 0x000066005554ca11 */ /* 0x040fe400078610ff */
        /* <DEDUP_REMOVED lines=579> */
[----:B------:R-:W-:-:S05]  /*4e70*/  @!P3 LEA.HI.X R87, R160, c[0x0][0x19c], R87, 0x2, P5 ;  /* 0x00006700a057ba11 */ /* 0x000fca00028f1457 */
[----:B------:R1:W3:Y:S01]  /*4e80*/  @!P3 LDG.E R0, [R86.64] ;  /* 0x000000245600b981 */ /* 0x0002e2000c1e1900 */
[----:B0-----:R-:W-:Y:S02]  /*4e90*/  @!P4 IADD3 R85, P3, R88, R163, RZ ;  /* 0x000000a35855c210 */ /* 0x001fe40007f7e0ff */
[----:B------:R-:W-:Y:S02]  /*4ea0*/  IADD3 R158, R158, c[0x0][0x1d4], RZ ;  /* 0x000075009e9e7a10 */ /* 0x000fe40007ffe0ff */
[----:B------:R-:W-:Y:S02]  /*4eb0*/  @!P4 LEA.HI.X.SX32 R160, R163, R92, 0x1, P3 ;  /* 0x0000005ca3a0c211 */ /* 0x000fe400018f0eff */
[C---:B------:R-:W-:Y:S02]  /*4ec0*/  @!P4 LEA R84, P3, R85.reuse, c[0x0][0x198], 0x2 ;  /* 0x000066005554ca11 */ /* 0x040fe400078610ff */
[----:B-1----:R-:W-:Y:S02]  /*4ed0*/  IADD3 R86, R158, c[0x0][0x1d4], RZ ;  /* 0x000075009e567a10 */ /* 0x002fe40007ffe0ff */
[----:B------:R-:W-:-:S02]  /*4ee0*/  @!P4 LEA.HI.X R85, R85, c[0x0][0x19c], R160, 0x2, P3 ;  /* 0x000067005555ca11 */ /* 0x000fc400018f14a0 */
[----:B------:R-:W-:Y:S01]  /*4ef0*/  FSEL R161, R161, RZ, P2 ;  /* 0x000000ffa1a17208 */ /* 0x000fe20001000000 */
[----:B------:R-:W-:-:S05]  /*4f00*/  IMAD.SHL.U32 R86, R86, 0x4, RZ ;  /* 0x0000000456567824 */ /* 0x000fca00078e00ff */
        /* <DEDUP_REMOVED lines=13> */
[----:B--2---:R-:W-:-:S04]  /*4fe0*/  @!P3 IMAD R87, R87, c[0x0][0x1d8], RZ ;  /* 0x000076005757ba24 */ /* 0x004fc800078e02ff */
[----:B------:R-:W-:Y:S02]  /*4ff0*/  @!P3 IMAD R87, R87, 0x90, RZ ;  /* 0x000000905757b824 */ /* 0x000fe400078e02ff */
[----:B---3--:R-:W-:Y:S02]  /*5000*/  @!P4 IMAD R158, R158, c[0x0][0x1d8], RZ ;  /* 0x000076009e9eca24 */ /* 0x008fe400078e02ff */
[----:B------:R-:W-:Y:S02]  /*5010*/  @!P3 IMAD R87, R87, c[0x0][0x1d4], R156 ;  /* 0x000075005757ba24 */ /* 0x000fe400078e029c */
[----:B------:R-:W-:Y:S02]  /*5020*/  IMAD R156, R151, 0x3a, R148 ;  /* 0x0000003a979c7824 */ /* 0x000fe400078e0294 */
[----:B------:R-:W-:Y:S02]  /*5030*/  @!P4 IMAD R163, R158, 0x90, RZ ;  /* 0x000000909ea3c824 */ /* 0x000fe400078e02ff */
[----:B------:R-:W-:-:S05]  /*5040*/  IMAD.SHL.U32 R158, R156, 0x4, RZ ;  /* 0x000000049c9e7824 */ /* 0x000fca00078e00ff */
[----:B------:R-:W-:-:S13]  /*5050*/  ISETP.GE.OR P5, PT, R158, R89, P0 ;  /* 0x000000599e00720c */ /* 0x000fda00007a6670 */
[----:B------:R-:W2:Y:S01]  /*5060*/  @!P5 LDG.E R162, [R82.64] ;  /* 0x0000002452a2d981 */ /* 0x000ea2000c1e1900 */
[----:B------:R-:W-:Y:S01]  /*5070*/  FSEL R147, R147, RZ, P2 ;  /* 0x000000ff93937208 */ /* 0x000fe20001000000 */
[----:B------:R-:W-:-:S05]  /*5080*/  @!P4 IMAD R163, R163, c[0x0][0x1d4], R86 ;  /* 0x00007500a3a3ca24 */ /* 0x000fca00078e0256 */
[----:B------:R0:W3:Y:S01]  /*5090*/  @!P1 LDG.E R147, [R84.64] ;  /* 0x0000002454939981 */ /* 0x0000e2000c1e1900 */
[----:B------:R-:W-:-:S04]  /*50a0*/  @!P3 IADD3 R86, P1, R88, R87, RZ ;  /* 0x000000575856b210 */ /* 0x000fc80007f3e0ff */
[----:B------:R-:W-:Y:S02]  /*50b0*/  @!P3 LEA.HI.X.SX32 R87, R87, R92, 0x1, P1 ;  /* 0x0000005c5757b211 */ /* 0x000fe400008f0eff */
[----:B0-----:R-:W-:-:S04]  /*50c0*/  @!P3 LEA R84, P1, R86, c[0x0][0x198], 0x2 ;  /* 0x000066005654ba11 */ /* 0x001fc800078210ff */
[----:B------:R-:W-:Y:S02]  /*50d0*/  @!P3 LEA.HI.X R85, R86, c[0x0][0x19c], R87, 0x2, P1 ;  /* 0x000067005655ba11 */ /* 0x000fe400008f1457 */
[----:B------:R-:W-:Y:S02]  /*50e0*/  @!P4 IADD3 R87, P1, R88, R163, RZ ;  /* 0x000000a35857c210 */ /* 0x000fe40007f3e0ff */
[----:B------:R-:W-:Y:S02]  /*50f0*/  IADD3 R156, R156, c[0x0][0x1d4], RZ ;  /* 0x000075009c9c7a10 */ /* 0x000fe40007ffe0ff */
[----:B------:R-:W-:Y:S02]  /*5100*/  @!P4 LEA.HI.X.SX32 R160, R163, R92, 0x1, P1 ;  /* 0x0000005ca3a0c211 */ /* 0x000fe400008f0eff */
[----:B------:R-:W-:Y:S02]  /*5110*/  @!P4 LEA R86, P1, R87, c[0x0][0x198], 0x2 ;  /* 0x000066005756ca11 */ /* 0x000fe400078210ff */
[----:B------:R-:W-:-:S02]  /*5120*/  FSEL R144, R144, RZ, P2 ;  /* 0x000000ff90907208 */ /* 0x000fc40001000000 */
[----:B------:R-:W-:Y:S01]  /*5130*/  @!P4 LEA.HI.X R87, R87, c[0x0][0x19c], R160, 0x2, P1 ;  /* 0x000067005757ca11 */ /* 0x000fe200008f14a0 */
[----:B------:R-:W-:-:S03]  /*5140*/  IMAD.SHL.U32 R160, R156, 0x4, RZ ;  /* 0x000000049ca07824 */ /* 0x000fc600078e00ff */
[----:B------:R0:W3:Y:S02]  /*5150*/  @!P3 LDG.E R144, [R84.64] ;  /* 0x000000245490b981 */ /* 0x0000e4000c1e1900 */
[----:B------:R-:W-:Y:S02]  /*5160*/  ISETP.GE.OR P3, PT, R160, R89, P0 ;  /* 0x00000059a000720c */ /* 0x000fe40000766670 */
[----:B------:R-:W-:-:S06]  /*5170*/  FSEL R149, R149, RZ, P2 ;  /* 0x000000ff95957208 */ /* 0x000fcc0001000000 */
[----:B------:R1:W3:Y:S05]  /*5180*/  @!P4 LDG.E R149, [R86.64] ;  /* 0x000000245695c981 */ /* 0x0002ea000c1e1900 */
[----:B-1----:R-:W3:Y:S01]  /*5190*/  @!P3 LDG.E R87, [R82.64] ;  /* 0x000000245257b981 */ /* 0x002ee2000c1e1900 */
[----:B--2---:R-:W-:-:S04]  /*51a0*/  @!P5 IMAD R162, R162, c[0x0][0x1d8], RZ ;  /* 0x00007600a2a2da24 */ /* 0x004fc800078e02ff */
[----:B------:R-:W-:-:S04]  /*51b0*/  @!P5 IMAD R163, R162, 0x90, RZ ;  /* 0x00000090a2a3d824 */ /* 0x000fc800078e02ff */
[----:B------:R-:W-:Y:S02]  /*51c0*/  @!P5 IMAD R163, R163, c[0x0][0x1d4], R158 ;  /* 0x00007500a3a3da24 */ /* 0x000fe400078e029e */
[----:B------:R-:W-:-:S05]  /*51d0*/  IMAD.SHL.U32 R158, R148, 0x4, RZ ;  /* 0x00000004949e7824 */ /* 0x000fca00078e00ff */
[----:B------:R-:W-:-:S13]  /*51e0*/  ISETP.GE.OR P1, PT, R158, R89, P0 ;  /* 0x000000599e00720c */ /* 0x000fda0000726670 */
[----:B------:R-:W2:Y:S01]  /*51f0*/  @!P1 LDG.E R86, [R82.64] ;  /* 0x0000002452569981 */ /* 0x000ea2000c1e1900 */
[----:B0-----:R-:W-:Y:S02]  /*5200*/  @!P5 IADD3 R85, P4, R88, R163, RZ ;  /* 0x000000a35855d210 */ /* 0x001fe40007f9e0ff */
[----:B------:R-:W-:Y:S02]  /*5210*/  IADD3 R156, R156, c[0x0][0x1d4], RZ ;  /* 0x000075009c9c7a10 */ /* 0x000fe40007ffe0ff */
[----:B------:R-:W-:Y:S02]  /*5220*/  @!P5 LEA.HI.X.SX32 R162, R163, R92, 0x1, P4 ;  /* 0x0000005ca3a2d211 */ /* 0x000fe400020f0eff */
[C---:B------:R-:W-:Y:S01]  /*5230*/  @!P5 LEA R84, P4, R85.reuse, c[0x0][0x198], 0x2 ;  /* 0x000066005554da11 */ /* 0x040fe200078810ff */
[----:B------:R-:W-:Y:S01]  /*5240*/  IMAD.SHL.U32 R156, R156, 0x4, RZ ;  /* 0x000000049c9c7824 */ /* 0x000fe200078e00ff */
[----:B------:R-:W-:Y:S02]  /*5250*/  FSEL R146, R146, RZ, P2 ;  /* 0x000000ff92927208 */ /* 0x000fe40001000000 */
[----:B------:R-:W-:Y:S01]  /*5260*/  @!P5 LEA.HI.X R85, R85, c[0x0][0x19c], R162, 0x2, P4 ;  /* 0x000067005555da11 */ /* 0x000fe200020f14a2 */
[----:B------:R-:W-:Y:S01]  /*5270*/  IMAD R148, R151, 0x3d, R148 ;  /* 0x0000003d97947824 */ /* 0x000fe200078e0294 */
[----:B------:R-:W-:-:S03]  /*5280*/  ISETP.GE.OR P4, PT, R156, R89, P0 ;  /* 0x000000599c00720c */ /* 0x000fc60000786670 */
[----:B------:R0:W4:Y:S01]  /*5290*/  @!P5 LDG.E R146, [R84.64] ;  /* 0x000000245492d981 */ /* 0x000122000c1e1900 */
[----:B---3--:R-:W-:-:S04]  /*52a0*/  @!P3 IMAD R87, R87, c[0x0][0x1d8], RZ ;  /* 0x000076005757ba24 */ /* 0x008fc800078e02ff */
[----:B------:R-:W-:-:S04]  /*52b0*/  @!P3 IMAD R87, R87, 0x90, RZ ;  /* 0x000000905757b824 */ /* 0x000fc800078e02ff */
[----:B------:R-:W-:Y:S02]  /*52c0*/  @!P3 IMAD R151, R87, c[0x0][0x1d4], R160 ;  /* 0x000075005797ba24 */ /* 0x000fe400078e02a0 */
[----:B------:R-:W-:-:S03]  /*52d0*/  IMAD.SHL.U32 R160, R148, 0x4, RZ ;  /* 0x0000000494a07824 */ /* 0x000fc600078e00ff */
[----:B0-----:R-:W-:Y:S02]  /*52e0*/  @!P3 IADD3 R85, P6, R88, R151, RZ ;  /* 0x000000975855b210 */ /* 0x001fe40007fde0ff */
[----:B------:R-:W-:Y:S02]  /*52f0*/  ISETP.GE.OR P5, PT, R160, R89, P0 ;  /* 0x00000059a000720c */ /* 0x000fe400007a6670 */
[----:B------:R-:W-:Y:S02]  /*5300*/  FSEL R159, R159, RZ, P2 ;  /* 0x000000ff9f9f7208 */ /* 0x000fe40001000000 */
[----:B------:R-:W-:-:S09]  /*5310*/  IADD3 R148, R148, c[0x0][0x1d4], RZ ;  /* 0x0000750094947a10 */ /* 0x000fd20007ffe0ff */
[----:B------:R-:W3:Y:S01]  /*5320*/  @!P5 LDG.E R162, [R82.64] ;  /* 0x0000002452a2d981 */ /* 0x000ee2000c1e1900 */
[----:B------:R-:W-:Y:S01]  /*5330*/  FSEL R157, R157, RZ, P2 ;  /* 0x000000ff9d9d7208 */ /* 0x000fe20001000000 */
[----:B--2---:R-:W-:-:S04]  /*5340*/  @!P1 IMAD R86, R86, c[0x0][0x1d8], RZ ;  /* 0x0000760056569a24 */ /* 0x004fc800078e02ff */
[----:B------:R-:W-:Y:S01]  /*5350*/  @!P1 IMAD R87, R86, 0x90, RZ ;  /* 0x0000009056579824 */ /* 0x000fe200078e02ff */
[----:B------:R-:W-:Y:S02]  /*5360*/  @!P3 LEA.HI.X.SX32 R86, R151, R92, 0x1, P6 ;  /* 0x0000005c9756b211 */ /* 0x000fe400030f0eff */
[----:B------:R-:W2:Y:S01]  /*5370*/  @!P4 LDG.E R151, [R82.64] ;  /* 0x000000245297c981 */ /* 0x000ea2000c1e1900 */
[----:B------:R-:W-:Y:S01]  /*5380*/  @!P3 LEA R84, P6, R85, c[0x0][0x198], 0x2 ;  /* 0x000066005554ba11 */ /* 0x000fe200078c10ff */
[----:B------:R-:W-:-:S03]  /*5390*/  @!P1 IMAD R87, R87, c[0x0][0x1d4], R158 ;  /* 0x0000750057579a24 */ /* 0x000fc600078e029e */
[----:B------:R-:W-:-:S05]  /*53a0*/  @!P3 LEA.HI.X R85, R85, c[0x0][0x19c], R86, 0x2, P6 ;  /* 0x000067005555ba11 */ /* 0x000fca00030f1456 */
[----:B------:R0:W4:Y:S01]  /*53b0*/  @!P3 LDG.E R159, [R84.64] ;  /* 0x00000024549fb981 */ /* 0x000122000c1e1900 */
[----:B------:R-:W-:-:S04]  /*53c0*/  @!P1 IADD3 R158, P3, R88, R87, RZ ;  /* 0x00000057589e9210 */ /* 0x000fc80007f7e0ff */
[----:B------:R-:W-:Y:S02]  /*53d0*/  @!P1 LEA.HI.X.SX32 R87, R87, R92, 0x1, P3 ;  /* 0x0000005c57579211 */ /* 0x000fe400018f0eff */
[----:B------:R-:W-:-:S04]  /*53e0*/  @!P1 LEA R86, P3, R158, c[0x0][0x198], 0x2 ;  /* 0x000066009e569a11 */ /* 0x000fc800078610ff */
[----:B------:R-:W-:Y:S01]  /*53f0*/  @!P1 LEA.HI.X R87, R158, c[0x0][0x19c], R87, 0x2, P3 ;  /* 0x000067009e579a11 */ /* 0x000fe200018f1457 */
[----:B------:R-:W-:-:S04]  /*5400*/  IMAD.SHL.U32 R158, R148, 0x4, RZ ;  /* 0x00000004949e7824 */ /* 0x000fc800078e00ff */
[----:B------:R1:W4:Y:S01]  /*5410*/  @!P1 LDG.E R157, [R86.64] ;  /* 0x00000024569d9981 */ /* 0x000322000c1e1900 */
[----:B------:R-:W-:Y:S02]  /*5420*/  ISETP.GE.OR P3, PT, R158, R89, P0 ;  /* 0x000000599e00720c */ /* 0x000fe40000766670 */
[----:B------:R-:W-:-:S05]  /*5430*/  IADD3 R148, R148, c[0x0][0x1d4], RZ ;  /* 0x0000750094947a10 */ /* 0x000fca0007ffe0ff */
[----:B------:R-:W-:-:S06]  /*5440*/  IMAD.SHL.U32 R148, R148, 0x4, RZ ;  /* 0x0000000494947824 */ /* 0x000fcc00078e00ff */
[----:B------:R0:W4:Y:S01]  /*5450*/  @!P3 LDG.E R164, [R82.64] ;  /* 0x0000002452a4b981 */ /* 0x000122000c1e1900 */
[----:B------:R-:W-:-:S13]  /*5460*/  ISETP.GE.OR P0, PT, R148, R89, P0 ;  /* 0x000000599400720c */ /* 0x000fda0000706670 */
[----:B------:R0:W4:Y:S01]  /*5470*/  @!P0 LDG.E R163, [R82.64] ;  /* 0x0000002452a38981 */ /* 0x000122000c1e1900 */
[----:B---3--:R-:W-:Y:S01]  /*5480*/  @!P5 IMAD R162, R162, c[0x0][0x1d8], RZ ;  /* 0x00007600a2a2da24 */ /* 0x008fe200078e02ff */
[----:B------:R-:W-:Y:S02]  /*5490*/  FSEL R150, R150, RZ, P2 ;  /* 0x000000ff96967208 */ /* 0x000fe40001000000 */
[----:B------:R-:W-:Y:S02]  /*54a0*/  FSEL R153, R153, RZ, P2 ;  /* 0x000000ff99997208 */ /* 0x000fe40001000000 */
[----:B------:R-:W-:Y:S02]  /*54b0*/  FSEL R154, R154, RZ, P2 ;  /* 0x000000ff9a9a7208 */ /* 0x000fe40001000000 */
[----:B------:R-:W-:Y:S01]  /*54c0*/  FSEL R152, R152, RZ, P2 ;  /* 0x000000ff98987208 */ /* 0x000fe20001000000 */
[----:B--2---:R-:W-:-:S04]  /*54d0*/  @!P4 IMAD R151, R151, c[0x0][0x1d8], RZ ;  /* 0x000076009797ca24 */ /* 0x004fc800078e02ff */
[----:B0-----:R-:W-:-:S04]  /*54e0*/  @!P4 IMAD R85, R151, 0x90, RZ ;  /* 0x000000909755c824 */ /* 0x001fc800078e02ff */
[----:B------:R-:W-:Y:S02]  /*54f0*/  @!P4 IMAD R85, R85, c[0x0][0x1d4], R156 ;  /* 0x000075005555ca24 */ /* 0x000fe400078e029c */
[----:B------:R-:W-:-:S03]  /*5500*/  @!P5 IMAD R151, R162, 0x90, RZ ;  /* 0x00000090a297d824 */ /* 0x000fc600078e02ff */
[----:B-1----:R-:W-:Y:S01]  /*5510*/  @!P4 IADD3 R86, P1, R88, R85, RZ ;  /* 0x000000555856c210 */ /* 0x002fe20007f3e0ff */
[----:B------:R-:W-:-:S03]  /*5520*/  @!P5 IMAD R87, R151, c[0x0][0x1d4], R160 ;  /* 0x000075009757da24 */ /* 0x000fc600078e02a0 */
[----:B------:R-:W-:Y:S02]  /*5530*/  @!P4 LEA.HI.X.SX32 R85, R85, R92, 0x1, P1 ;  /* 0x0000005c5555c211 */ /* 0x000fe400008f0eff */
[----:B------:R-:W-:-:S04]  /*5540*/  @!P4 LEA R84, P1, R86, c[0x0][0x198], 0x2 ;  /* 0x000066005654ca11 */ /* 0x000fc800078210ff */
[----:B------:R-:W-:Y:S02]  /*5550*/  @!P4 LEA.HI.X R85, R86, c[0x0][0x19c], R85, 0x2, P1 ;  /* 0x000067005655ca11 */ /* 0x000fe400008f1455 */
[----:B------:R-:W-:-:S03]  /*5560*/  @!P5 IADD3 R83, P1, R88, R87, RZ ;  /* 0x000000575853d210 */ /* 0x000fc60007f3e0ff */
[----:B------:R0:W2:Y:S01]  /*5570*/  @!P4 LDG.E R150, [R84.64] ;  /* 0x000000245496c981 */ /* 0x0000a2000c1e1900 */
[----:B------:R-:W-:Y:S02]  /*5580*/  @!P5 LEA.HI.X.SX32 R86, R87, R92, 0x1, P1 ;  /* 0x0000005c5756d211 */ /* 0x000fe400008f0eff */
[----:B------:R-:W-:-:S04]  /*5590*/  @!P5 LEA R82, P1, R83, c[0x0][0x198], 0x2 ;  /* 0x000066005352da11 */ /* 0x000fc800078210ff */
[----:B------:R-:W-:Y:S02]  /*55a0*/  @!P5 LEA.HI.X R83, R83, c[0x0][0x19c], R86, 0x2, P1 ;  /* 0x000067005353da11 */ /* 0x000fe400008f1456 */
[----:B------:R-:W-:Y:S01]  /*55b0*/  ISETP.NE.U32.AND P1, PT, RZ, c[0x0][0x200], PT ;  /* 0x00008000ff007a0c */ /* 0x000fe20003f25070 */
[----:B----4-:R-:W-:-:S03]  /*55c0*/  @!P3 IMAD R164, R164, c[0x0][0x1d8], RZ ;  /* 0x00007600a4a4ba24 */ /* 0x010fc600078e02ff */
[----:B------:R-:W-:Y:S01]  /*55d0*/  ISETP.NE.AND.EX P1, PT, RZ, c[0x0][0x204], PT, P1 ;  /* 0x00008100ff007a0c */ /* 0x000fe20003f25310 */
[----:B------:R1:W3:Y:S01]  /*55e0*/  @!P5 LDG.E R153, [R82.64] ;  /* 0x000000245299d981 */ /* 0x0002e2000c1e1900 */
[----:B------:R-:W-:-:S04]  /*55f0*/  @!P3 IMAD R87, R164, 0x90, RZ ;  /* 0x00000090a457b824 */ /* 0x000fc800078e02ff */
[----:B------:R-:W-:-:S07]  /*5600*/  @!P3 IMAD R87, R87, c[0x0][0x1d4], R158 ;  /* 0x000075005757ba24 */ /* 0x000fce00078e029e */
[--C-:B------:R-:W-:Y:S02]  /*5610*/  @P1 SHF.R.S32.HI R86, RZ, 0x1f, R155.reuse ;  /* 0x0000001fff561819 */ /* 0x100fe4000001149b */
[----:B0-----:R-:W-:Y:S02]  /*5620*/  @P1 IADD3 R84, P4, P5, R90, c[0x0][0x200], R155 ;  /* 0x000080005a541a10 */ /* 0x001fe40007d9e09b */
[----:B------:R-:W-:-:S04]  /*5630*/  @P1 SHF.R.S32.HI R85, RZ, 0x1f, R90 ;  /* 0x0000001fff551819 */ /* 0x000fc8000001145a */
[----:B------:R-:W-:Y:S02]  /*5640*/  @P1 IADD3.X R85, R85, c[0x0][0x204], R86, P4, P5 ;  /* 0x0000810055551a10 */ /* 0x000fe400027ea456 */
[----:B------:R-:W-:Y:S01]  /*5650*/  @!P3 IADD3 R86, P4, R88, R87, RZ ;  /* 0x000000575856b210 */ /* 0x000fe20007f9e0ff */
[----:B------:R-:W-:Y:S02]  /*5660*/  @!P0 IMAD R163, R163, c[0x0][0x1d8], RZ ;  /* 0x00007600a3a38a24 */ /* 0x000fe400078e02ff */
[----:B------:R-:W4:Y:S01]  /*5670*/  @P1 LDG.E.U8 R84, [R84.64] ;  /* 0x0000002454541981 */ /* 0x000f22000c1e1100 */
[----:B------:R-:W-:Y:S02]  /*5680*/  @!P3 LEA.HI.X.SX32 R87, R87, R92, 0x1, P4 ;  /* 0x0000005c5757b211 */ /* 0x000fe400020f0eff */
[----:B-1----:R-:W-:-:S04]  /*5690*/  @!P3 LEA R82, P4, R86, c[0x0][0x198], 0x2 ;  /* 0x000066005652ba11 */ /* 0x002fc800078810ff */
[----:B------:R-:W-:Y:S01]  /*56a0*/  @!P3 LEA.HI.X R83, R86, c[0x0][0x19c], R87, 0x2, P4 ;  /* 0x000067005653ba11 */ /* 0x000fe200020f1457 */
[----:B------:R-:W-:-:S04]  /*56b0*/  @!P0 IMAD R87, R163, 0x90, RZ ;  /* 0x00000090a3578824 */ /* 0x000fc800078e02ff */
[----:B------:R-:W-:Y:S01]  /*56c0*/  @!P0 IMAD R87, R87, c[0x0][0x1d4], R148 ;  /* 0x0000750057578a24 */ /* 0x000fe200078e0294 */
[----:B------:R-:W4:Y:S04]  /*56d0*/  @!P3 LDG.E R154, [R82.64] ;  /* 0x00000024529ab981 */ /* 0x000f28000c1e1900 */
[----:B------:R-:W-:-:S04]  /*56e0*/  @!P0 IADD3 R148, P3, R88, R87, RZ ;  /* 0x0000005758948210 */ /* 0x000fc80007f7e0ff */
[----:B------:R-:W-:Y:S02]  /*56f0*/  @!P0 LEA.HI.X.SX32 R87, R87, R92, 0x1, P3 ;  /* 0x0000005c57578211 */ /* 0x000fe400018f0eff */
[----:B------:R-:W-:-:S04]  /*5700*/  @!P0 LEA R86, P3, R148, c[0x0][0x198], 0x2 ;  /* 0x0000660094568a11 */ /* 0x000fc800078610ff */
[----:B------:R-:W-:-:S05]  /*5710*/  @!P0 LEA.HI.X R87, R148, c[0x0][0x19c], R87, 0x2, P3 ;  /* 0x0000670094578a11 */ /* 0x000fca00018f1457 */
[----:B------:R-:W4:Y:S01]  /*5720*/  @!P0 LDG.E R152, [R86.64] ;  /* 0x0000002456988981 */ /* 0x000f22000c1e1900 */
[----:B------:R-:W-:-:S04]  /*5730*/  FMUL.FTZ R148, R9, R94 ;  /* 0x0000005e09947220 */ /* 0x000fc80000410000 */
        /* <DEDUP_REMOVED lines=59> */
[----:B--2---:R-:W-:-:S04]  /*5af0*/  FFMA.FTZ R148, R79, R150, R148 ;  /* 0x000000964f947223 */ /* 0x004fc80000010094 */
[----:B---3--:R-:W-:Y:S01]  /*5b00*/  FFMA.FTZ R148, R80, R153, R148 ;  /* 0x0000009950947223 */ /* 0x008fe20000010094 */
[----:B----4-:R-:W-:Y:S02]  /*5b10*/  ISETP.NE.AND P0, PT, R84, RZ, P1 ;  /* 0x000000ff5400720c */ /* 0x010fe40000f05270 */
[----:B------:R-:W-:Y:S01]  /*5b20*/  LOP3.LUT P1, RZ, R23, 0x3, RZ, 0xc0, !PT ;  /* 0x0000000317ff7812 */ /* 0x000fe2000782c0ff */
[----:B------:R-:W-:-:S04]  /*5b30*/  FFMA.FTZ R148, R81, R154, R148 ;  /* 0x0000009a51947223 */ /* 0x000fc80000010094 */
[----:B------:R-:W-:Y:S01]  /*5b40*/  FFMA.FTZ R151, R7, R152, R148 ;  /* 0x0000009807977223 */ /* 0x000fe20000010094 */
[----:B------:R-:W-:Y:S05]  /*5b50*/  BRA.DIV ~URZ, `(.L_x_3931) ;  /* 0x000028127f007947 */ /* 0x000fea000b800000 */
[----:B------:R0:W1:Y:S02]  /*5b60*/  SHFL.BFLY PT, R82, R151, 0x2, 0x1f ;  /* 0x0c401f0097527f89 */ /* 0x00006400000e0000 */
.L_x_3971:
[----:B01----:R-:W-:Y:S01]  /*5b70*/  FADD.FTZ R151, R151, R82 ;  /* 0x0000005297977221 */ /* 0x003fe20000010000 */
[----:B------:R-:W-:Y:S05]  /*5b80*/  BRA.DIV ~URZ, `(.L_x_3932) ;  /* 0x000028627f007947 */ /* 0x000fea000b800000 */
[----:B------:R0:W1:Y:S02]  /*5b90*/  SHFL.BFLY PT, R82, R151, 0x1, 0x1f ;  /* 0x0c201f0097527f89 */ /* 0x00006400000e0000 */
.L_x_3972:
        /* <DEDUP_REMOVED lines=13> */
[----:B------:R-:W2:Y:S02]  /*5c70*/  @P2 LDG.E R84, [R84.64] ;  /* 0x0000002454542981 */ /* 0x000ea4000c1e1900 */
[----:B------:R-:W-:-:S06]  /*5c80*/  @P1 IMAD.WIDE R82, R22, R83, c[0x0][0x228] ;  /* 0x00008a0016521625 */ /* 0x000fcc00078e0253 */
[----:B------:R-:W3:Y:S01]  /*5c90*/  @P1 LDG.E R82, [R82.64] ;  /* 0x0000002452521981 */ /* 0x000ee2000c1e1900 */
[----:B------:R-:W-:-:S04]  /*5ca0*/  @P1 ISETP.GE.AND P3, PT, R90, R91, PT ;  /* 0x0000005b5a00120c */ /* 0x000fc80003f66270 */
[----:B-----5:R-:W-:-:S04]  /*5cb0*/  @P1 SEL R87, R2, RZ, !P3 ;  /* 0x000000ff02571207 */ /* 0x020fc80005800000 */
[----:B------:R-:W-:Y:S01]  /*5cc0*/  @P1 IADD3 R148, R87, R90, -R25 ;  /* 0x0000005a57941210 */ /* 0x000fe20007ffe819 */
[----:B------:R-:W-:-:S05]  /*5cd0*/  FMUL.FTZ R87, R86, c[0x0][0x1f0] ;  /* 0x00007c0056577a20 */ /* 0x000fca0000410000 */
[----:B------:R-:W3:Y:S01]  /*5ce0*/  @P1 I2F R148, R148 ;  /* 0x0000009400941306 */ /* 0x000ee20000201400 */
[----:B--2---:R-:W-:Y:S02]  /*5cf0*/  @P2 FADD.FTZ R87, R87, R84 ;  /* 0x0000005457572221 */ /* 0x004fe40000010000 */
[----:B------:R-:W-:Y:S02]  /*5d00*/  IMAD.IADD R84, R90, 0x1, -R16 ;  /* 0x000000015a547824 */ /* 0x000fe400078e0a10 */
[----:B---3--:R-:W-:-:S05]  /*5d10*/  @P1 FFMA.FTZ R87, R148, R82, R87 ;  /* 0x0000005294571223 */ /* 0x008fca0000010057 */
[----:B------:R1:W-:Y:S01]  /*5d20*/  STS [R84.X4+0x410], R87 ;  /* 0x0004105754007388 */ /* 0x0003e20000004800 */
[----:B------:R-:W-:-:S03]  /*5d30*/  @!P0 FMNMX.FTZ R4, R4, R87, !PT ;  /* 0x0000005704048209 */ /* 0x000fc60007810000 */
.L_x_3934:
[----:B------:R-:W-:Y:S05]  /*5d40*/  BSYNC B1 ;  /* 0x0000000000017941 */ /* 0x000fea0003800000 */
.L_x_3933:
[----:B------:R-:W-:-:S04]  /*5d50*/  IADD3 R90, R90, 0x10, RZ ;  /* 0x000000105a5a7810 */ /* 0x000fc80007ffe0ff */
[----:B------:R-:W-:-:S13]  /*5d60*/  ISETP.GE.AND P0, PT, R90, R5, PT ;  /* 0x000000055a00720c */ /* 0x000fda0003f06270 */
[----:B01---5:R-:W-:Y:S01]  /*5d70*/  @P0 CALL.REL.NOINC `(.L_x_3930) ;  /* 0x0000001000000944 */ /* 0x023fe20003c00000 */
[----:B------:R-:W-:Y:S05]  /*5d80*/  BRA `(.L_x_3935) ;  /* 0xffffc36000007947 */ /* 0x000fea000383ffff */
.L_x_3930:
[----:B------:R-:W-:Y:S05]  /*5d90*/  BSYNC B0 ;  /* 0x0000000000007941 */ /* 0x000fea0003800000 */
.L_x_3929:
[----:B-----5:R-:W-:Y:S01]  /*5da0*/  SHF.R.S32.HI R2, RZ, 0x1f, R23 ;  /* 0x0000001fff027819 */ /* 0x020fe20000011417 */
[----:B------:R-:W-:Y:S05]  /*5db0*/  BRA.DIV ~URZ, `(.L_x_3936) ;  /* 0x000026b27f007947 */ /* 0x000fea000b800000 */
[----:B------:R0:W3:Y:S02]  /*5dc0*/  SHFL.BFLY PT, R5, R4, 0x10, 0x1f ;  /* 0x0e001f0004057f89 */ /* 0x0000e400000e0000 */
.L_x_3973:
[----:B---3--:R-:W-:Y:S01]  /*5dd0*/  FMNMX.FTZ R7, R5, R4, !PT ;  /* 0x0000000405077209 */ /* 0x008fe20007810000 */
[----:B------:R-:W-:Y:S05]  /*5de0*/  BRA.DIV ~URZ, `(.L_x_3937) ;  /* 0x000027027f007947 */ /* 0x000fea000b800000 */
[----:B------:R-:W3:Y:S02]  /*5df0*/  SHFL.BFLY PT, R0, R7, 0x8, 0x1f ;  /* 0x0d001f0007007f89 */ /* 0x000ee400000e0000 */
[----:B---3--:R-:W-:-:S05]  /*5e00*/  FMNMX.FTZ R0, R7, R0, !PT ;  /* 0x0000000007007209 */ /* 0x008fca0007810000 */
[----:B------:R3:W4:Y:S02]  /*5e10*/  SHFL.BFLY PT, R5, R0, 0x4, 0x1f ;  /* 0x0c801f0000057f89 */ /* 0x00072400000e0000 */
.L_x_3974:
[----:B------:R-:W-:Y:S01]  /*5e20*/  LEA.HI R2, R2, R23, RZ, 0x5 ;  /* 0x0000001702027211 */ /* 0x000fe200078f28ff */
[----:B------:R-:W-:Y:S01]  /*5e30*/  WARPSYNC 0xffffffff ;  /* 0xffffffff00007948 */ /* 0x000fe20003800000 */
[----:B----4-:R-:W-:Y:S02]  /*5e40*/  FMNMX.FTZ R5, R5, R0, !PT ;  /* 0x0000000005057209 */ /* 0x010fe40007810000 */
[----:B0-----:R-:W-:-:S05]  /*5e50*/  LOP3.LUT R4, R2, 0xffffffe0, RZ, 0xc0, !PT ;  /* 0xffffffe002047812 */ /* 0x001fca00078ec0ff */
[----:B------:R-:W-:-:S05]  /*5e60*/  IMAD.IADD R4, R23, 0x1, -R4 ;  /* 0x0000000117047824 */ /* 0x000fca00078e0a04 */
[----:B------:R-:W-:-:S13]  /*5e70*/  ISETP.NE.AND P0, PT, R4, RZ, PT ;  /* 0x000000ff0400720c */ /* 0x000fda0003f05270 */
[----:B------:R-:W-:-:S05]  /*5e80*/  @!P0 SHF.R.S32.HI R2, RZ, 0x5, R2 ;  /* 0x00000005ff028819 */ /* 0x000fca0000011402 */
[----:B------:R0:W-:Y:S02]  /*5e90*/  @!P0 STS [R2.X4], R5 ;  /* 0x0000000502008388 */ /* 0x0001e40000004800 */
[----:B------:R-:W-:Y:S01]  /*5ea0*/  BAR.SYNC.DEFER_BLOCKING 0x0 ;  /* 0x0000000000007b1d */ /* 0x000fe20000010000 */
[----:B------:R-:W-:Y:S01]  /*5eb0*/  ISETP.GT.AND P0, PT, R4, 0x1, PT ;  /* 0x000000010400780c */ /* 0x000fe20003f04270 */
[----:B---3--:R-:W-:Y:S02]  /*5ec0*/  IMAD.MOV.U32 R0, RZ, RZ, -0x800001 ;  /* 0xff7fffffff007424 */ /* 0x008fe400078e00ff */
[----:B------:R-:W-:Y:S02]  /*5ed0*/  IMAD.IADD R7, R16, 0x1, R23 ;  /* 0x0000000110077824 */ /* 0x000fe400078e0217 */
[----:B------:R-:W-:Y:S01]  /*5ee0*/  BSSY B0, `(.L_x_3938) ;  /* 0x0000023000007945 */ /* 0x000fe20003800000 */
[----:B0-----:R-:W-:Y:S02]  /*5ef0*/  IMAD.MOV.U32 R2, RZ, RZ, RZ ;  /* 0x000000ffff027224 */ /* 0x001fe400078e00ff */
        /* <DEDUP_REMOVED lines=10> */
.L_x_3943:
        /* <DEDUP_REMOVED lines=13> */
.L_x_3941:
[----:B------:R-:W4:Y:S02]  /*6070*/  LDS R4, [R8] ;  /* 0x0000000008047984 */ /* 0x000f240000000800 */
[----:B---34-:R-:W-:-:S04]  /*6080*/  FADD.FTZ R4, -R11, R4 ;  /* 0x000000040b047221 */ /* 0x018fc80000010100 */
[----:B------:R-:W-:-:S04]  /*6090*/  FMUL.FTZ R4, R4, 1.4426950216293334961 ;  /* 0x3fb8aa3b04047820 */ /* 0x000fc80000410000 */
[----:B------:R3:W4:Y:S03]  /*60a0*/  MUFU.EX2 R9, R4 ;  /* 0x0000000400097308 */ /* 0x0007260000000800 */
.L_x_3942:
[----:B------:R-:W-:Y:S05]  /*60b0*/  BSYNC B1 ;  /* 0x0000000000017941 */ /* 0x000fea0003800000 */
.L_x_3940:
[----:B----4-:R4:W-:Y:S01]  /*60c0*/  STS [R8], R9 ;  /* 0x0000000908007388 */ /* 0x0109e20000000800 */
[----:B------:R-:W-:Y:S01]  /*60d0*/  IADD3 R0, R0, 0x40, RZ ;  /* 0x0000004000007810 */ /* 0x000fe20007ffe0ff */
[----:B------:R-:W-:-:S03]  /*60e0*/  FADD.FTZ R2, R9, R2 ;  /* 0x0000000209027221 */ /* 0x000fc60000010000 */
[----:B------:R-:W-:-:S13]  /*60f0*/  ISETP.GT.AND P2, PT, R0, R25, PT ;  /* 0x000000190000720c */ /* 0x000fda0003f44270 */
[----:B----4-:R-:W-:Y:S05]  /*6100*/  @!P2 BRA `(.L_x_3943) ;  /* 0xfffffe900000a947 */ /* 0x010fea000383ffff */
.L_x_3939:
[----:B------:R-:W-:Y:S05]  /*6110*/  BSYNC B0 ;  /* 0x0000000000007941 */ /* 0x000fea0003800000 */
.L_x_3938:
[----:B0-----:R-:W0:Y:S01]  /*6120*/  SHFL.BFLY PT, R5, R2, 0x10, 0x1f ;  /* 0x0e001f0002057f89 */ /* 0x001e2200000e0000 */
[C---:B------:R-:W-:Y:S02]  /*6130*/  LOP3.LUT P0, RZ, R23.reuse, 0x1f, RZ, 0xc0, !PT ;  /* 0x0000001f17ff7812 */ /* 0x040fe4000780c0ff */
[----:B------:R-:W-:-:S04]  /*6140*/  LOP3.LUT R8, R23, 0x1f, RZ, 0xc0, !PT ;  /* 0x0000001f17087812 */ /* 0x000fc800078ec0ff */
[----:B------:R-:W-:Y:S01]  /*6150*/  ISETP.GT.U32.AND P2, PT, R8, 0x1, PT ;  /* 0x000000010800780c */ /* 0x000fe20003f44070 */
[----:B0-----:R-:W-:-:S06]  /*6160*/  FADD.FTZ R5, R5, R2 ;  /* 0x0000000205057221 */ /* 0x001fcc0000010000 */
[----:B------:R-:W-:Y:S01]  /*6170*/  @!P0 SHF.R.U32.HI R2, RZ, 0x3, R23 ;  /* 0x00000003ff028819 */ /* 0x000fe20000011617 */
[----:B------:R-:W0:Y:S03]  /*6180*/  SHFL.BFLY PT, R0, R5, 0x8, 0x1f ;  /* 0x0d001f0005007f89 */ /* 0x000e2600000e0000 */
[----:B------:R-:W-:Y:S01]  /*6190*/  @!P0 LOP3.LUT R8, R2, 0x1ffffffc, RZ, 0xc0, !PT ;  /* 0x1ffffffc02088812 */ /* 0x000fe200078ec0ff */
[----:B0-----:R-:W-:Y:S02]  /*61a0*/  FADD.FTZ R0, R5, R0 ;  /* 0x0000000005007221 */ /* 0x001fe40000010000 */
[----:B------:R-:W-:-:S03]  /*61b0*/  @!P2 IMAD.SHL.U32 R5, R23, 0x4, RZ ;  /* 0x000000041705a824 */ /* 0x000fc600078e00ff */
[----:B------:R-:W0:Y:S02]  /*61c0*/  SHFL.BFLY PT, R9, R0, 0x4, 0x1f ;  /* 0x0c801f0000097f89 */ /* 0x000e2400000e0000 */
[----:B0-----:R-:W-:Y:S01]  /*61d0*/  FADD.FTZ R9, R0, R9 ;  /* 0x0000000900097221 */ /* 0x001fe20000010000 */
[----:B------:R-:W-:-:S04]  /*61e0*/  @!P2 LOP3.LUT R0, R5, 0x7c, RZ, 0xc0, !PT ;  /* 0x0000007c0500a812 */ /* 0x000fc800078ec0ff */
[----:B---3--:R-:W0:Y:S02]  /*61f0*/  SHFL.BFLY PT, R4, R9, 0x2, 0x1f ;  /* 0x0c401f0009047f89 */ /* 0x008e2400000e0000 */
[----:B0-----:R-:W-:-:S05]  /*6200*/  FADD.FTZ R4, R9, R4 ;  /* 0x0000000409047221 */ /* 0x001fca0000010000 */
[----:B------:R-:W0:Y:S02]  /*6210*/  SHFL.BFLY PT, R11, R4, 0x1, 0x1f ;  /* 0x0c201f00040b7f89 */ /* 0x000e2400000e0000 */
[----:B0-----:R-:W-:-:S05]  /*6220*/  FADD.FTZ R11, R4, R11 ;  /* 0x0000000b040b7221 */ /* 0x001fca0000010000 */
[----:B------:R-:W-:Y:S04]  /*6230*/  @!P0 STS [R8+0x8], R11 ;  /* 0x0000080b08008388 */ /* 0x000fe80000000800 */
[----:B------:R-:W-:Y:S06]  /*6240*/  BAR.SYNC.DEFER_BLOCKING 0x0 ;  /* 0x0000000000007b1d */ /* 0x000fec0000010000 */
[----:B------:R-:W0:Y:S04]  /*6250*/  @!P2 LDS R11, [R0+0x8] ;  /* 0x00000800000ba984 */ /* 0x000e280000000800 */
[----:B0-----:R-:W0:Y:S02]  /*6260*/  SHFL.BFLY PT, R2, R11, 0x1, 0x1f ;  /* 0x0c201f000b027f89 */ /* 0x001e2400000e0000 */
[----:B0-----:R-:W-:-:S06]  /*6270*/  FADD.FTZ R2, R2, R11 ;  /* 0x0000000b02027221 */ /* 0x001fcc0000010000 */
[----:B------:R-:W0:Y:S01]  /*6280*/  SHFL.IDX PT, R2, R2, RZ, 0x1f ;  /* 0x00001fff02027589 */ /* 0x000e2200000e0000 */
[----:B------:R-:W-:Y:S05]  /*6290*/  @P1 BRA.U `(.L_x_3944) ;  /* 0x000001a100001947 */ /* 0x000fea0003800000 */
[----:B------:R-:W3:Y:S01]  /*62a0*/  LDC.U8 R0, c[0x0][0x26c] ;  /* 0x00009b00ff007b82 */ /* 0x000ee20000000000 */
[----:B------:R-:W-:Y:S01]  /*62b0*/  BSSY B0, `(.L_x_3944) ;  /* 0x0000018000007945 */ /* 0x000fe20003800000 */
[----:B------:R-:W-:Y:S01]  /*62c0*/  CS2R R4, SRZ ;  /* 0x0000000000047805 */ /* 0x000fe2000001ff00 */
[----:B---3--:R-:W-:-:S13]  /*62d0*/  ISETP.NE.AND P0, PT, R0, RZ, PT ;  /* 0x000000ff0000720c */ /* 0x008fda0003f05270 */
[----:B------:R-:W-:-:S04]  /*62e0*/  @P0 IMAD.MOV.U32 R0, RZ, RZ, c[0x0][0x268] ;  /* 0x00009a00ff000624 */ /* 0x000fc800078e00ff */
[----:B------:R-:W-:-:S04]  /*62f0*/  @P0 IMAD R0, R19, R0, c[0x0][0x1ec] ;  /* 0x00007b0013000624 */ /* 0x000fc800078e0200 */
[----:B------:R-:W-:-:S04]  /*6300*/  @P0 IMAD R9, R0, c[0x0][0x1d4], RZ ;  /* 0x0000750000090a24 */ /* 0x000fc800078e02ff */
[--C-:B------:R-:W-:Y:S01]  /*6310*/  @P0 IMAD.MOV.U32 R4, RZ, RZ, R9.reuse ;  /* 0x000000ffff040224 */ /* 0x100fe200078e0009 */
[----:B------:R-:W-:Y:S01]  /*6320*/  @P0 SHF.R.S32.HI R5, RZ, 0x1f, R9 ;  /* 0x0000001fff050819 */ /* 0x000fe20000011409 */
[----:B------:R-:W-:Y:S05]  /*6330*/  @P1 BRA `(.L_x_3945) ;  /* 0x000000f000001947 */ /* 0x000fea0003800000 */
[----:B0-----:R-:W-:-:S04]  /*6340*/  FADD.FTZ R0, R2, 9.9999999747524270788e-07 ;  /* 0x358637bd02007421 */ /* 0x001fc80000010000 */
[----:B------:R0:W3:Y:S03]  /*6350*/  MUFU.RCP R11, R0 ;  /* 0x00000000000b7308 */ /* 0x0000e60000001000 */
.L_x_3946:
[C---:B0-----:R-:W-:Y:S01]  /*6360*/  IMAD.IADD R0, R7.reuse, 0x1, -R16 ;  /* 0x0000000107007824 */ /* 0x041fe200078e0a10 */
[----:B------:R-:W-:-:S04]  /*6370*/  @P0 IADD3 R9, P1, R7, R4, RZ ;  /* 0x0000000407090210 */ /* 0x000fc80007f3e0ff */
[----:B------:R-:W0:Y:S01]  /*6380*/  LDS R2, [R0.X4+0x410] ;  /* 0x0004100000027984 */ /* 0x000e220000004800 */
[----:B------:R-:W-:Y:S02]  /*6390*/  @P0 LEA.HI.X.SX32 R10, R7, R5, 0x1, P1 ;  /* 0x00000005070a0211 */ /* 0x000fe400008f0eff */
[C---:B------:R-:W-:Y:S02]  /*63a0*/  @P0 LEA R8, P1, R9.reuse, c[0x0][0x260], 0x2 ;  /* 0x0000980009080a11 */ /* 0x040fe400078210ff */
[----:B------:R-:W-:Y:S02]  /*63b0*/  LEA R12, R0, 0x410, 0x2 ;  /* 0x00000410000c7811 */ /* 0x000fe400078e10ff */
[----:B------:R-:W-:Y:S02]  /*63c0*/  @P0 LEA.HI.X R9, R9, c[0x0][0x264], R10, 0x2, P1 ;  /* 0x0000990009090a11 */ /* 0x000fe400008f140a */
[----:B------:R-:W-:-:S04]  /*63d0*/  IADD3 R7, R7, 0x40, RZ ;  /* 0x0000004007077810 */ /* 0x000fc80007ffe0ff */
[----:B------:R-:W-:Y:S01]  /*63e0*/  ISETP.GT.AND P1, PT, R7, R25, PT ;  /* 0x000000190700720c */ /* 0x000fe20003f24270 */
[----:B0--3--:R-:W-:-:S05]  /*63f0*/  FMUL.FTZ R13, R2, R11 ;  /* 0x0000000b020d7220 */ /* 0x009fca0000410000 */
[----:B------:R0:W-:Y:S04]  /*6400*/  STS [R12], R13 ;  /* 0x0000000d0c007388 */ /* 0x0001e80000000800 */
[----:B------:R0:W-:Y:S03]  /*6410*/  @P0 STG.E [R8.64], R13 ;  /* 0x0000000d08000986 */ /* 0x0001e6000c101924 */
[----:B------:R-:W-:Y:S05]  /*6420*/  @!P1 BRA `(.L_x_3946) ;  /* 0xffffff3000009947 */ /* 0x000fea000383ffff */
.L_x_3945:
[----:B------:R-:W-:Y:S05]  /*6430*/  BSYNC B0 ;  /* 0x0000000000007941 */ /* 0x000fea0003800000 */
.L_x_3944:
[----:B------:R-:W-:Y:S01]  /*6440*/  SHF.R.S32.HI R0, RZ, 0x1f, R23 ;  /* 0x0000001fff007819 */ /* 0x000fe20000011417 */
[----:B------:R-:W-:Y:S01]  /*6450*/  CS2R R14, SRZ ;  /* 0x00000000000e7805 */ /* 0x000fe2000001ff00 */
[----:B------:R-:W-:Y:S01]  /*6460*/  ISETP.EQ.U32.AND P1, PT, RZ, c[0x0][0x190], PT ;  /* 0x00006400ff007a0c */ /* 0x000fe20003f22070 */
[----:B0-----:R-:W-:Y:S01]  /*6470*/  CS2R R12, SRZ ;  /* 0x00000000000c7805 */ /* 0x001fe2000001ff00 */
[----:B------:R-:W-:-:S04]  /*6480*/  LEA.HI R45, R0, R23, RZ, 0x6 ;  /* 0x00000017002d7211 */ /* 0x000fc800078f30ff */
[----:B------:R-:W-:-:S05]  /*6490*/  LOP3.LUT R2, R45, 0xffffffc0, RZ, 0xc0, !PT ;  /* 0xffffffc02d027812 */ /* 0x000fca00078ec0ff */
[C---:B------:R-:W-:Y:S01]  /*64a0*/  IMAD.IADD R2, R23.reuse, 0x1, -R2 ;  /* 0x0000000117027824 */ /* 0x040fe200078e0a02 */
[----:B------:R-:W-:-:S03]  /*64b0*/  IADD3 R23, R23, 0x3f, RZ ;  /* 0x0000003f17177810 */ /* 0x000fc60007ffe0ff */
[C---:B------:R-:W-:Y:S01]  /*64c0*/  IMAD.SHL.U32 R0, R2.reuse, 0x4, RZ ;  /* 0x0000000402007824 */ /* 0x040fe200078e00ff */
[----:B------:R-:W-:-:S04]  /*64d0*/  ISETP.GT.AND P2, PT, R2, 0x23, PT ;  /* 0x000000230200780c */ /* 0x000fc80003f44270 */
[----:B------:R-:W-:-:S04]  /*64e0*/  ISETP.GT.U32.OR P0, PT, R23, 0x7e, P2 ;  /* 0x0000007e1700780c */ /* 0x000fc80001704470 */
[----:B------:R-:W-:Y:S01]  /*64f0*/  ISETP.EQ.OR.EX P0, PT, RZ, c[0x0][0x194], P0, P1 ;  /* 0x00006500ff007a0c */ /* 0x000fe20000702710 */
[----:B------:R-:W-:-:S12]  /*6500*/  BSSY B0, `(.L_x_3947) ;  /* 0x000018a000007945 */ /* 0x000fd80003800000 */
[----:B------:R-:W-:Y:S02]  /*6510*/  @!P0 IMAD.MOV.U32 R5, RZ, RZ, 0x4 ;  /* 0x00000004ff058424 */ /* 0x000fe400078e00ff */
[----:B------:R-:W-:-:S04]  /*6520*/  @!P0 IMAD R4, R22, 0x90, R0 ;  /* 0x0000009016048824 */ /* 0x000fc800078e0200 */
[----:B------:R-:W-:Y:S01]  /*6530*/  @!P0 IMAD.WIDE R4, R4, R5, c[0x0][0x190] ;  /* 0x0000640004048625 */ /* 0x000fe200078e0205 */
[----:B------:R-:W-:-:S04]  /*6540*/  CS2R R10, SRZ ;  /* 0x00000000000a7805 */ /* 0x000fc8000001ff00 */
[----:B------:R0:W5:Y:S01]  /*6550*/  @!P0 LDG.E.128 R12, [R4.64] ;  /* 0x00000024040c8981 */ /* 0x000162000c1e1d00 */
[----:B------:R-:W-:Y:S01]  /*6560*/  IMAD R21, R19, c[0x0][0x1d4], RZ ;  /* 0x0000750013157a24 */ /* 0x000fe200078e02ff */
[----:B------:R-:W-:Y:S02]  /*6570*/  CS2R R8, SRZ ;  /* 0x0000000000087805 */ /* 0x000fe4000001ff00 */
[----:B------:R-:W-:Y:S06]  /*6580*/  BAR.SYNC.DEFER_BLOCKING 0x0 ;  /* 0x0000000000007b1d */ /* 0x000fec0000010000 */
[----:B------:R-:W-:Y:S05]  /*6590*/  @P2 BRA `(.L_x_3948) ;  /* 0x0000180000002947 */ /* 0x000fea0003800000 */
[----:B0-----:R-:W-:Y:S01]  /*65a0*/  SHF.R.S32.HI R45, RZ, 0x6, R45 ;  /* 0x00000006ff2d7819 */ /* 0x001fe2000001142d */
[----:B------:R-:W-:Y:S01]  /*65b0*/  IMAD R24, R6, c[0x0][0x1d4], R0 ;  /* 0x0000750006187a24 */ /* 0x000fe200078e0200 */
[----:B------:R-:W-:Y:S01]  /*65c0*/  IMNMX R54, R25, c[0x0][0x1d4], PT ;  /* 0x0000750019367a17 */ /* 0x000fe20003800200 */
[----:B------:R-:W-:Y:S01]  /*65d0*/  BSSY B1, `(.L_x_3949) ;  /* 0x0000079000017945 */ /* 0x000fe20003800000 */
[----:B------:R-:W-:Y:S01]  /*65e0*/  CS2R R10, SRZ ;  /* 0x00000000000a7805 */ /* 0x000fe2000001ff00 */
[----:B------:R-:W-:Y:S01]  /*65f0*/  IMAD.IADD R20, R16, 0x1, R45 ;  /* 0x0000000110147824 */ /* 0x000fe200078e022d */
[----:B------:R-:W-:Y:S01]  /*6600*/  CS2R R8, SRZ ;  /* 0x0000000000087805 */ /* 0x000fe2000001ff00 */
[----:B------:R-:W-:-:S03]  /*6610*/  SHF.R.S32.HI R26, RZ, 0x1f, R24 ;  /* 0x0000001fff1a7819 */ /* 0x000fc60000011418 */
[----:B------:R-:W-:-:S13]  /*6620*/  ISETP.GE.AND P0, PT, R20, R54, PT ;  /* 0x000000361400720c */ /* 0x000fda0003f06270 */
[----:B------:R-:W-:Y:S05]  /*6630*/  @P0 BRA `(.L_x_3950) ;  /* 0x0000072000000947 */ /* 0x000fea0003800000 */
[----:B------:R-:W-:Y:S01]  /*6640*/  LOP3.LUT R5, RZ, R45, RZ, 0x33, !PT ;  /* 0x0000002dff057212 */ /* 0x000fe200078e33ff */
[----:B------:R-:W-:Y:S01]  /*6650*/  BSSY B2, `(.L_x_3951) ;  /* 0x0000027000027945 */ /* 0x000fe20003800000 */
[----:B------:R-:W-:Y:S01]  /*6660*/  LOP3.LUT R4, RZ, R54, RZ, 0x33, !PT ;  /* 0x00000036ff047212 */ /* 0x000fe200078e33ff */
[----:B------:R-:W-:Y:S01]  /*6670*/  IMAD.MOV.U32 R49, RZ, RZ, R20 ;  /* 0x000000ffff317224 */ /* 0x000fe200078e0014 */
[----:B------:R-:W-:Y:S01]  /*6680*/  IADD3 R7, -R16, -0x2, -R45 ;  /* 0xfffffffe10077810 */ /* 0x000fe20007ffe92d */
[----:B------:R-:W-:Y:S01]  /*6690*/  CS2R R8, SRZ ;  /* 0x0000000000087805 */ /* 0x000fe2000001ff00 */
[----:B------:R-:W-:Y:S01]  /*66a0*/  IADD3 R5, -R4, R5, -R16 ;  /* 0x0000000504057210 */ /* 0x000fe20007ffe910 */
[----:B------:R-:W-:Y:S02]  /*66b0*/  CS2R R10, SRZ ;  /* 0x00000000000a7805 */ /* 0x000fe4000001ff00 */
[----:B------:R-:W-:Y:S01]  /*66c0*/  IMAD.IADD R7, R7, 0x1, -R4 ;  /* 0x0000000107077824 */ /* 0x000fe200078e0a04 */
[----:B------:R-:W-:-:S04]  /*66d0*/  LOP3.LUT P0, R5, R5, 0x3, RZ, 0xc0, !PT ;  /* 0x0000000305057812 */ /* 0x000fc8000780c0ff */
[----:B------:R-:W-:-:S09]  /*66e0*/  ISETP.GE.U32.AND P1, PT, R7, 0x3, PT ;  /* 0x000000030700780c */ /* 0x000fd20003f26070 */
[----:B------:R-:W-:Y:S05]  /*66f0*/  @!P0 BRA `(.L_x_3952) ;  /* 0x000001c000008947 */ /* 0x000fea0003800000 */
[----:B------:R-:W-:Y:S02]  /*6700*/  IMAD.MOV.U32 R28, RZ, RZ, R5 ;  /* 0x000000ffff1c7224 */ /* 0x000fe400078e0005 */
[----:B--2---:R-:W-:Y:S02]  /*6710*/  IMAD R37, R29, c[0x0][0x1d4], RZ ;  /* 0x000075001d257a24 */ /* 0x004fe400078e02ff */
[----:B------:R-:W-:Y:S02]  /*6720*/  IMAD.MOV.U32 R49, RZ, RZ, R20 ;  /* 0x000000ffff317224 */ /* 0x000fe400078e0014 */
[----:B------:R-:W-:-:S03]  /*6730*/  IMAD.MOV.U32 R8, RZ, RZ, RZ ;  /* 0x000000ffff087224 */ /* 0x000fc600078e00ff */
.L_x_3953:
[----:B------:R-:W-:Y:S02]  /*6740*/  SHF.R.S32.HI R4, RZ, 0x1f, R49 ;  /* 0x0000001fff047819 */ /* 0x000fe40000011431 */
[----:B------:R-:W-:-:S04]  /*6750*/  IADD3 R5, P0, R37, R49, RZ ;  /* 0x0000003125057210 */ /* 0x000fc80007f1e0ff */
[----:B------:R-:W-:Y:S02]  /*6760*/  LEA.HI.X.SX32 R6, R37, R4, 0x1, P0 ;  /* 0x0000000425067211 */ /* 0x000fe400000f0eff */
[----:B------:R-:W-:-:S04]  /*6770*/  LEA R4, P0, R5, c[0x0][0x1a8], 0x2 ;  /* 0x00006a0005047a11 */ /* 0x000fc800078010ff */
[----:B------:R-:W-:-:S05]  /*6780*/  LEA.HI.X R5, R5, c[0x0][0x1ac], R6, 0x2, P0 ;  /* 0x00006b0005057a11 */ /* 0x000fca00000f1406 */
[----:B------:R-:W2:Y:S01]  /*6790*/  LDG.E R4, [R4.64] ;  /* 0x0000002404047981 */ /* 0x000ea2000c1e1900 */
[----:B------:R-:W-:-:S06]  /*67a0*/  IMAD.IADD R36, R49, 0x1, -R16 ;  /* 0x0000000131247824 */ /* 0x000fcc00078e0a10 */
[----:B------:R-:W0:Y:S01]  /*67b0*/  LDS R36, [R36.X4+0x410] ;  /* 0x0004100024247984 */ /* 0x000e220000004800 */
[----:B--2---:R-:W-:-:S04]  /*67c0*/  IMAD R6, R4, c[0x0][0x1d8], RZ ;  /* 0x0000760004067a24 */ /* 0x004fc800078e02ff */
[----:B------:R-:W-:-:S04]  /*67d0*/  IMAD R6, R6, c[0x0][0x1d4], R49 ;  /* 0x0000750006067a24 */ /* 0x000fc800078e0231 */
[----:B------:R-:W-:-:S05]  /*67e0*/  IMAD R7, R6, 0x90, RZ ;  /* 0x0000009006077824 */ /* 0x000fca00078e02ff */
[----:B-1----:R-:W-:-:S04]  /*67f0*/  IADD3 R32, P0, R24, R7, RZ ;  /* 0x0000000718207210 */ /* 0x002fc80007f1e0ff */
[----:B------:R-:W-:Y:S02]  /*6800*/  LEA.HI.X.SX32 R7, R7, R26, 0x1, P0 ;  /* 0x0000001a07077211 */ /* 0x000fe400000f0eff */
[----:B------:R-:W-:-:S04]  /*6810*/  LEA R6, P0, R32, c[0x0][0x1a0], 0x2 ;  /* 0x0000680020067a11 */ /* 0x000fc800078010ff */
[----:B------:R-:W-:-:S05]  /*6820*/  LEA.HI.X R7, R32, c[0x0][0x1a4], R7, 0x2, P0 ;  /* 0x0000690020077a11 */ /* 0x000fca00000f1407 */
[----:B------:R-:W0:Y:S01]  /*6830*/  LDG.E.128 R32, [R6.64] ;  /* 0x0000002406207981 */ /* 0x000e22000c1e1d00 */
[----:B------:R-:W-:Y:S02]  /*6840*/  IADD3 R28, R28, -0x1, RZ ;  /* 0xffffffff1c1c7810 */ /* 0x000fe40007ffe0ff */
[----:B------:R-:W-:Y:S02]  /*6850*/  IADD3 R49, R49, 0x1, RZ ;  /* 0x0000000131317810 */ /* 0x000fe40007ffe0ff */
[----:B------:R-:W-:Y:S01]  /*6860*/  ISETP.NE.AND P0, PT, R28, RZ, PT ;  /* 0x000000ff1c00720c */ /* 0x000fe20003f05270 */
[-C--:B0-----:R-:W-:Y:S02]  /*6870*/  FFMA.FTZ R8, R32, R36.reuse, R8 ;  /* 0x0000002420087223 */ /* 0x081fe40000010008 */
[-C--:B------:R-:W-:Y:S02]  /*6880*/  FFMA.FTZ R9, R33, R36.reuse, R9 ;  /* 0x0000002421097223 */ /* 0x080fe40000010009 */
[----:B------:R-:W-:-:S02]  /*6890*/  FFMA.FTZ R10, R34, R36, R10 ;  /* 0x00000024220a7223 */ /* 0x000fc4000001000a */
[----:B------:R-:W-:-:S06]  /*68a0*/  FFMA.FTZ R11, R35, R36, R11 ;  /* 0x00000024230b7223 */ /* 0x000fcc000001000b */
[----:B------:R-:W-:Y:S05]  /*68b0*/  @P0 BRA `(.L_x_3953) ;  /* 0xfffffe8000000947 */ /* 0x000fea000383ffff */
.L_x_3952:
[----:B------:R-:W-:Y:S05]  /*68c0*/  BSYNC B2 ;  /* 0x0000000000027941 */ /* 0x000fea0003800000 */
.L_x_3951:
        /* <DEDUP_REMOVED lines=14> */
.L_x_3954:
[----:B------:R-:W-:Y:S01]  /*69b0*/  IMAD.MOV.U32 R47, RZ, RZ, R55 ;  /* 0x000000ffff2f7224 */ /* 0x000fe200078e0037 */
[----:B------:R-:W0:Y:S04]  /*69c0*/  LDS R48, [R44+-0x8] ;  /* 0xfffff8002c307984 */ /* 0x000e280000000800 */
[----:B------:R-:W3:Y:S04]  /*69d0*/  LDG.E R4, [R46.64] ;  /* 0x000000242e047981 */ /* 0x000ee8000c1e1900 */
[----:B------:R-:W4:Y:S04]  /*69e0*/  LDG.E R6, [R46.64+0x4] ;  /* 0x000004242e067981 */ /* 0x000f28000c1e1900 */
[----:B--2---:R-:W2:Y:S04]  /*69f0*/  LDG.E R7, [R46.64+0x8] ;  /* 0x000008242e077981 */ /* 0x004ea8000c1e1900 */
[----:B-1----:R-:W2:Y:S04]  /*6a00*/  LDG.E R32, [R46.64+0xc] ;  /* 0x00000c242e207981 */ /* 0x002ea8000c1e1900 */
[----:B------:R-:W1:Y:S04]  /*6a10*/  LDS R50, [R44+-0x4] ;  /* 0xfffffc002c327984 */ /* 0x000e680000000800 */
[----:B------:R-:W0:Y:S04]  /*6a20*/  LDS R52, [R44] ;  /* 0x000000002c347984 */ /* 0x000e280000000800 */
[----:B------:R0:W0:Y:S01]  /*6a30*/  LDS R53, [R44+0x4] ;  /* 0x000004002c357984 */ /* 0x0000220000000800 */
[----:B---3--:R-:W-:-:S02]  /*6a40*/  IMAD R5, R28, R4, R51 ;  /* 0x000000041c057224 */ /* 0x008fc400078e0233 */
[----:B----4-:R-:W-:-:S03]  /*6a50*/  IMAD R6, R28, R6, R51 ;  /* 0x000000061c067224 */ /* 0x010fc600078e0233 */
[----:B------:R-:W-:Y:S01]  /*6a60*/  IADD3 R33, P0, R24, R5, RZ ;  /* 0x0000000518217210 */ /* 0x000fe20007f1e0ff */
[--C-:B--2---:R-:W-:Y:S01]  /*6a70*/  IMAD R4, R28, R7, R51.reuse ;  /* 0x000000071c047224 */ /* 0x104fe200078e0233 */
[----:B------:R-:W-:Y:S02]  /*6a80*/  IADD3 R7, R6, 0x90, RZ ;  /* 0x0000009006077810 */ /* 0x000fe40007ffe0ff */
[----:B------:R-:W-:Y:S01]  /*6a90*/  LEA.HI.X.SX32 R34, R5, R26, 0x1, P0 ;  /* 0x0000001a05227211 */ /* 0x000fe200000f0eff */
[----:B------:R-:W-:Y:S01]  /*6aa0*/  IMAD R32, R28, R32, R51 ;  /* 0x000000201c207224 */ /* 0x000fe200078e0233 */
[----:B------:R-:W-:Y:S02]  /*6ab0*/  LEA R40, P0, R33, c[0x0][0x1a0], 0x2 ;  /* 0x0000680021287a11 */ /* 0x000fe400078010ff */
[----:B------:R-:W-:Y:S02]  /*6ac0*/  IADD3 R6, P1, R24, R7, RZ ;  /* 0x0000000718067210 */ /* 0x000fe40007f3e0ff */
[----:B------:R-:W-:-:S02]  /*6ad0*/  IADD3 R5, R4, 0x120, RZ ;  /* 0x0000012004057810 */ /* 0x000fc40007ffe0ff */
[----:B------:R-:W-:Y:S02]  /*6ae0*/  LEA.HI.X R41, R33, c[0x0][0x1a4], R34, 0x2, P0 ;  /* 0x0000690021297a11 */ /* 0x000fe400000f1422 */
[----:B------:R-:W-:Y:S02]  /*6af0*/  IADD3 R35, R32, 0x1b0, RZ ;  /* 0x000001b020237810 */ /* 0x000fe40007ffe0ff */
[----:B------:R-:W-:Y:S02]  /*6b00*/  LEA.HI.X.SX32 R7, R7, R26, 0x1, P1 ;  /* 0x0000001a07077211 */ /* 0x000fe400008f0eff */
[----:B------:R-:W-:Y:S01]  /*6b10*/  LEA R32, P0, R6, c[0x0][0x1a0], 0x2 ;  /* 0x0000680006207a11 */ /* 0x000fe200078010ff */
[----:B------:R-:W2:Y:S01]  /*6b20*/  LDG.E.128 R40, [R40.64] ;  /* 0x0000002428287981 */ /* 0x000ea2000c1e1d00 */
[----:B------:R-:W-:Y:S02]  /*6b30*/  IADD3 R34, P2, R24, R5, RZ ;  /* 0x0000000518227210 */ /* 0x000fe40007f5e0ff */
[----:B------:R-:W-:-:S02]  /*6b40*/  LEA.HI.X R33, R6, c[0x0][0x1a4], R7, 0x2, P0 ;  /* 0x0000690006217a11 */ /* 0x000fc400000f1407 */
[-C--:B------:R-:W-:Y:S02]  /*6b50*/  LEA.HI.X.SX32 R5, R5, R26.reuse, 0x1, P2 ;  /* 0x0000001a05057211 */ /* 0x080fe400010f0eff */
[----:B------:R-:W-:Y:S02]  /*6b60*/  LEA R4, P1, R34, c[0x0][0x1a0], 0x2 ;  /* 0x0000680022047a11 */ /* 0x000fe400078210ff */
[----:B------:R-:W-:Y:S02]  /*6b70*/  IADD3 R6, P0, R24, R35, RZ ;  /* 0x0000002318067210 */ /* 0x000fe40007f1e0ff */
[----:B------:R-:W-:Y:S02]  /*6b80*/  LEA.HI.X R5, R34, c[0x0][0x1a4], R5, 0x2, P1 ;  /* 0x0000690022057a11 */ /* 0x000fe400008f1405 */
[----:B------:R-:W-:Y:S02]  /*6b90*/  LEA.HI.X.SX32 R7, R35, R26, 0x1, P0 ;  /* 0x0000001a23077211 */ /* 0x000fe400000f0eff */
[C---:B------:R-:W-:Y:S01]  /*6ba0*/  LEA R36, P0, R6.reuse, c[0x0][0x1a0], 0x2 ;  /* 0x0000680006247a11 */ /* 0x040fe200078010ff */
[----:B------:R-:W1:Y:S03]  /*6bb0*/  LDG.E.128 R32, [R32.64] ;  /* 0x0000002420207981 */ /* 0x000e66000c1e1d00 */
[----:B------:R-:W-:-:S02]  /*6bc0*/  LEA.HI.X R37, R6, c[0x0][0x1a4], R7, 0x2, P0 ;  /* 0x0000690006257a11 */ /* 0x000fc400000f1407 */
[----:B------:R-:W3:Y:S04]  /*6bd0*/  LDG.E.128 R4, [R4.64] ;  /* 0x0000002404047981 */ /* 0x000ee8000c1e1d00 */
[----:B------:R-:W4:Y:S01]  /*6be0*/  LDG.E.128 R36, [R36.64] ;  /* 0x0000002424247981 */ /* 0x000f22000c1e1d00 */
[----:B------:R-:W-:Y:S02]  /*6bf0*/  IADD3 R46, P0, R46, 0x10, RZ ;  /* 0x000000102e2e7810 */ /* 0x000fe40007f1e0ff */
[----:B------:R-:W-:-:S03]  /*6c00*/  IADD3 R49, R49, 0x4, RZ ;  /* 0x0000000431317810 */ /* 0x000fc60007ffe0ff */
[----:B------:R-:W-:Y:S01]  /*6c10*/  IMAD.X R55, RZ, RZ, R47, P0 ;  /* 0x000000ffff377224 */ /* 0x000fe200000e062f */
[----:B------:R-:W-:Y:S02]  /*6c20*/  ISETP.GE.AND P0, PT, R49, R54, PT ;  /* 0x000000363100720c */ /* 0x000fe40003f06270 */
[----:B0-----:R-:W-:Y:S02]  /*6c30*/  IADD3 R44, R44, 0x10, RZ ;  /* 0x000000102c2c7810 */ /* 0x001fe40007ffe0ff */
[----:B------:R-:W-:Y:S01]  /*6c40*/  IADD3 R51, R51, 0x240, RZ ;  /* 0x0000024033337810 */ /* 0x000fe20007ffe0ff */
[-C--:B--2---:R-:W-:Y:S02]  /*6c50*/  FFMA.FTZ R47, R40, R48.reuse, R8 ;  /* 0x00000030282f7223 */ /* 0x084fe40000010008 */
[-C--:B------:R-:W-:Y:S02]  /*6c60*/  FFMA.FTZ R8, R41, R48.reuse, R9 ;  /* 0x0000003029087223 */ /* 0x080fe40000010009 */
[----:B------:R-:W-:-:S02]  /*6c70*/  FFMA.FTZ R9, R42, R48, R10 ;  /* 0x000000302a097223 */ /* 0x000fc4000001000a */
[----:B------:R-:W-:Y:S02]  /*6c80*/  FFMA.FTZ R48, R43, R48, R11 ;  /* 0x000000302b307223 */ /* 0x000fe4000001000b */
[-C--:B-1----:R-:W-:Y:S02]  /*6c90*/  FFMA.FTZ R47, R32, R50.reuse, R47 ;  /* 0x00000032202f7223 */ /* 0x082fe4000001002f */
[-C--:B------:R-:W-:Y:S02]  /*6ca0*/  FFMA.FTZ R8, R33, R50.reuse, R8 ;  /* 0x0000003221087223 */ /* 0x080fe40000010008 */
[-C--:B------:R-:W-:Y:S02]  /*6cb0*/  FFMA.FTZ R9, R34, R50.reuse, R9 ;  /* 0x0000003222097223 */ /* 0x080fe40000010009 */
[----:B------:R-:W-:Y:S02]  /*6cc0*/  FFMA.FTZ R48, R35, R50, R48 ;  /* 0x0000003223307223 */ /* 0x000fe40000010030 */
[----:B---3--:R-:W-:-:S02]  /*6cd0*/  FFMA.FTZ R47, R4, R52, R47 ;  /* 0x00000034042f7223 */ /* 0x008fc4000001002f */
[-C--:B------:R-:W-:Y:S02]  /*6ce0*/  FFMA.FTZ R4, R5, R52.reuse, R8 ;  /* 0x0000003405047223 */ /* 0x080fe40000010008 */
[-C--:B------:R-:W-:Y:S02]  /*6cf0*/  FFMA.FTZ R5, R6, R52.reuse, R9 ;  /* 0x0000003406057223 */ /* 0x080fe40000010009 */
[----:B------:R-:W-:Y:S02]  /*6d00*/  FFMA.FTZ R48, R7, R52, R48 ;  /* 0x0000003407307223 */ /* 0x000fe40000010030 */
[-C--:B----4-:R-:W-:Y:S02]  /*6d10*/  FFMA.FTZ R8, R36, R53.reuse, R47 ;  /* 0x0000003524087223 */ /* 0x090fe4000001002f */
[-C--:B------:R-:W-:Y:S02]  /*6d20*/  FFMA.FTZ R9, R37, R53.reuse, R4 ;  /* 0x0000003525097223 */ /* 0x080fe40000010004 */
[----:B------:R-:W-:-:S02]  /*6d30*/  FFMA.FTZ R10, R38, R53, R5 ;  /* 0x00000035260a7223 */ /* 0x000fc40000010005 */
[----:B------:R-:W-:Y:S01]  /*6d40*/  FFMA.FTZ R11, R39, R53, R48 ;  /* 0x00000035270b7223 */ /* 0x000fe20000010030 */
[----:B------:R-:W-:Y:S05]  /*6d50*/  @!P0 BRA `(.L_x_3954) ;  /* 0xfffffc5000008947 */ /* 0x000fea000383ffff */
.L_x_3950:
[----:B------:R-:W-:Y:S05]  /*6d60*/  BSYNC B1 ;  /* 0x0000000000017941 */ /* 0x000fea0003800000 */
.L_x_3949:
[----:B------:R-:W-:-:S13]  /*6d70*/  ISETP.GE.AND P0, PT, R20, R25, PT ;  /* 0x000000191400720c */ /* 0x000fda0003f06270 */
[----:B------:R-:W-:Y:S05]  /*6d80*/  @P0 BRA `(.L_x_3948) ;  /* 0x0000101000000947 */ /* 0x000fea0003800000 */
[----:B------:R-:W-:Y:S01]  /*6d90*/  IADD3 R4, -R16, R25, -R45 ;  /* 0x0000001910047210 */ /* 0x000fe20007ffe92d */
[----:B------:R-:W-:Y:S03]  /*6da0*/  BSSY B1, `(.L_x_3955) ;  /* 0x0000039000017945 */ /* 0x000fe60003800000 */
[----:B------:R-:W-:-:S13]  /*6db0*/  LOP3.LUT P0, R4, R4, 0x3, RZ, 0xc0, !PT ;  /* 0x0000000304047812 */ /* 0x000fda000780c0ff */
[----:B------:R-:W-:Y:S05]  /*6dc0*/  @!P0 BRA `(.L_x_3956) ;  /* 0x0000036000008947 */ /* 0x000fea0003800000 */
[----:B------:R-:W-:Y:S01]  /*6dd0*/  IMAD.MOV.U32 R28, RZ, RZ, R4 ;  /* 0x000000ffff1c7224 */ /* 0x000fe200078e0004 */
[----:B-1----:R-:W-:Y:S02]  /*6de0*/  LEA R32, R45, 0x410, 0x2 ;  /* 0x000004102d207811 */ /* 0x002fe400078e10ff */
.L_x_3959:
[----:B------:R-:W-:Y:S01]  /*6df0*/  ISETP.GE.AND P1, PT, R20, c[0x0][0x1d4], PT ;  /* 0x0000750014007a0c */ /* 0x000fe20003f26270 */
[----:B------:R-:W-:Y:S01]  /*6e00*/  BSSY B2, `(.L_x_3957) ;  /* 0x000002f000027945 */ /* 0x000fe20003800000 */
[----:B------:R-:W-:-:S04]  /*6e10*/  IADD3 R28, R28, -0x1, RZ ;  /* 0xffffffff1c1c7810 */ /* 0x000fc80007ffe0ff */
[----:B------:R-:W-:-:S07]  /*6e20*/  ISETP.NE.AND P0, PT, R28, RZ, PT ;  /* 0x000000ff1c00720c */ /* 0x000fce0003f05270 */
        /* <DEDUP_REMOVED lines=37> */
[----:B------:R-:W-:Y:S02]  /*7080*/  LEA.HI.X R7, R33, c[0x0][0x1a4], R34, 0x2, P1 ;  /* 0x0000690021077a11 */ /* 0x000fe400008f1422 */
[----:B------:R-:W0:Y:S04]  /*7090*/  LDS R33, [R32] ;  /* 0x0000000020217984 */ /* 0x000e280000000800 */
[----:B--2---:R-:W0:Y:S02]  /*70a0*/  LDG.E.128 R36, [R6.64] ;  /* 0x0000002406247981 */ /* 0x004e24000c1e1d00 */
[-C--:B0-----:R-:W-:Y:S02]  /*70b0*/  FFMA.FTZ R8, R36, R33.reuse, R8 ;  /* 0x0000002124087223 */ /* 0x081fe40000010008 */
[----:B------:R-:W-:-:S02]  /*70c0*/  FFMA.FTZ R9, R37, R33, R9 ;  /* 0x0000002125097223 */ /* 0x000fc40000010009 */
[-C--:B------:R-:W-:Y:S02]  /*70d0*/  FFMA.FTZ R10, R38, R33.reuse, R10 ;  /* 0x00000021260a7223 */ /* 0x080fe4000001000a */
[----:B------:R-:W-:Y:S02]  /*70e0*/  FFMA.FTZ R11, R39, R33, R11 ;  /* 0x00000021270b7223 */ /* 0x000fe4000001000b */
.L_x_3958:
[----:B------:R-:W-:Y:S05]  /*70f0*/  BSYNC B2 ;  /* 0x0000000000027941 */ /* 0x000fea0003800000 */
.L_x_3957:
[----:B------:R-:W-:Y:S02]  /*7100*/  IADD3 R20, R20, 0x1, RZ ;  /* 0x0000000114147810 */ /* 0x000fe40007ffe0ff */
[----:B------:R-:W-:Y:S01]  /*7110*/  IADD3 R32, R32, 0x4, RZ ;  /* 0x0000000420207810 */ /* 0x000fe20007ffe0ff */
[----:B------:R-:W-:Y:S05]  /*7120*/  @P0 BRA `(.L_x_3959) ;  /* 0xfffffcc000000947 */ /* 0x000fea000383ffff */
.L_x_3956:
[----:B------:R-:W-:Y:S05]  /*7130*/  BSYNC B1 ;  /* 0x0000000000017941 */ /* 0x000fea0003800000 */
.L_x_3955:
[----:B------:R-:W-:-:S04]  /*7140*/  LOP3.LUT R4, RZ, R45, RZ, 0x33, !PT ;  /* 0x0000002dff047212 */ /* 0x000fc800078e33ff */
[----:B------:R-:W-:-:S04]  /*7150*/  IADD3 R4, -R16, R25, R4 ;  /* 0x0000001910047210 */ /* 0x000fc80007ffe104 */
[----:B------:R-:W-:-:S13]  /*7160*/  ISETP.GE.U32.AND P0, PT, R4, 0x3, PT ;  /* 0x000000030400780c */ /* 0x000fda0003f06070 */
[----:B------:R-:W-:Y:S05]  /*7170*/  @!P0 BRA `(.L_x_3948) ;  /* 0x00000c2000008947 */ /* 0x000fea0003800000 */
[----:B------:R-:W-:-:S05]  /*7180*/  LEA R5, R20, 0x8, 0x2 ;  /* 0x0000000814057811 */ /* 0x000fca00078e10ff */
[----:B------:R-:W-:-:S05]  /*7190*/  IMAD R5, R16, -0x4, R5 ;  /* 0xfffffffc10057824 */ /* 0x000fca00078e0205 */
[----:B------:R-:W-:Y:S02]  /*71a0*/  IADD3 R4, R5, 0x410, RZ ;  /* 0x0000041005047810 */ /* 0x000fe40007ffe0ff */
.L_x_3968:
[C---:B------:R-:W-:Y:S01]  /*71b0*/  ISETP.GE.AND P3, PT, R20.reuse, c[0x0][0x1d4], PT ;  /* 0x0000750014007a0c */ /* 0x040fe20003f66270 */
[----:B------:R-:W-:Y:S01]  /*71c0*/  BSSY B1, `(.L_x_3960) ;  /* 0x0000032000017945 */ /* 0x000fe20003800000 */
[C---:B--2---:R-:W-:Y:S02]  /*71d0*/  IADD3 R36, R20.reuse, 0x1, RZ ;  /* 0x0000000114247810 */ /* 0x044fe40007ffe0ff */
[C---:B------:R-:W-:Y:S02]  /*71e0*/  IADD3 R37, R20.reuse, 0x2, RZ ;  /* 0x0000000214257810 */ /* 0x040fe40007ffe0ff */
[----:B------:R-:W-:Y:S02]  /*71f0*/  IADD3 R38, R20, 0x3, RZ ;  /* 0x0000000314267810 */ /* 0x000fe40007ffe0ff */
[----:B------:R-:W-:Y:S02]  /*7200*/  ISETP.GE.AND P2, PT, R36, c[0x0][0x1d4], PT ;  /* 0x0000750024007a0c */ /* 0x000fe40003f46270 */
[----:B------:R-:W-:-:S02]  /*7210*/  ISETP.GE.AND P0, PT, R37, c[0x0][0x1d4], PT ;  /* 0x0000750025007a0c */ /* 0x000fc40003f06270 */
[----:B------:R-:W-:Y:S01]  /*7220*/  ISETP.GE.AND P1, PT, R38, c[0x0][0x1d4], PT ;  /* 0x0000750026007a0c */ /* 0x000fe20003f26270 */
[----:B------:R-:W-:Y:S07]  /*7230*/  @!P3 BRA `(.L_x_3961) ;  /* 0x000002a00000b947 */ /* 0x000fee0003800000 */
[----:B------:R-:W-:Y:S01]  /*7240*/  IABS R16, c[0x0][0x1d4] ;  /* 0x0000750000107a13 */ /* 0x000fe20000000000 */
[----:B------:R-:W-:Y:S01]  /*7250*/  IMAD.MOV.U32 R6, RZ, RZ, RZ ;  /* 0x000000ffff067224 */ /* 0x000fe200078e00ff */
[----:B-1----:R-:W-:Y:S02]  /*7260*/  IABS R32, R20 ;  /* 0x0000001400207213 */ /* 0x002fe40000000000 */
[----:B------:R-:W0:Y:S01]  /*7270*/  I2F.RP R28, R16 ;  /* 0x00000010001c7306 */ /* 0x000e220000209400 */
[----:B------:R-:W-:Y:S02]  /*7280*/  ISETP.GE.AND P4, PT, R20, RZ, PT ;  /* 0x000000ff1400720c */ /* 0x000fe40003f86270 */
[----:B------:R-:W-:-:S05]  /*7290*/  ISETP.NE.AND P5, PT, RZ, c[0x0][0x1d4], PT ;  /* 0x00007500ff007a0c */ /* 0x000fca0003fa5270 */
[----:B0-----:R-:W0:Y:S02]  /*72a0*/  MUFU.RCP R28, R28 ;  /* 0x0000001c001c7308 */ /* 0x001e240000001000 */
[----:B0-----:R-:W-:-:S06]  /*72b0*/  IADD3 R7, R28, 0xffffffe, RZ ;  /* 0x0ffffffe1c077810 */ /* 0x001fcc0007ffe0ff */
[----:B------:R-:W0:Y:S02]  /*72c0*/  F2I.FTZ.U32.TRUNC.NTZ R7, R7 ;  /* 0x0000000700077305 */ /* 0x000e24000021f000 */
[----:B0-----:R-:W-:-:S04]  /*72d0*/  IMAD.MOV R5, RZ, RZ, -R7 ;  /* 0x000000ffff057224 */ /* 0x001fc800078e0a07 */
[----:B------:R-:W-:-:S04]  /*72e0*/  IMAD R5, R5, R16, RZ ;  /* 0x0000001005057224 */ /* 0x000fc800078e02ff */
        /* <DEDUP_REMOVED lines=31> */
.L_x_3961:
[----:B------:R-:W-:Y:S05]  /*74e0*/  BSYNC B1 ;  /* 0x0000000000017941 */ /* 0x000fea0003800000 */
.L_x_3960:
[----:B------:R-:W-:Y:S01]  /*74f0*/  BSSY B1, `(.L_x_3962) ;  /* 0x000002c000017945 */ /* 0x000fe20003800000 */
[----:B------:R-:W-:Y:S05]  /*7500*/  @!P2 BRA `(.L_x_3963) ;  /* 0x000002a00000a947 */ /* 0x000fea0003800000 */
        /* <DEDUP_REMOVED lines=42> */
.L_x_3963:
[----:B------:R-:W-:Y:S05]  /*77b0*/  BSYNC B1 ;  /* 0x0000000000017941 */ /* 0x000fea0003800000 */
.L_x_3962:
        /* <DEDUP_REMOVED lines=44> */
.L_x_3965:
[----:B------:R-:W-:Y:S05]  /*7a80*/  BSYNC B1 ;  /* 0x0000000000017941 */ /* 0x000fea0003800000 */
.L_x_3964:
        /* <DEDUP_REMOVED lines=44> */
.L_x_3967:
[----:B------:R-:W-:Y:S05]  /*7d50*/  BSYNC B1 ;  /* 0x0000000000017941 */ /* 0x000fea0003800000 */
.L_x_3966:
[----:B------:R-:W-:Y:S02]  /*7d60*/  IADD3 R20, R20, 0x4, RZ ;  /* 0x0000000414147810 */ /* 0x000fe40007ffe0ff */
[----:B------:R-:W-:Y:S02]  /*7d70*/  IADD3 R4, R4, 0x10, RZ ;  /* 0x0000001004047810 */ /* 0x000fe40007ffe0ff */
[----:B------:R-:W-:-:S13]  /*7d80*/  ISETP.GE.AND P0, PT, R20, R25, PT ;  /* 0x000000191400720c */ /* 0x000fda0003f06270 */
[----:B------:R-:W-:Y:S05]  /*7d90*/  @!P0 BRA `(.L_x_3968) ;  /* 0xfffff41000008947 */ /* 0x000fea000383ffff */
.L_x_3948:
[----:B0-----:R-:W-:Y:S05]  /*7da0*/  BSYNC B0 ;  /* 0x0000000000007941 */ /* 0x001fea0003800000 */
.L_x_3947:
[----:B------:R-:W-:Y:S01]  /*7db0*/  ISETP.GE.AND P0, PT, R2, 0x24, PT ;  /* 0x000000240200780c */ /* 0x000fe20003f06270 */
[----:B------:R-:W-:Y:S03]  /*7dc0*/  BSSY B0, `(.L_x_3969) ;  /* 0x0000035000007945 */ /* 0x000fe60003800000 */
[----:B------:R-:W-:-:S13]  /*7dd0*/  ISETP.LT.U32.AND P0, PT, R23, 0x7f, !P0 ;  /* 0x0000007f1700780c */ /* 0x000fda0004701070 */
[----:B------:R-:W-:Y:S05]  /*7de0*/  @!P0 BRA `(.L_x_3970) ;  /* 0x0000032000008947 */ /* 0x000fea0003800000 */
[----:B------:R-:W-:Y:S01]  /*7df0*/  IMAD.MOV.U32 R2, RZ, RZ, c[0x0][0x258] ;  /* 0x00009600ff027624 */ /* 0x000fe200078e00ff */
[----:B------:R-:W0:Y:S01]  /*7e00*/  LDS R3, [R3] ;  /* 0x0000000003037984 */ /* 0x000e220000000800 */
[----:B------:R-:W-:-:S03]  /*7e10*/  IMAD.IADD R4, R17, 0x1, R0 ;  /* 0x0000000111047824 */ /* 0x000fc600078e0200 */
[----:B------:R-:W-:-:S13]  /*7e20*/  ISETP.NE.AND P3, PT, R2, 0x2, PT ;  /* 0x000000020200780c */ /* 0x000fda0003f65270 */
[C---:B------:R-:W-:Y:S01]  /*7e30*/  @!P3 IADD3 R16, P1, R4.reuse, c[0x0][0x188], RZ ;  /* 0x000062000410ba10 */ /* 0x040fe20007f3e0ff */
[----:B------:R-:W3:Y:S03]  /*7e40*/  @!P3 LDG.E R31, [R30.64+0x4] ;  /* 0x000004241e1fb981 */ /* 0x000ee6000c1e1900 */
[----:B------:R-:W-:Y:S02]  /*7e50*/  @!P3 LEA.HI.X.SX32 R17, R4, c[0x0][0x18c], 0x1, P1 ;  /* 0x000063000411ba11 */ /* 0x000fe400008f0eff */
[----:B------:R-:W-:-:S03]  /*7e60*/  ISETP.NE.U32.AND P1, PT, RZ, c[0x0][0x240], PT ;  /* 0x00009000ff007a0c */ /* 0x000fc60003f25070 */
[----:B------:R-:W4:Y:S01]  /*7e70*/  @!P3 LDG.E R16, [R16.64] ;  /* 0x000000241010b981 */ /* 0x000f22000c1e1900 */
[----:B------:R-:W-:Y:S01]  /*7e80*/  ISETP.NE.AND.EX P1, PT, RZ, c[0x0][0x244], PT, P1 ;  /* 0x00009100ff007a0c */ /* 0x000fe20003f25310 */
[----:B------:R-:W-:-:S04]  /*7e90*/  @P3 IMAD.MOV.U32 R5, RZ, RZ, 0x4 ;  /* 0x00000004ff053424 */ /* 0x000fc800078e00ff */
[----:B------:R-:W-:-:S08]  /*7ea0*/  @P3 IMAD.WIDE R4, R4, R5, c[0x0][0x188] ;  /* 0x0000620004043625 */ /* 0x000fd000078e0205 */
[----:B------:R-:W-:Y:S02]  /*7eb0*/  @P1 IMAD R27, R27, c[0x0][0x1d8], R22 ;  /* 0x000076001b1b1a24 */ /* 0x000fe400078e0216 */
[----:B------:R-:W-:Y:S02]  /*7ec0*/  @P1 IMAD.MOV.U32 R7, RZ, RZ, 0x4 ;  /* 0x00000004ff071424 */ /* 0x000fe400078e00ff */
[----:B------:R-:W-:Y:S02]  /*7ed0*/  @P1 IMAD R6, R27, 0x90, R0 ;  /* 0x000000901b061824 */ /* 0x000fe400078e0200 */
[----:B------:R2:W3:Y:S02]  /*7ee0*/  @P3 LDG.E.128 R24, [R4.64] ;  /* 0x0000002404183981 */ /* 0x0004e4000c1e1d00 */
[----:B------:R-:W-:-:S05]  /*7ef0*/  @P1 IMAD.WIDE R6, R6, R7, c[0x0][0x238] ;  /* 0x00008e0006061625 */ /* 0x000fca00078e0207 */
[----:B-1----:R-:W3:Y:S01]  /*7f00*/  @P1 LDG.E.128 R32, [R6.64] ;  /* 0x0000002406201981 */ /* 0x002ee2000c1e1d00 */
[----:B------:R-:W-:Y:S02]  /*7f10*/  IMAD R21, R21, 0x90, R0 ;  /* 0x0000009015157824 */ /* 0x000fe400078e0200 */
[----:B------:R-:W-:-:S03]  /*7f20*/  IMAD R18, R18, 0x90, RZ ;  /* 0x0000009012127824 */ /* 0x000fc600078e02ff */
[----:B--2---:R-:W-:Y:S02]  /*7f30*/  SHF.R.S32.HI R5, RZ, 0x1f, R21 ;  /* 0x0000001fff057819 */ /* 0x004fe40000011415 */
[----:B------:R-:W-:-:S04]  /*7f40*/  IADD3 R21, P2, R18, R21, RZ ;  /* 0x0000001512157210 */ /* 0x000fc80007f5e0ff */
[----:B------:R-:W-:Y:S02]  /*7f50*/  LEA.HI.X.SX32 R18, R18, R5, 0x1, P2 ;  /* 0x0000000512127211 */ /* 0x000fe400010f0eff */
[----:B------:R-:W-:-:S04]  /*7f60*/  LEA R4, P2, R21, c[0x0][0x1a0], 0x2 ;  /* 0x0000680015047a11 */ /* 0x000fc800078410ff */
[----:B------:R-:W-:Y:S02]  /*7f70*/  LEA.HI.X R5, R21, c[0x0][0x1a4], R18, 0x2, P2 ;  /* 0x0000690015057a11 */ /* 0x000fe400010f1412 */
[----:B----4-:R-:W-:Y:S02]  /*7f80*/  @!P3 PRMT R2, R16, 0x9910, RZ ;  /* 0x000099101002b816 */ /* 0x010fe400000000ff */
        /* <DEDUP_REMOVED lines=10> */
[----:B-----5:R-:W-:Y:S02]  /*8030*/  FADD.FTZ R12, R24, R12 ;  /* 0x0000000c180c7221 */ /* 0x020fe40000010000 */
[----:B------:R-:W-:Y:S02]  /*8040*/  FADD.FTZ R14, R26, R14 ;  /* 0x0000000e1a0e7221 */ /* 0x000fe40000010000 */
[----:B----4-:R-:W-:Y:S02]  /*8050*/  @!P3 FMUL.FTZ R25, R2, R31 ;  /* 0x0000001f0219b220 */ /* 0x010fe40000410000 */
        /* <DEDUP_REMOVED lines=11> */
.L_x_3970:
[----:B------:R-:W-:Y:S05]  /*8110*/  BSYNC B0 ;  /* 0x0000000000007941 */ /* 0x000fea0003800000 */
.L_x_3969:
        /* <DEDUP_REMOVED lines=18> */
[----:B------:R-:W3:Y:S08]  /*8240*/  F2I.S8.NTZ R9, R9 ;  /* 0x0000000900097305 */ /* 0x000ef00000202100 */
[----:B------:R-:W4:Y:S01]  /*8250*/  F2I.S8.NTZ R10, R10 ;  /* 0x0000000a000a7305 */ /* 0x000f220000202100 */
[----:B01----:R-:W-:-:S04]  /*8260*/  PRMT R4, R8, 0x8880, RZ ;  /* 0x0000888008047816 */ /* 0x003fc800000000ff */
[----:B------:R-:W-:-:S03]  /*8270*/  PRMT R2, R4, 0x7710, RZ ;  /* 0x0000771004027816 */ /* 0x000fc600000000ff */
[----:B------:R-:W0:Y:S01]  /*8280*/  F2I.S8.NTZ R11, R11 ;  /* 0x0000000b000b7305 */ /* 0x000e220000202100 */
[----:B---3--:R-:W-:Y:S02]  /*8290*/  PRMT R5, R9, 0x8880, RZ ;  /* 0x0000888009057816 */ /* 0x008fe400000000ff */
[----:B------:R-:W-:Y:S02]  /*82a0*/  LOP3.LUT R2, R2, 0xff, RZ, 0xc0, !PT ;  /* 0x000000ff02027812 */ /* 0x000fe400078ec0ff */
[----:B------:R-:W-:Y:S02]  /*82b0*/  PRMT R3, R5, 0x7710, RZ ;  /* 0x0000771005037816 */ /* 0x000fe400000000ff */
[----:B----4-:R-:W-:Y:S02]  /*82c0*/  PRMT R4, R10, 0x8880, RZ ;  /* 0x000088800a047816 */ /* 0x010fe400000000ff */
        /* <DEDUP_REMOVED lines=10> */
.L_x_3931:
[----:B------:R-:W-:Y:S01]  /*8370*/  IMAD.MOV.U32 R84, RZ, RZ, R151 ;  /* 0x000000ffff547224 */ /* 0x000fe200078e0097 */
[----:B------:R-:W-:Y:S01]  /*8380*/  MOV R82, 0x83d0 ;  /* 0x000083d000527802 */ /* 0x000fe20000000f00 */
[----:B------:R-:W-:Y:S02]  /*8390*/  IMAD.MOV.U32 R85, RZ, RZ, 0x2 ;  /* 0x00000002ff557424 */ /* 0x000fe400078e00ff */
[----:B------:R-:W-:Y:S02]  /*83a0*/  IMAD.MOV.U32 R86, RZ, RZ, 0x1f ;  /* 0x0000001fff567424 */ /* 0x000fe400078e00ff */
[----:B------:R-:W-:Y:S02]  /*83b0*/  IMAD.MOV.U32 R87, RZ, RZ, -0x1 ;  /* 0xffffffffff577424 */ /* 0x000fe400078e00ff */
[----:B-----5:R-:W-:Y:S05]  /*83c0*/  CALL.REL.NOINC `($__internal_17_$__cuda_sm70_shflsync_bfly_p) ;  /* 0x0000021000007944 */ /* 0x020fea0003c00000 */
[----:B-1----:R-:W-:Y:S01]  /*83d0*/  IMAD.MOV.U32 R82, RZ, RZ, R84 ;  /* 0x000000ffff527224 */ /* 0x002fe200078e0054 */
[----:B0-----:R-:W-:Y:S05]  /*83e0*/  BRA `(.L_x_3971) ;  /* 0xffffd78000007947 */ /* 0x001fea000383ffff */
.L_x_3932:
[----:B------:R-:W-:Y:S01]  /*83f0*/  IMAD.MOV.U32 R84, RZ, RZ, R151 ;  /* 0x000000ffff547224 */ /* 0x000fe200078e0097 */
[----:B------:R-:W-:Y:S01]  /*8400*/  MOV R82, 0x8450 ;  /* 0x0000845000527802 */ /* 0x000fe20000000f00 */
[----:B------:R-:W-:-:S02]  /*8410*/  IMAD.MOV.U32 R85, RZ, RZ, 0x1 ;  /* 0x00000001ff557424 */ /* 0x000fc400078e00ff */
[----:B------:R-:W-:Y:S02]  /*8420*/  IMAD.MOV.U32 R86, RZ, RZ, 0x1f ;  /* 0x0000001fff567424 */ /* 0x000fe400078e00ff */
[----:B------:R-:W-:Y:S02]  /*8430*/  IMAD.MOV.U32 R87, RZ, RZ, -0x1 ;  /* 0xffffffffff577424 */ /* 0x000fe400078e00ff */
[----:B-----5:R-:W-:Y:S05]  /*8440*/  CALL.REL.NOINC `($__internal_17_$__cuda_sm70_shflsync_bfly_p) ;  /* 0x0000019000007944 */ /* 0x020fea0003c00000 */
[----:B-1----:R-:W-:Y:S01]  /*8450*/  IMAD.MOV.U32 R82, RZ, RZ, R84 ;  /* 0x000000ffff527224 */ /* 0x002fe200078e0054 */
[----:B0-----:R-:W-:Y:S05]  /*8460*/  BRA `(.L_x_3972) ;  /* 0xffffd73000007947 */ /* 0x001fea000383ffff */
.L_x_3936:
[----:B------:R-:W-:Y:S01]  /*8470*/  IMAD.MOV.U32 R84, RZ, RZ, R4 ;  /* 0x000000ffff547224 */ /* 0x000fe200078e0004 */
[----:B------:R-:W-:Y:S01]  /*8480*/  MOV R82, 0x84d0 ;  /* 0x000084d000527802 */ /* 0x000fe20000000f00 */
[----:B------:R-:W-:Y:S02]  /*8490*/  IMAD.MOV.U32 R85, RZ, RZ, 0x10 ;  /* 0x00000010ff557424 */ /* 0x000fe400078e00ff */
[----:B------:R-:W-:Y:S02]  /*84a0*/  IMAD.MOV.U32 R86, RZ, RZ, 0x1f ;  /* 0x0000001fff567424 */ /* 0x000fe400078e00ff */
[----:B------:R-:W-:Y:S02]  /*84b0*/  IMAD.MOV.U32 R87, RZ, RZ, -0x1 ;  /* 0xffffffffff577424 */ /* 0x000fe400078e00ff */
[----:B-12---:R-:W-:Y:S05]  /*84c0*/  CALL.REL.NOINC `($__internal_17_$__cuda_sm70_shflsync_bfly_p) ;  /* 0x0000011000007944 */ /* 0x006fea0003c00000 */
[----:B-1----:R-:W-:Y:S01]  /*84d0*/  IMAD.MOV.U32 R5, RZ, RZ, R84 ;  /* 0x000000ffff057224 */ /* 0x002fe200078e0054 */
[----:B0-----:R-:W-:Y:S05]  /*84e0*/  BRA `(.L_x_3973) ;  /* 0xffffd8e000007947 */ /* 0x001fea000383ffff */
.L_x_3937:
[----:B------:R-:W-:Y:S01]  /*84f0*/  IMAD.MOV.U32 R84, RZ, RZ, R7 ;  /* 0x000000ffff547224 */ /* 0x000fe200078e0007 */
[----:B------:R-:W-:Y:S01]  /*8500*/  MOV R82, 0x8550 ;  /* 0x0000855000527802 */ /* 0x000fe20000000f00 */
[----:B------:R-:W-:-:S02]  /*8510*/  IMAD.MOV.U32 R85, RZ, RZ, 0x8 ;  /* 0x00000008ff557424 */ /* 0x000fc400078e00ff */
[----:B------:R-:W-:Y:S02]  /*8520*/  IMAD.MOV.U32 R86, RZ, RZ, 0x1f ;  /* 0x0000001fff567424 */ /* 0x000fe400078e00ff */
[----:B------:R-:W-:Y:S02]  /*8530*/  IMAD.MOV.U32 R87, RZ, RZ, -0x1 ;  /* 0xffffffffff577424 */ /* 0x000fe400078e00ff */
[----:B012---:R-:W-:Y:S05]  /*8540*/  CALL.REL.NOINC `($__internal_17_$__cuda_sm70_shflsync_bfly_p) ;  /* 0x0000009000007944 */ /* 0x007fea0003c00000 */
[----:B-1----:R-:W-:Y:S01]  /*8550*/  FMNMX.FTZ R0, R7, R84, !PT ;  /* 0x0000005407007209 */ /* 0x002fe20007810000 */
[----:B0-----:R-:W-:Y:S01]  /*8560*/  IMAD.MOV.U32 R85, RZ, RZ, 0x4 ;  /* 0x00000004ff557424 */ /* 0x001fe200078e00ff */
[----:B------:R-:W-:Y:S01]  /*8570*/  MOV R82, 0x85c0 ;  /* 0x000085c000527802 */ /* 0x000fe20000000f00 */
[----:B------:R-:W-:Y:S02]  /*8580*/  IMAD.MOV.U32 R86, RZ, RZ, 0x1f ;  /* 0x0000001fff567424 */ /* 0x000fe400078e00ff */
[----:B------:R-:W-:Y:S02]  /*8590*/  IMAD.MOV.U32 R87, RZ, RZ, -0x1 ;  /* 0xffffffffff577424 */ /* 0x000fe400078e00ff */
[----:B------:R-:W-:Y:S02]  /*85a0*/  IMAD.MOV.U32 R84, RZ, RZ, R0 ;  /* 0x000000ffff547224 */ /* 0x000fe400078e0000 */
[----:B------:R-:W-:Y:S05]  /*85b0*/  CALL.REL.NOINC `($__internal_17_$__cuda_sm70_shflsync_bfly_p) ;  /* 0x0000002000007944 */ /* 0x000fea0003c00000 */
[----:B-1----:R-:W-:Y:S01]  /*85c0*/  IMAD.MOV.U32 R5, RZ, RZ, R84 ;  /* 0x000000ffff057224 */ /* 0x002fe200078e0054 */
[----:B0-----:R-:W-:Y:S05]  /*85d0*/  BRA `(.L_x_3974) ;  /* 0xffffd84000007947 */ /* 0x001fea000383ffff */
        .weak           $__internal_17_$__cuda_sm70_shflsync_bfly_p
        .type           $__internal_17_$__cuda_sm70_shflsync_bfly_p,@function
        .size           $__internal_17_$__cuda_sm70_shflsync_bfly_p,(.L_x_4323 - $__internal_17_$__cuda_sm70_shflsync_bfly_p)
$__internal_17_$__cuda_sm70_shflsync_bfly_p:
[----:B------:R-:W-:Y:S01]  /*85e0*/  IMAD.MOV.U32 R83, RZ, RZ, 0x0 ;  /* 0x00000000ff537424 */ /* 0x000fe200078e00ff */
[----:B------:R-:W-:Y:S04]  /*85f0*/  WARPSYNC R87 ;  /* 0x0000005700007348 */ /* 0x000fe80003800000 */
[----:B------:R0:W1:Y:S01]  /*8600*/  SHFL.BFLY PT, R84, R84, R85, R86 ;  /* 0x0c00005554547389 */ /* 0x00006200000e0056 */
[----:B------:R-:W-:Y:S05]  /*8610*/  RET.REL.NODEC R82 `(_ZN4mmha33masked_multihead_attention_kernelIfLi144ELi256ELi4ELi64ELi64ELb0ELb1EEEv26Multihead_attention_paramsIT_XT5_EE) ;  /* 0xffff79e052007950 */ /* 0x000fea0003c3ffff */
.L_x_3975:
        /* <DEDUP_REMOVED lines=14> */
.L_x_4323:


//--------------------- .text._ZN4mmha33masked_multihead_attention_kernelIfLi144ELi256ELi1ELi64ELi256ELb0ELb0EEEv26Multihead_attention_paramsIT_XT5_EE --------------------------
	.section	.text._ZN4mmha33masked_multihead_attention_kernelIfLi144ELi256ELi1ELi64ELi256ELb0ELb0EEEv26Multihead_attention_paramsIT_XT5_EE,"ax",@progbits
	.sectioninfo	@"SHI_REGISTERS=255"
	.align	128
        .global         _ZN4mmha33masked_multihead_attention_kernelIfLi144ELi256ELi1ELi64ELi256ELb0ELb0EEEv26Multihead_attention_paramsIT_XT5_EE
        .type           _ZN4mmha33masked_multihead_attention_kernelIfLi144ELi256ELi1ELi64ELi256ELb0ELb0EEEv26Multihead_attention_paramsIT_XT5_EE,@function
        .size           _ZN4mmha33masked_multihead_attention_kernelIfLi144ELi256ELi1ELi64ELi256ELb0ELb0EEEv26Multihead_attention_paramsIT_XT5_EE,(.L_x_4347 - _ZN4mmha33masked_multihead_attention_kernelIfLi144ELi256ELi1ELi64ELi256ELb0ELb0EEEv26Multihead_attention_paramsIT_XT5_EE)
        .other          _ZN4mmha33masked_multihead_attention_kernelIfLi144ELi256ELi1ELi64ELi256ELb0ELb0EEEv26Multihead_attention_paramsIT_XT5_EE,@"STO_CUDA_ENTRY STV_DEFAULT"
_ZN4mmha33masked_multihead_attention_kernelIfLi144ELi256ELi1ELi64ELi256ELb0ELb0EEEv26Multihead_attention_paramsIT_XT5_EE:
.text._ZN4mmha33masked_multihead_attention_kernelIfLi144ELi256ELi1ELi64ELi256ELb0ELb0EEEv26Multihead_attention_paramsIT_XT5_EE:
        /* <DEDUP_REMOVED lines=15> */
.L_x_3976:
        /* <DEDUP_REMOVED lines=45> */
[----:B-1----:R-:W-:Y:S01]  /*03c0*/  MOV R2, UR4 ;  /* 0x0000000400027c02 */ /* 0x002fe20008000f00 */
        /* <DEDUP_REMOVED lines=39> */
[----:B------:R-:W-:-:S02]  /*0640*/  UIMAD UR48, UR47, 0x90, URZ ;  /* 0x000000902f3078a4 */ /* 0x000fc4000f8e023f */
[----:B------:R-:W-:Y:S01]  /*0650*/  @!UP2 UIADD3 UR42, -UR42, URZ, URZ ;  /* 0x0000003f2a2aa290 */ /* 0x000fe2000fffe13f */
[----:B------:R-:W-:Y:S01]  /*0660*/  SHF.L.U32 R22, R252, 0x2, RZ ;  /* 0x00000002fc167819 */ /* 0x000fe200000006ff */
[----:B------:R-:W-:Y:S01]  /*0670*/  @!UP0 ULOP3.LUT UR42, URZ, UR7, URZ, 0x33, !UPT ;  /* 0x000000073f2a8292 */ /* 0x000fe2000f8e333f */
[----:B------:R-:W-:Y:S01]  /*0680*/  IMAD.MOV.U32 R0, RZ, RZ, c[0x0][0x258] ;  /* 0x00009600ff007624 */ /* 0x000fe200078e00ff */
[----:B------:R-:W-:Y:S02]  /*0690*/  UMOV UR38, URZ ;  /* 0x0000003f00267c82 */ /* 0x000fe40008000000 */
[----:B------:R-:W-:Y:S02]  /*06a0*/  UISETP.LT.AND UP0, UPT, URZ, UR43, UPT ;  /* 0x0000002b3f00728c */ /* 0x000fe4000bf01270 */
[----:B------:R-:W-:Y:S01]  /*06b0*/  USEL UR41, UR48, UR41, !UP1 ;  /* 0x0000002930297287 */ /* 0x000fe2000c800000 */
[----:B------:R-:W-:Y:S01]  /*06c0*/  IADD3 R8, R22, UR5, RZ ;  /* 0x0000000516087c10 */ /* 0x000fe2000fffe0ff */
[----:B------:R-:W-:Y:S01]  /*06d0*/  USEL UR43, URZ, UR43, !UP0 ;  /* 0x0000002b3f2b7287 */ /* 0x000fe2000c000000 */
[----:B------:R-:W-:Y:S01]  /*06e0*/  BSSY B0, `(.L_x_3977) ;  /* 0x000001f000007945 */ /* 0x000fe20003800000 */
[----:B------:R-:W-:Y:S01]  /*06f0*/  UIMAD UR44, UR44, UR4, URZ ;  /* 0x000000042c2c72a4 */ /* 0x000fe2000f8e023f */
[----:B------:R-:W-:Y:S01]  /*0700*/  ISETP.NE.AND P2, PT, R0, 0x2, PT ;  /* 0x000000020000780c */ /* 0x000fe20003f45270 */
        /* <DEDUP_REMOVED lines=28> */
.L_x_3978:
[----:B0-----:R-:W-:Y:S05]  /*08d0*/  BSYNC B0 ;  /* 0x0000000000007941 */ /* 0x001fea0003800000 */
.L_x_3977:
[----:B------:R-:W-:Y:S01]  /*08e0*/  BSSY B0, `(.L_x_3979) ;  /* 0x000001c000007945 */ /* 0x000fe20003800000 */
[----:B------:R-:W-:Y:S01]  /*08f0*/  IMAD.MOV.U32 R4, RZ, RZ, c[0x0][0x248] ;  /* 0x00009200ff047624 */ /* 0x000fe200078e00ff */
[----:B------:R-:W-:Y:S01]  /*0900*/  MOV R5, c[0x0][0x24c] ;  /* 0x0000930000057a02 */ /* 0x000fe20000000f00 */
        /* <DEDUP_REMOVED lines=9> */
.L_x_3980:
[C---:B------:R-:W-:Y:S01]  /*09a0*/  IADD3 R2, P0, R0.reuse, c[0x0][0x178], RZ ;  /* 0x00005e0000027a10 */ /* 0x040fe20007f1e0ff */
[----:B------:R0:W2:Y:S03]  /*09b0*/  LDG.E R7, [R4.64+0x4] ;  /* 0x0000042404077981 */ /* 0x0000a6000c1e1900 */
[----:B------:R-:W-:-:S05]  /*09c0*/  LEA.HI.X.SX32 R3, R0, c[0x0][0x17c], 0x1, P0 ;  /* 0x00005f0000037a11 */ /* 0x000fca00000f0eff */
[----:B------:R-:W3:Y:S02]  /*09d0*/  LDG.E R2, [R2.64] ;  /* 0x0000002402027981 */ /* 0x000ee4000c1e1900 */
[----:B---3--:R-:W-:Y:S02]  /*09e0*/  PRMT R0, R2, 0x9910, RZ ;  /* 0x0000991002007816 */ /* 0x008fe400000000ff */
[--C-:B0-----:R-:W-:Y:S02]  /*09f0*/  SHF.R.U32.HI R4, RZ, 0x10, R2.reuse ;  /* 0x00000010ff047819 */ /* 0x101fe40000011602 */
[----:B------:R-:W-:Y:S02]  /*0a00*/  SHF.R.U32.HI R5, RZ, 0x18, R2 ;  /* 0x00000018ff057819 */ /* 0x000fe40000011602 */
[----:B------:R-:W-:Y:S01]  /*0a10*/  SHF.R.S32.HI R0, RZ, 0x8, R0 ;  /* 0x00000008ff007819 */ /* 0x000fe20000011400 */
[----:B------:R-:W2:Y:S08]  /*0a20*/  I2F.S8 R6, R2 ;  /* 0x0000000200067306 */ /* 0x000eb00000001400 */
[----:B------:R-:W0:Y:S08]  /*0a30*/  I2F.S8 R4, R4 ;  /* 0x0000000400047306 */ /* 0x000e300000001400 */
[----:B------:R-:W3:Y:S08]  /*0a40*/  I2F.S8 R5, R5 ;  /* 0x0000000500057306 */ /* 0x000ef00000001400 */
[----:B------:R-:W4:Y:S01]  /*0a50*/  I2F.S16 R0, R0 ;  /* 0x0000000000007306 */ /* 0x000f220000101400 */
[----:B--2---:R-:W-:-:S02]  /*0a60*/  FMUL.FTZ R24, R6, R7 ;  /* 0x0000000706187220 */ /* 0x004fc40000410000 */
[-C--:B0-----:R-:W-:Y:S02]  /*0a70*/  FMUL.FTZ R26, R4, R7.reuse ;  /* 0x00000007041a7220 */ /* 0x081fe40000410000 */
[-C--:B---3--:R-:W-:Y:S02]  /*0a80*/  FMUL.FTZ R27, R5, R7.reuse ;  /* 0x00000007051b7220 */ /* 0x088fe40000410000 */
[----:B----4-:R-:W-:Y:S02]  /*0a90*/  FMUL.FTZ R25, R0, R7 ;  /* 0x0000000700197220 */ /* 0x010fe40000410000 */
.L_x_3981:
[----:B------:R-:W-:Y:S05]  /*0aa0*/  BSYNC B0 ;  /* 0x0000000000007941 */ /* 0x000fea0003800000 */
.L_x_3979:
[----:B------:R-:W-:Y:S01]  /*0ab0*/  ULDC.64 UR4, c[0x0][0x1f8] ;  /* 0x00007e0000047ab9 */ /* 0x000fe20000000a00 */
[C---:B------:R-:W-:Y:S01]  /*0ac0*/  ISETP.GT.AND P2, PT, R252.reuse, 0x3f, PT ;  /* 0x0000003ffc00780c */ /* 0x040fe20003f44270 */
[----:B------:R-:W-:Y:S01]  /*0ad0*/  UISETP.NE.U32.AND UP0, UPT, URZ, UR4, UPT ;  /* 0x000000043f00728c */ /* 0x000fe2000bf05070 */
[----:B------:R-:W-:Y:S01]  /*0ae0*/  ISETP.EQ.U32.AND P0, PT, RZ, c[0x0][0x240], PT ;  /* 0x00009000ff007a0c */ /* 0x000fe20003f02070 */
[----:B-1----:R-:W-:Y:S01]  /*0af0*/  IMAD.U32 R7, RZ, RZ, UR38 ;  /* 0x00000026ff077e24 */ /* 0x002fe2000f8e00ff */
[----:B------:R-:W-:Y:S01]  /*0b00*/  ISETP.GT.AND P4, PT, R252, 0x23, PT ;  /* 0x00000023fc00780c */ /* 0x000fe20003f84270 */
[----:B------:R-:W-:Y:S01]  /*0b10*/  UISETP.NE.AND.EX UP0, UPT, URZ, UR5, UPT, UP0 ;  /* 0x000000053f00728c */ /* 0x000fe2000bf05300 */
[----:B------:R-:W-:-:S02]  /*0b20*/  ISETP.EQ.OR.EX P0, PT, RZ, c[0x0][0x244], P2, P0 ;  /* 0x00009100ff007a0c */ /* 0x000fc40001702700 */
[----:B------:R-:W-:Y:S01]  /*0b30*/  ISETP.EQ.U32.AND P2, PT, RZ, c[0x0][0x180], PT ;  /* 0x00006000ff007a0c */ /* 0x000fe20003f42070 */
[----:B------:R-:W-:Y:S01]  /*0b40*/  ULDC.64 UR4, c[0x0][0x1f8] ;  /* 0x00007e0000047ab9 */ /* 0x000fe20000000a00 */
[----:B------:R-:W-:Y:S02]  /*0b50*/  ISETP.EQ.U32.AND P1, PT, RZ, c[0x0][0x170], PT ;  /* 0x00005c00ff007a0c */ /* 0x000fe40003f22070 */
[----:B------:R-:W-:Y:S02]  /*0b60*/  PLOP3.LUT P3, PT, PT, PT, UP0, 0x80, 0x0 ;  /* 0x000000000000781c */ /* 0x000fe40003f6f008 */
[----:B------:R-:W-:Y:S02]  /*0b70*/  ISETP.EQ.OR.EX P2, PT, RZ, c[0x0][0x184], P4, P2 ;  /* 0x00006100ff007a0c */ /* 0x000fe40002742720 */
[----:B------:R-:W-:Y:S01]  /*0b80*/  @UP0 UMOV UR6, 0x4 ;  /* 0x0000000400060882 */ /* 0x000fe20000000000 */
[----:B------:R-:W-:Y:S01]  /*0b90*/  ISETP.EQ.OR.EX P1, PT, RZ, c[0x0][0x174], P4, P1 ;  /* 0x00005d00ff007a0c */ /* 0x000fe20002722710 */
[----:B------:R-:W-:Y:S01]  /*0ba0*/  @UP0 UIMAD.WIDE UR4, UR45, UR6, UR4 ;  /* 0x000000062d0402a5 */ /* 0x000fe2000f8e0204 */
[----:B------:R-:W-:-:S05]  /*0bb0*/  MOV R0, c[0x0][0x1d8] ;  /* 0x0000760000007a02 */ /* 0x000fca0000000f00 */
[----:B------:R-:W-:Y:S02]  /*0bc0*/  IMAD.U32 R4, RZ, RZ, UR4 ;  /* 0x00000004ff047e24 */ /* 0x000fe4000f8e00ff */
[----:B------:R-:W-:Y:S02]  /*0bd0*/  IMAD.U32 R5, RZ, RZ, UR5 ;  /* 0x00000005ff057e24 */ /* 0x000fe4000f8e00ff */
[----:B------:R-:W-:-:S03]  /*0be0*/  @!P0 IMAD R7, R7, R0, UR46 ;  /* 0x0000002e07078e24 */ /* 0x000fc6000f8e0200 */
[----:B------:R1:W2:Y:S01]  /*0bf0*/  @P3 LDG.E R0, [R4.64] ;  /* 0x0000002404003981 */ /* 0x0002a2000c1e1900 */
[----:B------:R-:W-:Y:S01]  /*0c00*/  @!P2 IMAD.MOV.U32 R9, RZ, RZ, 0x4 ;  /* 0x00000004ff09a424 */ /* 0x000fe200078e00ff */
[----:B0-----:R-:W-:Y:S01]  /*0c10*/  @!P1 MOV R3, 0x4 ;  /* 0x0000000400039802 */ /* 0x001fe20000000f00 */
[----:B------:R-:W-:Y:S01]  /*0c20*/  CS2R R12, SRZ ;  /* 0x00000000000c7805 */ /* 0x000fe2000001ff00 */
[----:B------:R-:W-:Y:S01]  /*0c30*/  CS2R R14, SRZ ;  /* 0x00000000000e7805 */ /* 0x000fe2000001ff00 */
[----:B------:R-:W-:Y:S01]  /*0c40*/  @!P0 IMAD.MOV.U32 R6, RZ, RZ, 0x4 ;  /* 0x00000004ff068424 */ /* 0x000fe200078e00ff */
[----:B------:R-:W-:Y:S01]  /*0c50*/  CS2R R28, SRZ ;  /* 0x00000000001c7805 */ /* 0x000fe2000001ff00 */
[----:B------:R-:W-:Y:S01]  /*0c60*/  @!P0 IMAD R7, R7, 0x90, R22 ;  /* 0x0000009007078824 */ /* 0x000fe200078e0216 */
[----:B------:R-:W-:Y:S01]  /*0c70*/  CS2R R30, SRZ ;  /* 0x00000000001e7805 */ /* 0x000fe2000001ff00 */
[----:B------:R-:W-:-:S04]  /*0c80*/  @!P1 IMAD.WIDE R2, R8, R3, c[0x0][0x170] ;  /* 0x00005c0008029625 */ /* 0x000fc800078e0203 */
[----:B-1----:R-:W-:Y:S01]  /*0c90*/  @!P2 IMAD.WIDE R4, R8, R9, c[0x0][0x180] ;  /* 0x000060000804a625 */ /* 0x002fe200078e0209 */
[----:B------:R-:W3:Y:S03]  /*0ca0*/  @!P1 LDG.E.128 R28, [R2.64] ;  /* 0x00000024021c9981 */ /* 0x000ee6000c1e1d00 */
[----:B------:R-:W-:Y:S01]  /*0cb0*/  @!P0 IMAD.WIDE R6, R7, R6, c[0x0][0x230] ;  /* 0x00008c0007068625 */ /* 0x000fe200078e0206 */
[----:B------:R-:W4:Y:S04]  /*0cc0*/  @!P2 LDG.E.128 R12, [R4.64] ;  /* 0x00000024040ca981 */ /* 0x000f28000c1e1d00 */
[----:B------:R-:W4:Y:S01]  /*0cd0*/  @!P0 LDG.E.128 R8, [R6.64] ;  /* 0x0000002406088981 */ /* 0x000f22000c1e1d00 */
[----:B------:R-:W-:Y:S01]  /*0ce0*/  UMOV UR39, URZ ;  /* 0x0000003f00277c82 */ /* 0x000fe20008000000 */
[----:B------:R-:W-:Y:S01]  /*0cf0*/  ISETP.GE.AND P1, PT, R252, 0x40, PT ;  /* 0x00000040fc00780c */ /* 0x000fe20003f26270 */
[----:B------:R-:W-:-:S02]  /*0d00*/  ULDC.U8 UR4, c[0x0][0x1e4] ;  /* 0x0000790000047ab9 */ /* 0x000fc40000000000 */
[----:B------:R-:W-:Y:S01]  /*0d10*/  ISETP.NE.AND P2, PT, RZ, UR4, PT ;  /* 0x00000004ff007c0c */ /* 0x000fe2000bf45270 */
[----:B--2---:R0:W1:Y:S01]  /*0d20*/  @P3 R2UR UR39, R0 ;  /* 0x00000000002733c2 */ /* 0x00406200000e0000 */
[----:B------:R-:W-:Y:S01]  /*0d30*/  ISETP.LT.AND P3, PT, RZ, c[0x0][0x1e0], PT ;  /* 0x00007800ff007a0c */ /* 0x000fe20003f61270 */
[----:B---3-5:R-:W-:Y:S02]  /*0d40*/  FADD.FTZ R16, R28, R16 ;  /* 0x000000101c107221 */ /* 0x028fe40000010000 */
[----:B------:R-:W-:Y:S02]  /*0d50*/  FADD.FTZ R17, R29, R17 ;  /* 0x000000111d117221 */ /* 0x000fe40000010000 */
[----:B----4-:R-:W-:Y:S02]  /*0d60*/  FADD.FTZ R24, R12, R24 ;  /* 0x000000180c187221 */ /* 0x010fe40000010000 */
[----:B------:R-:W-:Y:S02]  /*0d70*/  FADD.FTZ R25, R13, R25 ;  /* 0x000000190d197221 */ /* 0x000fe40000010000 */
[----:B------:R-:W-:-:S02]  /*0d80*/  FADD.FTZ R26, R14, R26 ;  /* 0x0000001a0e1a7221 */ /* 0x000fc40000010000 */
[----:B------:R-:W-:Y:S02]  /*0d90*/  FADD.FTZ R27, R15, R27 ;  /* 0x0000001b0f1b7221 */ /* 0x000fe40000010000 */
[----:B------:R-:W-:Y:S02]  /*0da0*/  FADD.FTZ R18, R30, R18 ;  /* 0x000000121e127221 */ /* 0x000fe40000010000 */
[----:B------:R-:W-:Y:S02]  /*0db0*/  FADD.FTZ R19, R31, R19 ;  /* 0x000000131f137221 */ /* 0x000fe40000010000 */
[----:B------:R-:W-:Y:S02]  /*0dc0*/  @!P0 FMUL.FTZ R24, R24, R8 ;  /* 0x0000000818188220 */ /* 0x000fe40000410000 */
[----:B------:R-:W-:Y:S02]  /*0dd0*/  @!P0 FMUL.FTZ R25, R25, R9 ;  /* 0x0000000919198220 */ /* 0x000fe40000410000 */
[----:B------:R-:W-:-:S02]  /*0de0*/  @!P0 FMUL.FTZ R26, R26, R10 ;  /* 0x0000000a1a1a8220 */ /* 0x000fc40000410000 */
[----:B------:R-:W-:Y:S01]  /*0df0*/  @!P0 FMUL.FTZ R27, R27, R11 ;  /* 0x0000000b1b1b8220 */ /* 0x000fe20000410000 */
[----:B------:R-:W-:Y:S05]  /*0e00*/  @!P2 BRA P3, `(.L_x_3982) ;  /* 0x000009300000a947 */ /* 0x000fea0001800000 */
[----:B01----:R-:W-:-:S04]  /*0e10*/  MOV R0, c[0x0][0x1e0] ;  /* 0x0000780000007a02 */ /* 0x003fc80000000f00 */
[----:B------:R-:W-:-:S13]  /*0e20*/  ISETP.LT.OR P0, PT, R0, 0x1, !P2 ;  /* 0x000000010000780c */ /* 0x000fda0005701670 */
[----:B------:R-:W-:Y:S05]  /*0e30*/  @P0 BRA `(.L_x_3983) ;  /* 0x00000bc000000947 */ /* 0x000fea0003800000 */
[----:B------:R-:W-:Y:S02]  /*0e40*/  LEA.HI R0, R0, c[0x0][0x1e0], RZ, 0x1 ;  /* 0x0000780000007a11 */ /* 0x000fe400078f08ff */
[----:B------:R-:W-:Y:S02]  /*0e50*/  IABS R6, R22 ;  /* 0x0000001600067213 */ /* 0x000fe40000000000 */
[----:B------:R-:W-:Y:S02]  /*0e60*/  SHF.R.S32.HI R23, RZ, 0x1, R0 ;  /* 0x00000001ff177819 */ /* 0x000fe40000011400 */
[----:B------:R-:W-:Y:S02]  /*0e70*/  ISETP.LT.AND P1, PT, R22, c[0x0][0x1e0], !P1 ;  /* 0x0000780016007a0c */ /* 0x000fe40004f21270 */
[-C--:B------:R-:W-:Y:S02]  /*0e80*/  IABS R5, R23.reuse ;  /* 0x0000001700057213 */ /* 0x080fe40000000000 */
[----:B------:R-:W-:-:S02]  /*0e90*/  IABS R8, R23 ;  /* 0x0000001700087213 */ /* 0x000fc40000000000 */
[----:B------:R-:W0:Y:S01]  /*0ea0*/  I2F.RP R0, R5 ;  /* 0x0000000500007306 */ /* 0x000e220000209400 */
[----:B------:R-:W-:-:S07]  /*0eb0*/  P2R R30, PR, RZ, 0x2 ;  /* 0x00000002ff1e7803 */ /* 0x000fce0000000000 */
[----:B0-----:R-:W0:Y:S02]  /*0ec0*/  MUFU.RCP R0, R0 ;  /* 0x0000000000007308 */ /* 0x001e240000001000 */
[----:B0-----:R-:W-:Y:S01]  /*0ed0*/  IADD3 R2, R0, 0xffffffe, RZ ;  /* 0x0ffffffe00027810 */ /* 0x001fe20007ffe0ff */
[----:B------:R-:W-:-:S05]  /*0ee0*/  IMAD.MOV R0, RZ, RZ, -R8 ;  /* 0x000000ffff007224 */ /* 0x000fca00078e0a08 */
[----:B------:R0:W1:Y:S02]  /*0ef0*/  F2I.FTZ.U32.TRUNC.NTZ R3, R2 ;  /* 0x0000000200037305 */ /* 0x000064000021f000 */
[----:B0-----:R-:W-:Y:S01]  /*0f00*/  HFMA2.MMA R2, -RZ, RZ, 0, 0 ;  /* 0x00000000ff027435 */ /* 0x001fe200000001ff */
[----:B-1----:R-:W-:-:S04]  /*0f10*/  IMAD.MOV R4, RZ, RZ, -R3 ;  /* 0x000000ffff047224 */ /* 0x002fc800078e0a03 */
[----:B------:R-:W-:Y:S02]  /*0f20*/  IMAD R7, R4, R5, RZ ;  /* 0x0000000504077224 */ /* 0x000fe400078e02ff */
[----:B------:R-:W-:-:S03]  /*0f30*/  IMAD.MOV.U32 R4, RZ, RZ, R6 ;  /* 0x000000ffff047224 */ /* 0x000fc600078e0006 */
        /* <DEDUP_REMOVED lines=11> */
[----:B------:R-:W-:Y:S02]  /*0ff0*/  LOP3.LUT P0, RZ, R23, 0x3, RZ, 0xc0, !PT ;  /* 0x0000000317ff7812 */ /* 0x000fe4000780c0ff */
[----:B------:R-:W-:-:S05]  /*1000*/  MOV R28, R3 ;  /* 0x00000003001c7202 */ /* 0x000fca0000000f00 */
        /* <DEDUP_REMOVED lines=11> */
[----:B------:R-:W-:Y:S01]  /*10c0*/  IMAD.MOV.U32 R8, RZ, RZ, 0x53f ;  /* 0x0000053fff087424 */ /* 0x000fe200078e00ff */
[----:B------:R-:W-:Y:S01]  /*10d0*/  MOV R11, c[0x4][0x1c] ;  /* 0x01000700000b7a02 */ /* 0x000fe20000000f00 */
[----:B------:R-:W-:Y:S02]  /*10e0*/  IMAD.MOV.U32 R10, RZ, RZ, c[0x4][0x18] ;  /* 0x01000600ff0a7624 */ /* 0x000fe400078e00ff */
[----:B------:R-:W-:-:S02]  /*10f0*/  IMAD.MOV.U32 R12, RZ, RZ, 0x1 ;  /* 0x00000001ff0c7424 */ /* 0x000fc400078e00ff */
        /* <DEDUP_REMOVED lines=9> */
.L_x_3984:
[----:B------:R-:W-:Y:S01]  /*1190*/  IMAD R0, R23, R28, R29 ;  /* 0x0000001c17007224 */ /* 0x000fe200078e021d */
[----:B------:R-:W-:Y:S01]  /*11a0*/  ISETP.NE.AND P6, PT, R30, RZ, PT ;  /* 0x000000ff1e00720c */ /* 0x000fe20003fc5270 */
[----:B------:R-:W-:Y:S01]  /*11b0*/  WARPSYNC 0xffffffff ;  /* 0xffffffff00007948 */ /* 0x000fe20003800000 */
[----:B------:R-:W-:Y:S02]  /*11c0*/  MOV R4, c[0x0][0x1e0] ;  /* 0x0000780000047a02 */ /* 0x000fe40000000f00 */
        /* <DEDUP_REMOVED lines=21> */
[----:B------:R-:W-:Y:S02]  /*1320*/  IMAD.SHL.U32 R0, R0, 0x2, RZ ;  /* 0x0000000200007824 */ /* 0x000fe400078e00ff */
[----:B------:R-:W-:Y:S01]  /*1330*/  IMAD R28, R4, 0x4, R20 ;  /* 0x00000004041c7824 */ /* 0x000fe200078e0214 */
        /* <DEDUP_REMOVED lines=49> */
.L_x_3988:
[----:B------:R-:W-:Y:S05]  /*1650*/  BSYNC B1 ;  /* 0x0000000000017941 */ /* 0x000fea0003800000 */
.L_x_3987:
        /* <DEDUP_REMOVED lines=8> */
.L_x_3986:
[----:B------:R-:W-:Y:S05]  /*16e0*/  BSYNC B0 ;  /* 0x0000000000007941 */ /* 0x000fea0003800000 */
.L_x_3985:
[----:B------:R-:W-:Y:S06]  /*16f0*/  BAR.SYNC.DEFER_BLOCKING 0x0 ;  /* 0x0000000000007b1d */ /* 0x000fec0000010000 */
[----:B0-----:R0:W1:Y:S04]  /*1700*/  @P6 LDS.128 R16, [R13] ;  /* 0x000000000d106984 */ /* 0x0010680000000c00 */
[----:B------:R0:W2:Y:S04]  /*1710*/  @P6 LDS.128 R24, [R14] ;  /* 0x000000000e186984 */ /* 0x0000a80000000c00 */
[----:B------:R-:W-:Y:S06]  /*1720*/  BAR.SYNC.DEFER_BLOCKING 0x0 ;  /* 0x0000000000007b1d */ /* 0x000fec0000010000 */
[----:B------:R-:W-:Y:S05]  /*1730*/  BRA `(.L_x_3983) ;  /* 0x000002c000007947 */ /* 0x000fea0003800000 */
.L_x_3982:
        /* <DEDUP_REMOVED lines=43> */
.L_x_3989:
[----:B------:R-:W-:Y:S05]  /*19f0*/  BSYNC B0 ;  /* 0x0000000000007941 */ /* 0x000fea0003800000 */
.L_x_3983:
        /* <DEDUP_REMOVED lines=10> */
[----:B------:R-:W-:Y:S01]  /*1aa0*/  FFMA.FTZ R0, R26, R18, R5 ;  /* 0x000000121a007223 */ /* 0x000fe20000010005 */
[----:B------:R-:W-:Y:S01]  /*1ab0*/  @!P0 SHF.L.U32 R3, R3, 0x2, RZ ;  /* 0x0000000203038819 */ /* 0x000fe200000006ff */
[----:B------:R-:W-:Y:S02]  /*1ac0*/  @!P0 IMAD.MOV.U32 R2, RZ, RZ, 0x4 ;  /* 0x00000004ff028424 */ /* 0x000fe400078e00ff */
[----:B------:R-:W-:Y:S02]  /*1ad0*/  FFMA.FTZ R0, R27, R19, R0 ;  /* 0x000000131b007223 */ /* 0x000fe40000010000 */
[----:B------:R-:W-:-:S04]  /*1ae0*/  @!P0 IMAD R3, R22, c[0x0][0x1d4], R3 ;  /* 0x0000750016038a24 */ /* 0x000fc800078e0203 */
[----:B------:R-:W-:-:S05]  /*1af0*/  @!P0 IMAD.WIDE R2, R3, R2, c[0x0][0x198] ;  /* 0x0000660003028625 */ /* 0x000fca00078e0202 */
[----:B------:R0:W-:Y:S02]  /*1b00*/  @!P0 STG.E.128 [R2.64], R24 ;  /* 0x0000001802008986 */ /* 0x0001e4000c101d24 */
.L_x_3991:
[----:B------:R-:W-:Y:S05]  /*1b10*/  BSYNC B0 ;  /* 0x0000000000007941 */ /* 0x000fea0003800000 */
.L_x_3990:
[----:B0-----:R-:W0:Y:S01]  /*1b20*/  SHFL.BFLY PT, R3, R0, 0x10, 0x1f ;  /* 0x0e001f0000037f89 */ /* 0x001e2200000e0000 */
[----:B------:R-:W-:Y:S01]  /*1b30*/  LOP3.LUT P0, R6, R252, 0x1f, RZ, 0xc0, !PT ;  /* 0x0000001ffc067812 */ /* 0x000fe2000780c0ff */
[----:B------:R-:W-:Y:S01]  /*1b40*/  UIADD3 UR7, -UR43, UR40, URZ ;  /* 0x000000282b077290 */ /* 0x000fe2000fffe13f */
[----:B------:R-:W-:Y:S02]  /*1b50*/  BSSY B0, `(.L_x_3992) ;  /* 0x000002b000007945 */ /* 0x000fe40003800000 */
[----:B------:R-:W-:Y:S01]  /*1b60*/  ISETP.GT.U32.AND P1, PT, R6, 0x1, PT ;  /* 0x000000010600780c */ /* 0x000fe20003f24070 */
[----:B------:R-:W-:Y:S01]  /*1b70*/  USHF.L.U32 UR9, UR7, 0x2, URZ ;  /* 0x0000000207097899 */ /* 0x000fe2000800063f */
        /* <DEDUP_REMOVED lines=38> */
.L_x_3994:
[----:B0-----:R-:W3:Y:S04]  /*1de0*/  LDL R0, [R1+0x434] ;  /* 0x0004340001007983 */ /* 0x001ee80000100800 */
[----:B---3--:R0:W-:Y:S02]  /*1df0*/  STS [UR9+0x440], R0 ;  /* 0x00044000ff007988 */ /* 0x0081e40008000809 */
.L_x_3993:
[----:B------:R-:W-:Y:S05]  /*1e00*/  BSYNC B0 ;  /* 0x0000000000007941 */ /* 0x000fea0003800000 */
.L_x_3992:
[----:B------:R-:W-:Y:S01]  /*1e10*/  UIADD3 UR4, UR7, 0x1f, URZ ;  /* 0x0000001f07047890 */ /* 0x000fe2000fffe03f */
        /* <DEDUP_REMOVED lines=12> */
[----:B0-----:R-:W-:Y:S01]  /*1ee0*/  IABS R0, c[0x0][0x1d4] ;  /* 0x0000750000007a13 */ /* 0x001fe20000000000 */
[----:B------:R-:W0:Y:S04]  /*1ef0*/  LDS.128 R12, [0x40] ;  /* 0x00004000ff0c7984 */ /* 0x000e280000000c00 */
[----:B------:R-:W-:Y:S01]  /*1f00*/  IMAD.MOV.U32 R4, RZ, RZ, R0 ;  /* 0x000000ffff047224 */ /* 0x000fe200078e0000 */
        /* <DEDUP_REMOVED lines=8> */
[----:B0-----:R-:W-:-:S03]  /*1f90*/  IMAD.MOV.U32 R2, RZ, RZ, RZ ;  /* 0x000000ffff027224 */ /* 0x001fc600078e00ff */
[----:B------:R-:W-:Y:S04]  /*1fa0*/  STL.64 [R1+0x418], R10 ;  /* 0x0004180a01007387 */ /* 0x000fe80000100a00 */
[----:B------:R-:W0:Y:S01]  /*1fb0*/  LDS.128 R8, [0x60] ;  /* 0x00006000ff087984 */ /* 0x000e220000000c00 */
[----:B----4-:R-:W-:-:S03]  /*1fc0*/  IADD3 R5, RZ, -R3, RZ ;  /* 0x80000003ff057210 */ /* 0x010fc60007ffe0ff */
[----:B------:R-:W-:Y:S02]  /*1fd0*/  LDS.128 R12, [0x80] ;  /* 0x00008000ff0c7984 */ /* 0x000fe40000000c00 */
[----:B------:R-:W-:-:S04]  /*1fe0*/  IMAD R5, R5, R4, RZ ;  /* 0x0000000405057224 */ /* 0x000fc800078e02ff */
[----:B------:R-:W-:Y:S02]  /*1ff0*/  IMAD.HI.U32 R0, R3, R5, R2 ;  /* 0x0000000503007227 */ /* 0x000fe400078e0002 */
[----:B------:R-:W3:Y:S02]  /*2000*/  LDS.128 R4, [0x70] ;  /* 0x00007000ff047984 */ /* 0x000ee40000000c00 */
[----:B------:R-:W-:Y:S02]  /*2010*/  IMAD.U32 R3, RZ, RZ, UR44 ;  /* 0x0000002cff037e24 */ /* 0x000fe4000f8e00ff */
[----:B------:R-:W-:Y:S02]  /*2020*/  STL [R1+0x438], R0 ;  /* 0x0004380001007387 */ /* 0x000fe40000100800 */
[----:B------:R-:W-:-:S05]  /*2030*/  IMAD R3, R3, c[0x0][0x1d4], RZ ;  /* 0x0000750003037a24 */ /* 0x000fca00078e02ff */
[----:B------:R-:W-:Y:S01]  /*2040*/  SHF.R.S32.HI R2, RZ, 0x1f, R3 ;  /* 0x0000001fff027819 */ /* 0x000fe20000011403 */
        /* <DEDUP_REMOVED lines=183> */
.L_x_4127:
[----:B0----5:R0:W-:Y:S01]  /*2bc0*/  STL [R1+0x448], R5 ;  /* 0x0004480501007387 */ /* 0x0211e20000100800 */
[----:B------:R-:W-:-:S03]  /*2bd0*/  ULDC.64 UR4, c[0x0][0x200] ;  /* 0x0000800000047ab9 */ /* 0x000fc60000000a00 */
[----:B0---4-:R-:W3:Y:S01]  /*2be0*/  LDL R5, [R1+0x438] ;  /* 0x0004380001057983 */ /* 0x011ee20000100800 */
[----:B------:R-:W-:-:S03]  /*2bf0*/  UISETP.NE.U32.AND UP0, UPT, URZ, UR4, UPT ;  /* 0x000000043f00728c */ /* 0x000fc6000bf05070 */
[----:B------:R-:W-:Y:S01]  /*2c00*/  ULDC UR4, c[0x0][0x1d4] ;  /* 0x0000750000047ab9 */ /* 0x000fe20000000800 */
[----:B------:R0:W-:Y:S01]  /*2c10*/  STL [R1+0x444], R4 ;  /* 0x0004440401007387 */ /* 0x0001e20000100800 */
[----:B------:R-:W-:-:S03]  /*2c20*/  UISETP.NE.AND.EX UP0, UPT, URZ, UR5, UPT, UP0 ;  /* 0x000000053f00728c */ /* 0x000fc6000bf05300 */
[----:B------:R-:W-:Y:S03]  /*2c30*/  STL [R1+0x440], R3 ;  /* 0x0004400301007387 */ /* 0x000fe60000100800 */
[----:B------:R-:W-:Y:S01]  /*2c40*/  PLOP3.LUT P0, PT, PT, PT, UP0, 0x80, 0x0 ;  /* 0x000000000000781c */ /* 0x000fe20003f0f008 */
[----:B------:R4:W-:Y:S04]  /*2c50*/  STL [R1+0x43c], R2 ;  /* 0x00043c0201007387 */ /* 0x0009e80000100800 */
[----:B------:R-:W-:-:S04]  /*2c60*/  @UP0 UIMAD UR4, UR45, UR4, URZ ;  /* 0x000000042d0402a4 */ /* 0x000fc8000f8e023f */
[----:B------:R-:W-:Y:S02]  /*2c70*/  @UP0 USHF.R.S32.HI UR5, URZ, 0x1f, UR4 ;  /* 0x0000001f3f050899 */ /* 0x000fe40008011404 */
[----:B------:R-:W-:Y:S02]  /*2c80*/  MOV R0, UR4 ;  /* 0x0000000400007c02 */ /* 0x000fe40008000f00 */
[----:B0-----:R-:W-:Y:S02]  /*2c90*/  @P0 SHF.R.S32.HI R4, RZ, 0x1f, R252 ;  /* 0x0000001fff040819 */ /* 0x001fe400000114fc */
[----:B----4-:R-:W-:Y:S01]  /*2ca0*/  @P0 IADD3 R2, P1, P2, R252, c[0x0][0x200], R0 ;  /* 0x00008000fc020a10 */ /* 0x010fe20007a3e000 */
[----:B------:R-:W-:-:S05]  /*2cb0*/  IMAD.U32 R0, RZ, RZ, UR5 ;  /* 0x00000005ff007e24 */ /* 0x000fca000f8e00ff */
[----:B------:R-:W-:-:S05]  /*2cc0*/  @P0 IADD3.X R3, R4, c[0x0][0x204], R0, P1, P2 ;  /* 0x0000810004030a10 */ /* 0x000fca0000fe4400 */
[----:B------:R0:W4:Y:S01]  /*2cd0*/  @P0 LDG.E.U8 R2, [R2.64] ;  /* 0x0000002402020981 */ /* 0x000122000c1e1100 */
[----:B------:R-:W-:Y:S02]  /*2ce0*/  IABS R0, R252 ;  /* 0x000000fc00007213 */ /* 0x000fe40000000000 */
[----:B------:R-:W-:Y:S02]  /*2cf0*/  IABS R4, c[0x0][0x1d4] ;  /* 0x0000750000047a13 */ /* 0x000fe40000000000 */
[----:B0-----:R-:W-:Y:S01]  /*2d00*/  IABS R3, c[0x0][0x1d4] ;  /* 0x0000750000037a13 */ /* 0x001fe20000000000 */
[----:B---3--:R-:W-:-:S04]  /*2d10*/  IMAD.HI.U32 R5, R5, R0, RZ ;  /* 0x0000000005057227 */ /* 0x008fc800078e00ff */
[----:B------:R-:W-:-:S04]  /*2d20*/  IMAD.MOV R5, RZ, RZ, -R5 ;  /* 0x000000ffff057224 */ /* 0x000fc800078e0a05 */
[----:B------:R-:W-:Y:S02]  /*2d30*/  IMAD R0, R3, R5, R0 ;  /* 0x0000000503007224 */ /* 0x000fe400078e0200 */
[----:B------:R0:W5:Y:S03]  /*2d40*/  LDL.LU R5, [R1+0x448] ;  /* 0x0004480001057983 */ /* 0x0001660000300800 */
[----:B------:R-:W-:-:S13]  /*2d50*/  ISETP.GT.U32.AND P1, PT, R4, R0, PT ;  /* 0x000000000400720c */ /* 0x000fda0003f24070 */
[----:B------:R-:W-:-:S04]  /*2d60*/  @!P1 IADD3 R0, R0, -R3, RZ ;  /* 0x8000000300009210 */ /* 0x000fc80007ffe0ff */
[----:B------:R-:W-:Y:S02]  /*2d70*/  ISETP.GT.U32.AND P1, PT, R4, R0, PT ;  /* 0x000000000400720c */ /* 0x000fe40003f24070 */
[----:B------:R0:W5:Y:S01]  /*2d80*/  LDL.LU R4, [R1+0x444] ;  /* 0x0004440001047983 */ /* 0x0001620000300800 */
[----:B------:R-:W-:Y:S02]  /*2d90*/  ISETP.GE.AND P2, PT, R252, RZ, PT ;  /* 0x000000fffc00720c */ /* 0x000fe40003f46270 */
[----:B----4-:R-:W-:-:S08]  /*2da0*/  ISETP.NE.AND P0, PT, R2, RZ, P0 ;  /* 0x000000ff0200720c */ /* 0x010fd00000705270 */
[----:B------:R-:W-:Y:S02]  /*2db0*/  @!P1 IMAD.IADD R0, R0, 0x1, -R3 ;  /* 0x0000000100009824 */ /* 0x000fe400078e0a03 */
[----:B------:R0:W5:Y:S01]  /*2dc0*/  LDL.LU R3, [R1+0x440] ;  /* 0x0004400001037983 */ /* 0x0001620000300800 */
[----:B------:R-:W-:-:S03]  /*2dd0*/  ISETP.NE.AND P3, PT, RZ, c[0x0][0x1d4], PT ;  /* 0x00007500ff007a0c */ /* 0x000fc60003f65270 */
[----:B------:R0:W5:Y:S01]  /*2de0*/  LDL.LU R2, [R1+0x43c] ;  /* 0x00043c0001027983 */ /* 0x0001620000300800 */
[----:B------:R-:W-:Y:S01]  /*2df0*/  ISETP.GE.AND P1, PT, R252, UR40, PT ;  /* 0x00000028fc007c0c */ /* 0x000fe2000bf26270 */
[----:B------:R-:W-:Y:S01]  /*2e00*/  BSSY B1, `(.L_x_3997) ;  /* 0x000001d000017945 */ /* 0x000fe20003800000 */
[----:B------:R-:W-:-:S07]  /*2e10*/  @!P2 IMAD.MOV R0, RZ, RZ, -R0 ;  /* 0x000000ffff00a224 */ /* 0x000fce00078e0a00 */
[----:B------:R-:W-:-:S04]  /*2e20*/  @!P3 LOP3.LUT R0, RZ, c[0x0][0x1d4], RZ, 0x33, !PT ;  /* 0x00007500ff00ba12 */ /* 0x000fc800078e33ff */
[----:B-12---:R-:W-:Y:S05]  /*2e30*/  @P1 BRA `(.L_x_3998) ;  /* 0x0000019000001947 */ /* 0x006fea0003800000 */
[----:B0----5:R0:W-:Y:S04]  /*2e40*/  STL [R1+0x440], R3 ;  /* 0x0004400301007387 */ /* 0x0211e80000100800 */
[----:B------:R3:W-:Y:S01]  /*2e50*/  STL [R1+0x43c], R2 ;  /* 0x00043c0201007387 */ /* 0x0007e20000100800 */
[----:B0-----:R-:W-:Y:S01]  /*2e60*/  MOV R3, c[0x0][0x1d4] ;  /* 0x0000750000037a02 */ /* 0x001fe20000000f00 */
[----:B---3--:R-:W-:-:S04]  /*2e70*/  IMAD.SHL.U32 R2, R0, 0x4, RZ ;  /* 0x0000000400027824 */ /* 0x008fc800078e00ff */
[----:B------:R-:W-:-:S05]  /*2e80*/  IMAD R3, R3, 0x90, RZ ;  /* 0x0000009003037824 */ /* 0x000fca00078e02ff */
[----:B------:R-:W-:Y:S02]  /*2e90*/  ISETP.GE.AND P2, PT, R2, R3, PT ;  /* 0x000000030200720c */ /* 0x000fe40003f46270 */
[----:B------:R0:W5:Y:S04]  /*2ea0*/  LDL.LU R3, [R1+0x440] ;  /* 0x0004400001037983 */ /* 0x0001680000300800 */
[----:B------:R0:W5:Y:S04]  /*2eb0*/  LDL.LU R2, [R1+0x43c] ;  /* 0x00043c0001027983 */ /* 0x0001680000300800 */
[----:B------:R0:W-:Y:S04]  /*2ec0*/  STL [R1+0x1c], RZ ;  /* 0x00001cff01007387 */ /* 0x0001e80000100800 */
[----:B------:R0:W-:Y:S04]  /*2ed0*/  STL [R1+0x18], RZ ;  /* 0x000018ff01007387 */ /* 0x0001e80000100800 */
[----:B------:R0:W-:Y:S04]  /*2ee0*/  STL [R1+0x14], RZ ;  /* 0x000014ff01007387 */ /* 0x0001e80000100800 */
[----:B------:R0:W-:Y:S01]  /*2ef0*/  STL [R1+0x10], RZ ;  /* 0x000010ff01007387 */ /* 0x0001e20000100800 */
[----:B------:R-:W-:Y:S05]  /*2f00*/  @P2 BRA `(.L_x_3998) ;  /* 0x000000c000002947 */ /* 0x000fea0003800000 */
[----:B------:R3:W-:Y:S04]  /*2f10*/  STL.64 [R1+0x448], R6 ;  /* 0x0004480601007387 */ /* 0x0007e80000100a00 */
[----:B------:R4:W-:Y:S01]  /*2f20*/  STL.64 [R1+0x440], R4 ;  /* 0x0004400401007387 */ /* 0x0009e20000100a00 */
[----:B---3--:R-:W-:-:S05]  /*2f30*/  IMAD.SHL.U32 R6, R0, 0x4, RZ ;  /* 0x0000000400067824 */ /* 0x008fca00078e00ff */
[----:B-----5:R-:W-:-:S04]  /*2f40*/  IADD3 R7, P2, R3, R6, RZ ;  /* 0x0000000603077210 */ /* 0x020fc80007f5e0ff */
[----:B------:R-:W-:Y:S02]  /*2f50*/  LEA.HI.X.SX32 R6, R6, R2, 0x1, P2 ;  /* 0x0000000206067211 */ /* 0x000fe400010f0eff */
[----:B----4-:R-:W-:-:S04]  /*2f60*/  LEA R4, P2, R7, c[0x0][0x198], 0x2 ;  /* 0x0000660007047a11 */ /* 0x010fc800078410ff */
[----:B------:R-:W-:-:S06]  /*2f70*/  LEA.HI.X R5, R7, c[0x0][0x19c], R6, 0x2, P2 ;  /* 0x0000670007057a11 */ /* 0x000fcc00010f1406 */
[----:B------:R-:W3:Y:S04]  /*2f80*/  LDG.E.128 R4, [R4.64] ;  /* 0x0000002404047981 */ /* 0x000ee8000c1e1d00 */
[----:B---3--:R-:W-:Y:S04]  /*2f90*/  STL.64 [R1+0x10], R4 ;  /* 0x0000100401007387 */ /* 0x008fe80000100a00 */
[----:B------:R3:W-:Y:S04]  /*2fa0*/  STL.64 [R1+0x18], R6 ;  /* 0x0000180601007387 */ /* 0x0007e80000100a00 */
[----:B---3--:R3:W5:Y:S04]  /*2fb0*/  LDL.LU.64 R6, [R1+0x448] ;  /* 0x0004480001067983 */ /* 0x0087680000300a00 */
[----:B------:R3:W5:Y:S02]  /*2fc0*/  LDL.LU.64 R4, [R1+0x440] ;  /* 0x0004400001047983 */ /* 0x0007640000300a00 */
.L_x_3998:
[----:B0-----:R-:W-:Y:S05]  /*2fd0*/  BSYNC B1 ;  /* 0x0000000000017941 */ /* 0x001fea0003800000 */
.L_x_3997:
[----:B-----5:R0:W-:Y:S02]  /*2fe0*/  STL [R1+0x43c], R2 ;  /* 0x00043c0201007387 */ /* 0x0201e40000100800 */
[----:B0-----:R-:W-:-:S05]  /*2ff0*/  IADD3 R2, R0, c[0x0][0x1d4], RZ ;  /* 0x0000750000027a10 */ /* 0x001fca0007ffe0ff */
[----:B------:R0:W-:Y:S04]  /*3000*/  STL [R1+0x20], R2 ;  /* 0x0000200201007387 */ /* 0x0001e80000100800 */
[----:B0-----:R0:W5:Y:S01]  /*3010*/  LDL.LU R2, [R1+0x43c] ;  /* 0x00043c0001027983 */ /* 0x0011620000300800 */
[----:B------:R-:W-:Y:S01]  /*3020*/  BSSY B1, `(.L_x_3999) ;  /* 0x000001d000017945 */ /* 0x000fe20003800000 */
[----:B------:R-:W-:Y:S05]  /*3030*/  @P1 BRA `(.L_x_4000) ;  /* 0x000001b000001947 */ /* 0x000fea0003800000 */
[----:B-----5:R4:W-:Y:S04]  /*3040*/  STL [R1+0x440], R2 ;  /* 0x0004400201007387 */ /* 0x0209e80000100800 */
[----:B------:R0:W-:Y:S01]  /*3050*/  STL [R1+0x43c], R0 ;  /* 0x00043c0001007387 */ /* 0x0001e20000100800 */
[----:B----4-:R-:W-:-:S03]  /*3060*/  MOV R2, c[0x0][0x1d4] ;  /* 0x0000750000027a02 */ /* 0x010fc60000000f00 */
[----:B0-----:R-:W4:Y:S02]  /*3070*/  LDL R0, [R1+0x20] ;  /* 0x0000200001007983 */ /* 0x001f240000100800 */
[----:B------:R-:W-:Y:S02]  /*3080*/  IMAD R2, R2, 0x90, RZ ;  /* 0x0000009002027824 */ /* 0x000fe400078e02ff */
[----:B----4-:R-:W-:-:S05]  /*3090*/  IMAD.SHL.U32 R0, R0, 0x4, RZ ;  /* 0x0000000400007824 */ /* 0x010fca00078e00ff */
[----:B------:R0:W-:Y:S01]  /*30a0*/  STL [R1+0x24], R0 ;  /* 0x0000240001007387 */ /* 0x0001e20000100800 */
[----:B------:R-:W-:-:S03]  /*30b0*/  ISETP.GE.AND P2, PT, R0, R2, PT ;  /* 0x000000020000720c */ /* 0x000fc60003f46270 */
[----:B------:R4:W5:Y:S04]  /*30c0*/  LDL.LU R2, [R1+0x440] ;  /* 0x0004400001027983 */ /* 0x0009680000300800 */
[----:B0-----:R4:W5:Y:S04]  /*30d0*/  LDL.LU R0, [R1+0x43c] ;  /* 0x00043c0001007983 */ /* 0x0019680000300800 */
[----:B------:R4:W-:Y:S04]  /*30e0*/  STL [R1+0xc], RZ ;  /* 0x00000cff01007387 */ /* 0x0009e80000100800 */
[----:B------:R4:W-:Y:S04]  /*30f0*/  STL [R1+0x8], RZ ;  /* 0x000008ff01007387 */ /* 0x0009e80000100800 */
[----:B------:R4:W-:Y:S04]  /*3100*/  STL [R1+0x4], RZ ;  /* 0x000004ff01007387 */ /* 0x0009e80000100800 */
[----:B------:R4:W-:Y:S01]  /*3110*/  STL [R1], RZ ;  /* 0x000000ff01007387 */ /* 0x0009e20000100800 */
[----:B------:R-:W-:Y:S05]  /*3120*/  @P2 BRA `(.L_x_4000) ;  /* 0x000000c000002947 */ /* 0x000fea0003800000 */
[----:B------:R0:W-:Y:S04]  /*3130*/  STL.64 [R1+0x448], R6 ;  /* 0x0004480601007387 */ /* 0x0001e80000100a00 */
[----:B0--3--:R-:W3:Y:S04]  /*3140*/  LDL.LU R6, [R1+0x24] ;  /* 0x0000240001067983 */ /* 0x009ee80000300800 */
[----:B------:R0:W-:Y:S01]  /*3150*/  STL.64 [R1+0x440], R4 ;  /* 0x0004400401007387 */ /* 0x0001e20000100a00 */
[----:B---3--:R-:W-:-:S04]  /*3160*/  IADD3 R7, P2, R3, R6, RZ ;  /* 0x0000000603077210 */ /* 0x008fc80007f5e0ff */
[----:B-----5:R-:W-:Y:S02]  /*3170*/  LEA.HI.X.SX32 R6, R6, R2, 0x1, P2 ;  /* 0x0000000206067211 */ /* 0x020fe400010f0eff */
[----:B0-----:R-:W-:-:S04]  /*3180*/  LEA R4, P2, R7, c[0x0][0x198], 0x2 ;  /* 0x0000660007047a11 */ /* 0x001fc800078410ff */
[----:B------:R-:W-:-:S06]  /*3190*/  LEA.HI.X R5, R7, c[0x0][0x19c], R6, 0x2, P2 ;  /* 0x0000670007057a11 */ /* 0x000fcc00010f1406 */
[----:B------:R-:W3:Y:S04]  /*31a0*/  LDG.E.128 R4, [R4.64] ;  /* 0x0000002404047981 */ /* 0x000ee8000c1e1d00 */
[----:B---3--:R-:W-:Y:S04]  /*31b0*/  STL.64 [R1], R4 ;  /* 0x0000000401007387 */ /* 0x008fe80000100a00 */
[----:B------:R0:W-:Y:S04]  /*31c0*/  STL.64 [R1+0x8], R6 ;  /* 0x0000080601007387 */ /* 0x0001e80000100a00 */
[----:B0-----:R0:W5:Y:S04]  /*31d0*/  LDL.LU.64 R6, [R1+0x448] ;  /* 0x0004480001067983 */ /* 0x0011680000300a00 */
[----:B------:R0:W5:Y:S02]  /*31e0*/  LDL.LU.64 R4, [R1+0x440] ;  /* 0x0004400001047983 */ /* 0x0001640000300a00 */
.L_x_4000:
[----:B------:R-:W-:Y:S05]  /*31f0*/  BSYNC B1 ;  /* 0x0000000000017941 */ /* 0x000fea0003800000 */
.L_x_3999:
[----:B-----5:R0:W-:Y:S04]  /*3200*/  STL [R1+0x43c], R0 ;  /* 0x00043c0001007387 */ /* 0x0201e80000100800 */
[----:B0--3--:R-:W3:Y:S01]  /*3210*/  LDL.LU R0, [R1+0x20] ;  /* 0x0000200001007983 */ /* 0x009ee20000300800 */
[----:B------:R-:W-:Y:S01]  /*3220*/  BSSY B1, `(.L_x_4001) ;  /* 0x0000014000017945 */ /* 0x000fe20003800000 */
[----:B---3--:R-:W-:-:S05]  /*3230*/  IADD3 R0, R0, c[0x0][0x1d4], RZ ;  /* 0x0000750000007a10 */ /* 0x008fca0007ffe0ff */
[----:B------:R0:W-:Y:S04]  /*3240*/  STL [R1+0x20], R0 ;  /* 0x0000200001007387 */ /* 0x0001e80000100800 */
[----:B0-----:R0:W5:Y:S01]  /*3250*/  LDL.LU R0, [R1+0x43c] ;  /* 0x00043c0001007983 */ /* 0x0011620000300800 */
[----:B------:R-:W-:Y:S05]  /*3260*/  @P1 BRA `(.L_x_4002) ;  /* 0x000000f000001947 */ /* 0x000fea0003800000 */
[----:B------:R-:W3:Y:S01]  /*3270*/  LDL R4, [R1+0x20] ;  /* 0x0000200001047983 */ /* 0x000ee20000100800 */
[----:B------:R-:W-:Y:S01]  /*3280*/  IMAD.MOV.U32 R5, RZ, RZ, c[0x0][0x1d4] ;  /* 0x00007500ff057624 */ /* 0x000fe200078e00ff */
[----:B------:R-:W-:-:S03]  /*3290*/  CS2R R6, SRZ ;  /* 0x0000000000067805 */ /* 0x000fc6000001ff00 */
[----:B------:R-:W-:Y:S01]  /*32a0*/  IMAD R5, R5, 0x90, RZ ;  /* 0x0000009005057824 */ /* 0x000fe200078e02ff */
[----:B---3--:R-:W-:-:S04]  /*32b0*/  SHF.L.U32 R4, R4, 0x2, RZ ;  /* 0x0000000204047819 */ /* 0x008fc800000006ff */
[----:B------:R-:W-:Y:S01]  /*32c0*/  ISETP.GE.AND P2, PT, R4, R5, PT ;  /* 0x000000050400720c */ /* 0x000fe20003f46270 */
[----:B------:R3:W-:Y:S02]  /*32d0*/  STL [R1+0x24], R4 ;  /* 0x0000240401007387 */ /* 0x0007e40000100800 */
[----:B---3--:R-:W-:-:S10]  /*32e0*/  CS2R R4, SRZ ;  /* 0x0000000000047805 */ /* 0x008fd4000001ff00 */
[----:B------:R-:W-:Y:S05]  /*32f0*/  @P2 BRA `(.L_x_4002) ;  /* 0x0000006000002947 */ /* 0x000fea0003800000 */
[----:B------:R-:W3:Y:S02]  /*3300*/  LDL.LU R4, [R1+0x24] ;  /* 0x0000240001047983 */ /* 0x000ee40000300800 */
[----:B---3--:R-:W-:-:S04]  /*3310*/  IADD3 R5, P2, R3, R4, RZ ;  /* 0x0000000403057210 */ /* 0x008fc80007f5e0ff */
[----:B------:R-:W-:Y:S02]  /*3320*/  LEA.HI.X.SX32 R6, R4, R2, 0x1, P2 ;  /* 0x0000000204067211 */ /* 0x000fe400010f0eff */
[----:B------:R-:W-:-:S04]  /*3330*/  LEA R4, P2, R5, c[0x0][0x198], 0x2 ;  /* 0x0000660005047a11 */ /* 0x000fc800078410ff */
[----:B------:R-:W-:-:S06]  /*3340*/  LEA.HI.X R5, R5, c[0x0][0x19c], R6, 0x2, P2 ;  /* 0x0000670005057a11 */ /* 0x000fcc00010f1406 */
[----:B------:R-:W5:Y:S03]  /*3350*/  LDG.E.128 R4, [R4.64] ;  /* 0x0000002404047981 */ /* 0x000f66000c1e1d00 */
.L_x_4002:
[----:B------:R-:W-:Y:S05]  /*3360*/  BSYNC B1 ;  /* 0x0000000000017941 */ /* 0x000fea0003800000 */
.L_x_4001:
[----:B------:R-:W-:Y:S01]  /*3370*/  BSSY B1, `(.L_x_4003) ;  /* 0x0000012000017945 */ /* 0x000fe20003800000 */
[----:B------:R-:W-:Y:S05]  /*3380*/  @P1 BRA `(.L_x_4004) ;  /* 0x0000010000001947 */ /* 0x000fea0003800000 */
[----:B------:R-:W3:Y:S01]  /*3390*/  LDL.LU R8, [R1+0x20] ;  /* 0x0000200001087983 */ /* 0x000ee20000300800 */
[----:B------:R-:W-:-:S04]  /*33a0*/  IMAD.MOV.U32 R10, RZ, RZ, c[0x0][0x1d4] ;  /* 0x00007500ff0a7624 */ /* 0x000fc800078e00ff */
[----:B------:R-:W-:Y:S01]  /*33b0*/  IMAD R10, R10, 0x90, RZ ;  /* 0x000000900a0a7824 */ /* 0x000fe200078e02ff */
[----:B---3--:R-:W-:-:S05]  /*33c0*/  IADD3 R8, R8, c[0x0][0x1d4], RZ ;  /* 0x0000750008087a10 */ /* 0x008fca0007ffe0ff */
[----:B------:R-:W-:-:S05]  /*33d0*/  IMAD.SHL.U32 R9, R8, 0x4, RZ ;  /* 0x0000000408097824 */ /* 0x000fca00078e00ff */
[----:B------:R-:W-:Y:S01]  /*33e0*/  ISETP.GE.AND P2, PT, R9, R10, PT ;  /* 0x0000000a0900720c */ /* 0x000fe20003f46270 */
[----:B------:R3:W-:Y:S01]  /*33f0*/  STL [R1+0x20], R9 ;  /* 0x0000200901007387 */ /* 0x0007e20000100800 */
[----:B------:R-:W-:Y:S01]  /*3400*/  CS2R R10, SRZ ;  /* 0x00000000000a7805 */ /* 0x000fe2000001ff00 */
        /* <DEDUP_REMOVED lines=8> */
.L_x_4004:
[----:B------:R-:W-:Y:S05]  /*3490*/  BSYNC B1 ;  /* 0x0000000000017941 */ /* 0x000fea0003800000 */
.L_x_4003:
[----:B------:R3:W-:Y:S02]  /*34a0*/  STL [R1+0x43c], R2 ;  /* 0x00043c0201007387 */ /* 0x0007e40000100800 */
[----:B---3--:R-:W-:-:S05]  /*34b0*/  MOV R2, c[0x0][0x1d4] ;  /* 0x0000750000027a02 */ /* 0x008fca0000000f00 */
[----:B-----5:R-:W-:-:S05]  /*34c0*/  IMAD R2, R2, 0x4, R0 ;  /* 0x0000000402027824 */ /* 0x020fca00078e0200 */
[----:B------:R3:W-:Y:S04]  /*34d0*/  STL [R1+0x20], R2 ;  /* 0x0000200201007387 */ /* 0x0007e80000100800 */
[----:B---3--:R3:W5:Y:S01]  /*34e0*/  LDL.LU R2, [R1+0x43c] ;  /* 0x00043c0001027983 */ /* 0x0087620000300800 */
[----:B------:R-:W-:Y:S01]  /*34f0*/  BSSY B1, `(.L_x_4005) ;  /* 0x0000011000017945 */ /* 0x000fe20003800000 */
[----:B------:R-:W-:Y:S05]  /*3500*/  @P1 BRA `(.L_x_4006) ;  /* 0x000000f000001947 */ /* 0x000fea0003800000 */
[----:B---3--:R-:W3:Y:S01]  /*3510*/  LDL R12, [R1+0x20] ;  /* 0x00002000010c7983 */ /* 0x008ee20000100800 */
[----:B------:R-:W-:Y:S01]  /*3520*/  MOV R13, c[0x0][0x1d4] ;  /* 0x00007500000d7a02 */ /* 0x000fe20000000f00 */
[----:B------:R-:W-:-:S04]  /*3530*/  CS2R R14, SRZ ;  /* 0x00000000000e7805 */ /* 0x000fc8000001ff00 */
[----:B------:R-:W-:Y:S02]  /*3540*/  IMAD R13, R13, 0x90, RZ ;  /* 0x000000900d0d7824 */ /* 0x000fe400078e02ff */
[----:B---3--:R-:W-:-:S05]  /*3550*/  IMAD.SHL.U32 R12, R12, 0x4, RZ ;  /* 0x000000040c0c7824 */ /* 0x008fca00078e00ff */
[----:B------:R-:W-:Y:S01]  /*3560*/  ISETP.GE.AND P2, PT, R12, R13, PT ;  /* 0x0000000d0c00720c */ /* 0x000fe20003f46270 */
[----:B------:R3:W-:Y:S02]  /*3570*/  STL [R1+0x24], R12 ;  /* 0x0000240c01007387 */ /* 0x0007e40000100800 */
[----:B---3--:R-:W-:-:S10]  /*3580*/  CS2R R12, SRZ ;  /* 0x00000000000c7805 */ /* 0x008fd4000001ff00 */
[----:B------:R-:W-:Y:S05]  /*3590*/  @P2 BRA `(.L_x_4006) ;  /* 0x0000006000002947 */ /* 0x000fea0003800000 */
[----:B------:R-:W3:Y:S02]  /*35a0*/  LDL.LU R12, [R1+0x24] ;  /* 0x00002400010c7983 */ /* 0x000ee40000300800 */
[----:B---3--:R-:W-:-:S04]  /*35b0*/  IADD3 R13, P2, R3, R12, RZ ;  /* 0x0000000c030d7210 */ /* 0x008fc80007f5e0ff */
[----:B-----5:R-:W-:Y:S02]  /*35c0*/  LEA.HI.X.SX32 R14, R12, R2, 0x1, P2 ;  /* 0x000000020c0e7211 */ /* 0x020fe400010f0eff */
[----:B------:R-:W-:-:S04]  /*35d0*/  LEA R12, P2, R13, c[0x0][0x198], 0x2 ;  /* 0x000066000d0c7a11 */ /* 0x000fc800078410ff */
[----:B------:R-:W-:-:S06]  /*35e0*/  LEA.HI.X R13, R13, c[0x0][0x19c], R14, 0x2, P2 ;  /* 0x000067000d0d7a11 */ /* 0x000fcc00010f140e */
[----:B------:R-:W5:Y:S03]  /*35f0*/  LDG.E.128 R12, [R12.64] ;  /* 0x000000240c0c7981 */ /* 0x000f66000c1e1d00 */
.L_x_4006:
[----:B------:R-:W-:Y:S05]  /*3600*/  BSYNC B1 ;  /* 0x0000000000017941 */ /* 0x000fea0003800000 */
.L_x_4005:
[----:B------:R0:W-:Y:S04]  /*3610*/  STL [R1+0x43c], R0 ;  /* 0x00043c0001007387 */ /* 0x0001e80000100800 */
[----:B0--3--:R-:W3:Y:S01]  /*3620*/  LDL.LU R0, [R1+0x20] ;  /* 0x0000200001007983 */ /* 0x009ee20000300800 */
[----:B------:R-:W-:Y:S01]  /*3630*/  BSSY B1, `(.L_x_4007) ;  /* 0x0000014000017945 */ /* 0x000fe20003800000 */
[----:B---3--:R-:W-:-:S05]  /*3640*/  IADD3 R0, R0, c[0x0][0x1d4], RZ ;  /* 0x0000750000007a10 */ /* 0x008fca0007ffe0ff */
[----:B------:R0:W-:Y:S04]  /*3650*/  STL [R1+0x20], R0 ;  /* 0x0000200001007387 */ /* 0x0001e80000100800 */
[----:B0-----:R0:W5:Y:S01]  /*3660*/  LDL.LU R0, [R1+0x43c] ;  /* 0x00043c0001007983 */ /* 0x0011620000300800 */
[----:B------:R-:W-:Y:S05]  /*3670*/  @P1 BRA `(.L_x_4008) ;  /* 0x000000f000001947 */ /* 0x000fea0003800000 */
[----:B-1----:R-:W3:Y:S01]  /*3680*/  LDL R16, [R1+0x20] ;  /* 0x0000200001107983 */ /* 0x002ee20000100800 */
[----:B------:R-:W-:Y:S01]  /*3690*/  MOV R17, c[0x0][0x1d4] ;  /* 0x0000750000117a02 */ /* 0x000fe20000000f00 */
[----:B------:R-:W-:-:S04]  /*36a0*/  CS2R R18, SRZ ;  /* 0x0000000000127805 */ /* 0x000fc8000001ff00 */
[----:B------:R-:W-:Y:S02]  /*36b0*/  IMAD R17, R17, 0x90, RZ ;  /* 0x0000009011117824 */ /* 0x000fe400078e02ff */
[----:B---3--:R-:W-:-:S05]  /*36c0*/  IMAD.SHL.U32 R16, R16, 0x4, RZ ;  /* 0x0000000410107824 */ /* 0x008fca00078e00ff */
[----:B------:R-:W-:Y:S01]  /*36d0*/  ISETP.GE.AND P2, PT, R16, R17, PT ;  /* 0x000000111000720c */ /* 0x000fe20003f46270 */
[----:B------:R1:W-:Y:S02]  /*36e0*/  STL [R1+0x24], R16 ;  /* 0x0000241001007387 */ /* 0x0003e40000100800 */
[----:B-1----:R-:W-:-:S10]  /*36f0*/  CS2R R16, SRZ ;  /* 0x0000000000107805 */ /* 0x002fd4000001ff00 */
[----:B------:R-:W-:Y:S05]  /*3700*/  @P2 BRA `(.L_x_4008) ;  /* 0x0000006000002947 */ /* 0x000fea0003800000 */
[----:B------:R-:W3:Y:S02]  /*3710*/  LDL.LU R16, [R1+0x24] ;  /* 0x0000240001107983 */ /* 0x000ee40000300800 */
[----:B---3--:R-:W-:-:S04]  /*3720*/  IADD3 R17, P2, R3, R16, RZ ;  /* 0x0000001003117210 */ /* 0x008fc80007f5e0ff */
[----:B-----5:R-:W-:Y:S02]  /*3730*/  LEA.HI.X.SX32 R18, R16, R2, 0x1, P2 ;  /* 0x0000000210127211 */ /* 0x020fe400010f0eff */
[----:B------:R-:W-:-:S04]  /*3740*/  LEA R16, P2, R17, c[0x0][0x198], 0x2 ;  /* 0x0000660011107a11 */ /* 0x000fc800078410ff */
[----:B------:R-:W-:-:S06]  /*3750*/  LEA.HI.X R17, R17, c[0x0][0x19c], R18, 0x2, P2 ;  /* 0x0000670011117a11 */ /* 0x000fcc00010f1412 */
[----:B------:R-:W5:Y:S03]  /*3760*/  LDG.E.128 R16, [R16.64] ;  /* 0x0000002410107981 */ /* 0x000f66000c1e1d00 */
.L_x_4008:
[----:B------:R-:W-:Y:S05]  /*3770*/  BSYNC B1 ;  /* 0x0000000000017941 */ /* 0x000fea0003800000 */
.L_x_4007:
[----:B------:R-:W-:Y:S01]  /*3780*/  BSSY B1, `(.L_x_4009) ;  /* 0x0000012000017945 */ /* 0x000fe20003800000 */
[----:B------:R-:W-:Y:S05]  /*3790*/  @P1 BRA `(.L_x_4010) ;  /* 0x0000010000001947 */ /* 0x000fea0003800000 */
[----:B------:R-:W3:Y:S01]  /*37a0*/  LDL.LU R20, [R1+0x20] ;  /* 0x0000200001147983 */ /* 0x000ee20000300800 */
[----:B------:R-:W-:-:S05]  /*37b0*/  MOV R22, c[0x0][0x1d4] ;  /* 0x0000750000167a02 */ /* 0x000fca0000000f00 */
        /* <DEDUP_REMOVED lines=14> */
.L_x_4010:
[----:B------:R-:W-:Y:S05]  /*38a0*/  BSYNC B1 ;  /* 0x0000000000017941 */ /* 0x000fea0003800000 */
.L_x_4009:
[----:B-----5:R3:W-:Y:S02]  /*38b0*/  STL [R1+0x43c], R2 ;  /* 0x00043c0201007387 */ /* 0x0207e40000100800 */
[----:B---3--:R-:W-:-:S05]  /*38c0*/  MOV R2, c[0x0][0x1d4] ;  /* 0x0000750000027a02 */ /* 0x008fca0000000f00 */
[----:B------:R-:W-:-:S05]  /*38d0*/  IMAD R2, R2, 0x7, R0 ;  /* 0x0000000702027824 */ /* 0x000fca00078e0200 */
[----:B------:R3:W-:Y:S04]  /*38e0*/  STL [R1+0x20], R2 ;  /* 0x0000200201007387 */ /* 0x0007e80000100800 */
[----:B---3--:R3:W5:Y:S01]  /*38f0*/  LDL.LU R2, [R1+0x43c] ;  /* 0x00043c0001027983 */ /* 0x0087620000300800 */
[----:B------:R-:W-:Y:S01]  /*3900*/  BSSY B1, `(.L_x_4011) ;  /* 0x0000011000017945 */ /* 0x000fe20003800000 */
[----:B------:R-:W-:Y:S05]  /*3910*/  @P1 BRA `(.L_x_4012) ;  /* 0x000000f000001947 */ /* 0x000fea0003800000 */
[----:B--2---:R-:W2:Y:S01]  /*3920*/  LDL R24, [R1+0x20] ;  /* 0x0000200001187983 */ /* 0x004ea20000100800 */
[----:B------:R-:W-:Y:S01]  /*3930*/  IMAD.MOV.U32 R25, RZ, RZ, c[0x0][0x1d4] ;  /* 0x00007500ff197624 */ /* 0x000fe200078e00ff */
[----:B------:R-:W-:-:S03]  /*3940*/  CS2R R26, SRZ ;  /* 0x00000000001a7805 */ /* 0x000fc6000001ff00 */
[----:B------:R-:W-:Y:S01]  /*3950*/  IMAD R25, R25, 0x90, RZ ;  /* 0x0000009019197824 */ /* 0x000fe200078e02ff */
[----:B--2---:R-:W-:-:S04]  /*3960*/  SHF.L.U32 R24, R24, 0x2, RZ ;  /* 0x0000000218187819 */ /* 0x004fc800000006ff */
[----:B------:R-:W-:Y:S01]  /*3970*/  ISETP.GE.AND P2, PT, R24, R25, PT ;  /* 0x000000191800720c */ /* 0x000fe20003f46270 */
[----:B------:R2:W-:Y:S02]  /*3980*/  STL [R1+0x24], R24 ;  /* 0x0000241801007387 */ /* 0x0005e40000100800 */
[----:B--2---:R-:W-:-:S10]  /*3990*/  CS2R R24, SRZ ;  /* 0x0000000000187805 */ /* 0x004fd4000001ff00 */
[----:B------:R-:W-:Y:S05]  /*39a0*/  @P2 BRA `(.L_x_4012) ;  /* 0x0000006000002947 */ /* 0x000fea0003800000 */
[----:B------:R-:W2:Y:S02]  /*39b0*/  LDL.LU R24, [R1+0x24] ;  /* 0x0000240001187983 */ /* 0x000ea40000300800 */
[----:B--2---:R-:W-:-:S04]  /*39c0*/  IADD3 R25, P2, R3, R24, RZ ;  /* 0x0000001803197210 */ /* 0x004fc80007f5e0ff */
[----:B-----5:R-:W-:Y:S02]  /*39d0*/  LEA.HI.X.SX32 R26, R24, R2, 0x1, P2 ;  /* 0x00000002181a7211 */ /* 0x020fe400010f0eff */
[----:B------:R-:W-:-:S04]  /*39e0*/  LEA R24, P2, R25, c[0x0][0x198], 0x2 ;  /* 0x0000660019187a11 */ /* 0x000fc800078410ff */
[----:B------:R-:W-:-:S06]  /*39f0*/  LEA.HI.X R25, R25, c[0x0][0x19c], R26, 0x2, P2 ;  /* 0x0000670019197a11 */ /* 0x000fcc00010f141a */
[----:B------:R-:W5:Y:S03]  /*3a00*/  LDG.E.128 R24, [R24.64] ;  /* 0x0000002418187981 */ /* 0x000f66000c1e1d00 */
.L_x_4012:
[----:B------:R-:W-:Y:S05]  /*3a10*/  BSYNC B1 ;  /* 0x0000000000017941 */ /* 0x000fea0003800000 */
.L_x_4011:
[----:B------:R0:W-:Y:S04]  /*3a20*/  STL [R1+0x43c], R0 ;  /* 0x00043c0001007387 */ /* 0x0001e80000100800 */
        /* <DEDUP_REMOVED lines=21> */
.L_x_4014:
[----:B------:R-:W-:Y:S05]  /*3b80*/  BSYNC B1 ;  /* 0x0000000000017941 */ /* 0x000fea0003800000 */
.L_x_4013:
[----:B------:R-:W-:Y:S01]  /*3b90*/  BSSY B1, `(.L_x_4015) ;  /* 0x0000012000017945 */ /* 0x000fe20003800000 */
[----:B------:R-:W-:Y:S05]  /*3ba0*/  @P1 BRA `(.L_x_4016) ;  /* 0x0000010000001947 */ /* 0x000fea0003800000 */
[----:B------:R-:W3:Y:S01]  /*3bb0*/  LDL.LU R32, [R1+0x20] ;  /* 0x0000200001207983 */ /* 0x000ee20000300800 */
[----:B------:R-:W-:-:S04]  /*3bc0*/  IMAD.MOV.U32 R34, RZ, RZ, c[0x0][0x1d4] ;  /* 0x00007500ff227624 */ /* 0x000fc800078e00ff */
[----:B------:R-:W-:Y:S01]  /*3bd0*/  IMAD R34, R34, 0x90, RZ ;  /* 0x0000009022227824 */ /* 0x000fe200078e02ff */
[----:B---3--:R-:W-:-:S04]  /*3be0*/  IADD3 R32, R32, c[0x0][0x1d4], RZ ;  /* 0x0000750020207a10 */ /* 0x008fc80007ffe0ff */
[----:B------:R-:W-:-:S04]  /*3bf0*/  SHF.L.U32 R33, R32, 0x2, RZ ;  /* 0x0000000220217819 */ /* 0x000fc800000006ff */
        /* <DEDUP_REMOVED lines=11> */
.L_x_4016:
[----:B------:R-:W-:Y:S05]  /*3cb0*/  BSYNC B1 ;  /* 0x0000000000017941 */ /* 0x000fea0003800000 */
.L_x_4015:
[----:B-----5:R3:W-:Y:S02]  /*3cc0*/  STL [R1+0x43c], R2 ;  /* 0x00043c0201007387 */ /* 0x0207e40000100800 */
[----:B---3--:R-:W-:-:S04]  /*3cd0*/  IMAD.MOV.U32 R2, RZ, RZ, c[0x0][0x1d4] ;  /* 0x00007500ff027624 */ /* 0x008fc800078e00ff */
[----:B------:R-:W-:-:S05]  /*3ce0*/  IMAD R2, R2, 0xa, R0 ;  /* 0x0000000a02027824 */ /* 0x000fca00078e0200 */
        /* <DEDUP_REMOVED lines=19> */
.L_x_4018:
[----:B------:R-:W-:Y:S05]  /*3e20*/  BSYNC B1 ;  /* 0x0000000000017941 */ /* 0x000fea0003800000 */
.L_x_4017:
        /* <DEDUP_REMOVED lines=22> */
.L_x_4020:
[----:B------:R-:W-:Y:S05]  /*3f90*/  BSYNC B1 ;  /* 0x0000000000017941 */ /* 0x000fea0003800000 */
.L_x_4019:
        /* <DEDUP_REMOVED lines=18> */
.L_x_4022:
[----:B------:R-:W-:Y:S05]  /*40c0*/  BSYNC B1 ;  /* 0x0000000000017941 */ /* 0x000fea0003800000 */
.L_x_4021:
[----:B-----5:R3:W-:Y:S02]  /*40d0*/  STL [R1+0x43c], R2 ;  /* 0x00043c0201007387 */ /* 0x0207e40000100800 */
[----:B---3--:R-:W-:-:S05]  /*40e0*/  MOV R2, c[0x0][0x1d4] ;  /* 0x0000750000027a02 */ /* 0x008fca0000000f00 */
[----:B------:R-:W-:-:S05]  /*40f0*/  IMAD R2, R2, 0xd, R0 ;  /* 0x0000000d02027824 */ /* 0x000fca00078e0200 */
[----:B------:R3:W-:Y:S04]  /*4100*/  STL [R1+0x20], R2 ;  /* 0x0000200201007387 */ /* 0x0007e80000100800 */
[----:B---3--:R3:W5:Y:S01]  /*4110*/  LDL.LU R2, [R1+0x43c] ;  /* 0x00043c0001027983 */ /* 0x0087620000300800 */
[----:B------:R-:W-:Y:S01]  /*4120*/  BSSY B1, `(.L_x_4023) ;  /* 0x0000011000017945 */ /* 0x000fe20003800000 */
[----:B------:R-:W-:Y:S05]  /*4130*/  @P1 BRA `(.L_x_4024) ;  /* 0x000000f000001947 */ /* 0x000fea0003800000 */
[----:B---3--:R-:W3:Y:S01]  /*4140*/  LDL R48, [R1+0x20] ;  /* 0x0000200001307983 */ /* 0x008ee20000100800 */
        /* <DEDUP_REMOVED lines=14> */
.L_x_4024:
[----:B------:R-:W-:Y:S05]  /*4230*/  BSYNC B1 ;  /* 0x0000000000017941 */ /* 0x000fea0003800000 */
.L_x_4023:
        /* <DEDUP_REMOVED lines=22> */
.L_x_4026:
[----:B------:R-:W-:Y:S05]  /*43a0*/  BSYNC B1 ;  /* 0x0000000000017941 */ /* 0x000fea0003800000 */
.L_x_4025:
        /* <DEDUP_REMOVED lines=18> */
.L_x_4028:
[----:B------:R-:W-:Y:S05]  /*44d0*/  BSYNC B1 ;  /* 0x0000000000017941 */ /* 0x000fea0003800000 */
.L_x_4027:
[----:B-----5:R3:W-:Y:S02]  /*44e0*/  STL [R1+0x43c], R2 ;  /* 0x00043c0201007387 */ /* 0x0207e40000100800 */
[----:B---3--:R-:W-:-:S05]  /*44f0*/  IMAD.MOV.U32 R2, RZ, RZ, c[0x0][0x1d4] ;  /* 0x00007500ff027624 */ /* 0x008fca00078e00ff */
[----:B------:R-:W-:-:S05]  /*4500*/  LEA R2, R2, R0, 0x4 ;  /* 0x0000000002027211 */ /* 0x000fca00078e20ff */
        /* <DEDUP_REMOVED lines=19> */
.L_x_4030:
[----:B------:R-:W-:Y:S05]  /*4640*/  BSYNC B1 ;  /* 0x0000000000017941 */ /* 0x000fea0003800000 */
.L_x_4029:
        /* <DEDUP_REMOVED lines=22> */
.L_x_4032:
[----:B------:R-:W-:Y:S05]  /*47b0*/  BSYNC B1 ;  /* 0x0000000000017941 */ /* 0x000fea0003800000 */
.L_x_4031:
        /* <DEDUP_REMOVED lines=18> */
.L_x_4034:
[----:B------:R-:W-:Y:S05]  /*48e0*/  BSYNC B1 ;  /* 0x0000000000017941 */ /* 0x000fea0003800000 */
.L_x_4033:
        /* <DEDUP_REMOVED lines=22> */
.L_x_4036:
[----:B------:R-:W-:Y:S05]  /*4a50*/  BSYNC B1 ;  /* 0x0000000000017941 */ /* 0x000fea0003800000 */
.L_x_4035:
        /* <DEDUP_REMOVED lines=22> */
.L_x_4038:
[----:B------:R-:W-:Y:S05]  /*4bc0*/  BSYNC B1 ;  /* 0x0000000000017941 */ /* 0x000fea0003800000 */
.L_x_4037:
        /* <DEDUP_REMOVED lines=18> */
.L_x_4040:
[----:B------:R-:W-:Y:S05]  /*4cf0*/  BSYNC B1 ;  /* 0x0000000000017941 */ /* 0x000fea0003800000 */
.L_x_4039:
        /* <DEDUP_REMOVED lines=22> */
.L_x_4042:
[----:B------:R-:W-:Y:S05]  /*4e60*/  BSYNC B1 ;  /* 0x0000000000017941 */ /* 0x000fea0003800000 */
.L_x_4041:
        /* <DEDUP_REMOVED lines=22> */
.L_x_4044:
[----:B------:R-:W-:Y:S05]  /*4fd0*/  BSYNC B1 ;  /* 0x0000000000017941 */ /* 0x000fea0003800000 */
.L_x_4043:
        /* <DEDUP_REMOVED lines=18> */
.L_x_4046:
[----:B------:R-:W-:Y:S05]  /*5100*/  BSYNC B1 ;  /* 0x0000000000017941 */ /* 0x000fea0003800000 */
.L_x_4045:
        /* <DEDUP_REMOVED lines=22> */
.L_x_4048:
[----:B------:R-:W-:Y:S05]  /*5270*/  BSYNC B1 ;  /* 0x0000000000017941 */ /* 0x000fea0003800000 */
.L_x_4047:
        /* <DEDUP_REMOVED lines=22> */
.L_x_4050:
[----:B------:R-:W-:Y:S05]  /*53e0*/  BSYNC B1 ;  /* 0x0000000000017941 */ /* 0x000fea0003800000 */
.L_x_4049:
        /* <DEDUP_REMOVED lines=18> */
.L_x_4052:
[----:B------:R-:W-:Y:S05]  /*5510*/  BSYNC B1 ;  /* 0x0000000000017941 */ /* 0x000fea0003800000 */
.L_x_4051:
        /* <DEDUP_REMOVED lines=22> */
.L_x_4054:
[----:B------:R-:W-:Y:S05]  /*5680*/  BSYNC B1 ;  /* 0x0000000000017941 */ /* 0x000fea0003800000 */
.L_x_4053:
        /* <DEDUP_REMOVED lines=22> */
.L_x_4056:
[----:B------:R-:W-:Y:S05]  /*57f0*/  BSYNC B1 ;  /* 0x0000000000017941 */ /* 0x000fea0003800000 */
.L_x_4055:
        /* <DEDUP_REMOVED lines=18> */
.L_x_4058:
[----:B------:R-:W-:Y:S05]  /*5920*/  BSYNC B1 ;  /* 0x0000000000017941 */ /* 0x000fea0003800000 */
.L_x_4057:
        /* <DEDUP_REMOVED lines=22> */
.L_x_4060:
[----:B------:R-:W-:Y:S05]  /*5a90*/  BSYNC B1 ;  /* 0x0000000000017941 */ /* 0x000fea0003800000 */
.L_x_4059:
        /* <DEDUP_REMOVED lines=22> */
.L_x_4062:
[----:B------:R-:W-:Y:S05]  /*5c00*/  BSYNC B1 ;  /* 0x0000000000017941 */ /* 0x000fea0003800000 */
.L_x_4061:
        /* <DEDUP_REMOVED lines=18> */
.L_x_4064:
[----:B------:R-:W-:Y:S05]  /*5d30*/  BSYNC B1 ;  /* 0x0000000000017941 */ /* 0x000fea0003800000 */
.L_x_4063:
        /* <DEDUP_REMOVED lines=22> */
.L_x_4066:
[----:B------:R-:W-:Y:S05]  /*5ea0*/  BSYNC B1 ;  /* 0x0000000000017941 */ /* 0x000fea0003800000 */
.L_x_4065:
        /* <DEDUP_REMOVED lines=22> */
.L_x_4068:
[----:B------:R-:W-:Y:S05]  /*6010*/  BSYNC B1 ;  /* 0x0000000000017941 */ /* 0x000fea0003800000 */
.L_x_4067:
        /* <DEDUP_REMOVED lines=18> */
.L_x_4070:
[----:B------:R-:W-:Y:S05]  /*6140*/  BSYNC B1 ;  /* 0x0000000000017941 */ /* 0x000fea0003800000 */
.L_x_4069:
        /* <DEDUP_REMOVED lines=22> */
.L_x_4072:
[----:B------:R-:W-:Y:S05]  /*62b0*/  BSYNC B1 ;  /* 0x0000000000017941 */ /* 0x000fea0003800000 */
.L_x_4071:
        /* <DEDUP_REMOVED lines=22> */
.L_x_4074:
[----:B------:R-:W-:Y:S05]  /*6420*/  BSYNC B1 ;  /* 0x0000000000017941 */ /* 0x000fea0003800000 */
.L_x_4073:
        /* <DEDUP_REMOVED lines=18> */
.L_x_4076:
[----:B------:R-:W-:Y:S05]  /*6550*/  BSYNC B1 ;  /* 0x0000000000017941 */ /* 0x000fea0003800000 */
.L_x_4075:
        /* <DEDUP_REMOVED lines=22> */
.L_x_4078:
[----:B------:R-:W-:Y:S05]  /*66c0*/  BSYNC B1 ;  /* 0x0000000000017941 */ /* 0x000fea0003800000 */
.L_x_4077:
        /* <DEDUP_REMOVED lines=22> */
.L_x_4080:
[----:B------:R-:W-:Y:S05]  /*6830*/  BSYNC B1 ;  /* 0x0000000000017941 */ /* 0x000fea0003800000 */
.L_x_4079:
        /* <DEDUP_REMOVED lines=18> */
.L_x_4082:
[----:B------:R-:W-:Y:S05]  /*6960*/  BSYNC B1 ;  /* 0x0000000000017941 */ /* 0x000fea0003800000 */
.L_x_4081:
        /* <DEDUP_REMOVED lines=22> */
.L_x_4084:
[----:B------:R-:W-:Y:S05]  /*6ad0*/  BSYNC B1 ;  /* 0x0000000000017941 */ /* 0x000fea0003800000 */
.L_x_4083:
        /* <DEDUP_REMOVED lines=22> */
.L_x_4086:
[----:B------:R-:W-:Y:S05]  /*6c40*/  BSYNC B1 ;  /* 0x0000000000017941 */ /* 0x000fea0003800000 */
.L_x_4085:
        /* <DEDUP_REMOVED lines=18> */
.L_x_4088:
[----:B------:R-:W-:Y:S05]  /*6d70*/  BSYNC B1 ;  /* 0x0000000000017941 */ /* 0x000fea0003800000 */
.L_x_4087:
        /* <DEDUP_REMOVED lines=22> */
.L_x_4090:
[----:B------:R-:W-:Y:S05]  /*6ee0*/  BSYNC B1 ;  /* 0x0000000000017941 */ /* 0x000fea0003800000 */
.L_x_4089:
        /* <DEDUP_REMOVED lines=22> */
.L_x_4092:
[----:B------:R-:W-:Y:S05]  /*7050*/  BSYNC B1 ;  /* 0x0000000000017941 */ /* 0x000fea0003800000 */
.L_x_4091:
        /* <DEDUP_REMOVED lines=18> */
.L_x_4094:
[----:B------:R-:W-:Y:S05]  /*7180*/  BSYNC B1 ;  /* 0x0000000000017941 */ /* 0x000fea0003800000 */
.L_x_4093:
        /* <DEDUP_REMOVED lines=22> */
.L_x_4096:
[----:B------:R-:W-:Y:S05]  /*72f0*/  BSYNC B1 ;  /* 0x0000000000017941 */ /* 0x000fea0003800000 */
.L_x_4095:
        /* <DEDUP_REMOVED lines=22> */
.L_x_4098:
[----:B------:R-:W-:Y:S05]  /*7460*/  BSYNC B1 ;  /* 0x0000000000017941 */ /* 0x000fea0003800000 */
.L_x_4097:
        /* <DEDUP_REMOVED lines=18> */
.L_x_4100:
[----:B------:R-:W-:Y:S05]  /*7590*/  BSYNC B1 ;  /* 0x0000000000017941 */ /* 0x000fea0003800000 */
.L_x_4099:
        /* <DEDUP_REMOVED lines=22> */
.L_x_4102:
[----:B------:R-:W-:Y:S05]  /*7700*/  BSYNC B1 ;  /* 0x0000000000017941 */ /* 0x000fea0003800000 */
.L_x_4101:
        /* <DEDUP_REMOVED lines=22> */
.L_x_4104:
[----:B------:R-:W-:Y:S05]  /*7870*/  BSYNC B1 ;  /* 0x0000000000017941 */ /* 0x000fea0003800000 */
.L_x_4103:
        /* <DEDUP_REMOVED lines=18> */
.L_x_4106:
[----:B------:R-:W-:Y:S05]  /*79a0*/  BSYNC B1 ;  /* 0x0000000000017941 */ /* 0x000fea0003800000 */
.L_x_4105:
[----:B------:R-:W-:Y:S04]  /*79b0*/  STL [R1+0x440], R3 ;  /* 0x0004400301007387 */ /* 0x000fe80000100800 */
[----:B-----5:R3:W-:Y:S02]  /*79c0*/  STL [R1+0x43c], R2 ;  /* 0x00043c0201007387 */ /* 0x0207e40000100800 */
[----:B---3--:R-:W-:-:S04]  /*79d0*/  IMAD.MOV.U32 R2, RZ, RZ, c[0x0][0x1d4] ;  /* 0x00007500ff027624 */ /* 0x008fc800078e00ff */
[----:B------:R-:W-:-:S05]  /*79e0*/  IMAD R3, R2, 0x3a, R0 ;  /* 0x0000003a02037824 */ /* 0x000fca00078e0200 */
[----:B------:R3:W-:Y:S02]  /*79f0*/  STL [R1+0x20], R3 ;  /* 0x0000200301007387 */ /* 0x0007e40000100800 */
[C-C-:B---3--:R-:W-:Y:S02]  /*7a00*/  IMAD R3, R2.reuse, 0x3d, R0.reuse ;  /* 0x0000003d02037824 */ /* 0x148fe400078e0200 */
[----:B------:R-:W-:-:S03]  /*7a10*/  IMAD R0, R2, 0x37, R0 ;  /* 0x0000003702007824 */ /* 0x000fc600078e0200 */
[----:B------:R3:W-:Y:S04]  /*7a20*/  STL [R1+0x24], R3 ;  /* 0x0000240301007387 */ /* 0x0007e80000100800 */
[----:B---3--:R3:W5:Y:S04]  /*7a30*/  LDL.LU R3, [R1+0x440] ;  /* 0x0004400001037983 */ /* 0x0087680000300800 */
[----:B------:R3:W5:Y:S01]  /*7a40*/  LDL.LU R2, [R1+0x43c] ;  /* 0x00043c0001027983 */ /* 0x0007620000300800 */
[----:B------:R-:W-:Y:S01]  /*7a50*/  BSSY B1, `(.L_x_4107) ;  /* 0x000000f000017945 */ /* 0x000fe20003800000 */
[----:B------:R-:W-:Y:S05]  /*7a60*/  @P1 BRA `(.L_x_4108) ;  /* 0x000000d000001947 */ /* 0x000fea0003800000 */
[----:B------:R-:W-:Y:S01]  /*7a70*/  MOV R217, c[0x0][0x1d4] ;  /* 0x0000750000d97a02 */ /* 0x000fe20000000f00 */
[----:B------:R-:W-:Y:S01]  /*7a80*/  IMAD.SHL.U32 R216, R0, 0x4, RZ ;  /* 0x0000000400d87824 */ /* 0x000fe200078e00ff */
[----:B------:R-:W-:-:S03]  /*7a90*/  CS2R R218, SRZ ;  /* 0x0000000000da7805 */ /* 0x000fc6000001ff00 */
[----:B------:R-:W-:-:S05]  /*7aa0*/  IMAD R217, R217, 0x90, RZ ;  /* 0x00000090d9d97824 */ /* 0x000fca00078e02ff */
[----:B------:R-:W-:Y:S02]  /*7ab0*/  ISETP.GE.AND P2, PT, R216, R217, PT ;  /* 0x000000d9d800720c */ /* 0x000fe40003f46270 */
[----:B------:R-:W-:-:S11]  /*7ac0*/  CS2R R216, SRZ ;  /* 0x0000000000d87805 */ /* 0x000fd6000001ff00 */
[----:B------:R-:W-:Y:S05]  /*7ad0*/  @P2 BRA `(.L_x_4108) ;  /* 0x0000006000002947 */ /* 0x000fea0003800000 */
[----:B------:R-:W-:-:S04]  /*7ae0*/  SHF.L.U32 R216, R0, 0x2, RZ ;  /* 0x0000000200d87819 */ /* 0x000fc800000006ff */
[----:B-----5:R-:W-:-:S04]  /*7af0*/  IADD3 R217, P2, R3, R216, RZ ;  /* 0x000000d803d97210 */ /* 0x020fc80007f5e0ff */
[----:B------:R-:W-:Y:S02]  /*7b00*/  LEA.HI.X.SX32 R218, R216, R2, 0x1, P2 ;  /* 0x00000002d8da7211 */ /* 0x000fe400010f0eff */
[----:B------:R-:W-:-:S04]  /*7b10*/  LEA R216, P2, R217, c[0x0][0x198], 0x2 ;  /* 0x00006600d9d87a11 */ /* 0x000fc800078410ff */
[----:B------:R-:W-:-:S06]  /*7b20*/  LEA.HI.X R217, R217, c[0x0][0x19c], R218, 0x2, P2 ;  /* 0x00006700d9d97a11 */ /* 0x000fcc00010f14da */
[----:B------:R-:W5:Y:S03]  /*7b30*/  LDG.E.128 R216, [R216.64] ;  /* 0x00000024d8d87981 */ /* 0x000f66000c1e1d00 */
.L_x_4108:
[----:B------:R-:W-:Y:S05]  /*7b40*/  BSYNC B1 ;  /* 0x0000000000017941 */ /* 0x000fea0003800000 */
.L_x_4107:
[----:B------:R-:W-:Y:S01]  /*7b50*/  BSSY B1, `(.L_x_4109) ;  /* 0x0000010000017945 */ /* 0x000fe20003800000 */
[----:B------:R-:W-:Y:S01]  /*7b60*/  IADD3 R0, R0, c[0x0][0x1d4], RZ ;  /* 0x0000750000007a10 */ /* 0x000fe20007ffe0ff */
[----:B------:R-:W-:Y:S05]  /*7b70*/  @P1 BRA `(.L_x_4110) ;  /* 0x000000d000001947 */ /* 0x000fea0003800000 */
[----:B------:R-:W-:Y:S01]  /*7b80*/  IMAD.MOV.U32 R221, RZ, RZ, c[0x0][0x1d4] ;  /* 0x00007500ffdd7624 */ /* 0x000fe200078e00ff */
[----:B------:R-:W-:Y:S01]  /*7b90*/  SHF.L.U32 R220, R0, 0x2, RZ ;  /* 0x0000000200dc7819 */ /* 0x000fe200000006ff */
[----:B------:R-:W-:Y:S02]  /*7ba0*/  CS2R R222, SRZ ;  /* 0x0000000000de7805 */ /* 0x000fe4000001ff00 */
[----:B------:R-:W-:-:S05]  /*7bb0*/  IMAD R221, R221, 0x90, RZ ;  /* 0x00000090dddd7824 */ /* 0x000fca00078e02ff */
[----:B------:R-:W-:Y:S02]  /*7bc0*/  ISETP.GE.AND P2, PT, R220, R221, PT ;  /* 0x000000dddc00720c */ /* 0x000fe40003f46270 */
[----:B------:R-:W-:-:S11]  /*7bd0*/  CS2R R220, SRZ ;  /* 0x0000000000dc7805 */ /* 0x000fd6000001ff00 */
[----:B------:R-:W-:Y:S05]  /*7be0*/  @P2 BRA `(.L_x_4110) ;  /* 0x0000006000002947 */ /* 0x000fea0003800000 */
[----:B------:R-:W-:-:S05]  /*7bf0*/  IMAD.SHL.U32 R220, R0, 0x4, RZ ;  /* 0x0000000400dc7824 */ /* 0x000fca00078e00ff */
[----:B-----5:R-:W-:-:S04]  /*7c00*/  IADD3 R221, P2, R3, R220, RZ ;  /* 0x000000dc03dd7210 */ /* 0x020fc80007f5e0ff */
[----:B------:R-:W-:Y:S02]  /*7c10*/  LEA.HI.X.SX32 R222, R220, R2, 0x1, P2 ;  /* 0x00000002dcde7211 */ /* 0x000fe400010f0eff */
[----:B------:R-:W-:-:S04]  /*7c20*/  LEA R220, P2, R221, c[0x0][0x198], 0x2 ;  /* 0x00006600dddc7a11 */ /* 0x000fc800078410ff */
[----:B------:R-:W-:-:S06]  /*7c30*/  LEA.HI.X R221, R221, c[0x0][0x19c], R222, 0x2, P2 ;  /* 0x00006700dddd7a11 */ /* 0x000fcc00010f14de */
[----:B------:R-:W5:Y:S03]  /*7c40*/  LDG.E.128 R220, [R220.64] ;  /* 0x00000024dcdc7981 */ /* 0x000f66000c1e1d00 */
.L_x_4110:
[----:B------:R-:W-:Y:S05]  /*7c50*/  BSYNC B1 ;  /* 0x0000000000017941 */ /* 0x000fea0003800000 */
.L_x_4109:
[----:B------:R-:W-:Y:S01]  /*7c60*/  BSSY B1, `(.L_x_4111) ;  /* 0x0000010000017945 */ /* 0x000fe20003800000 */
[----:B------:R-:W-:Y:S05]  /*7c70*/  @P1 BRA `(.L_x_4112) ;  /* 0x000000e000001947 */ /* 0x000fea0003800000 */
[----:B------:R-:W-:Y:S01]  /*7c80*/  MOV R224, c[0x0][0x1d4] ;  /* 0x0000750000e07a02 */ /* 0x000fe20000000f00 */
[----:B------:R-:W-:Y:S01]  /*7c90*/  CS2R R226, SRZ ;  /* 0x0000000000e27805 */ /* 0x000fe2000001ff00 */
[----:B------:R-:W-:-:S03]  /*7ca0*/  IADD3 R0, R0, c[0x0][0x1d4], RZ ;  /* 0x0000750000007a10 */ /* 0x000fc60007ffe0ff */
[----:B------:R-:W-:Y:S02]  /*7cb0*/  IMAD R224, R224, 0x90, RZ ;  /* 0x00000090e0e07824 */ /* 0x000fe400078e02ff */
[----:B------:R-:W-:-:S05]  /*7cc0*/  IMAD.SHL.U32 R0, R0, 0x4, RZ ;  /* 0x0000000400007824 */ /* 0x000fca00078e00ff */
[----:B------:R-:W-:Y:S02]  /*7cd0*/  ISETP.GE.AND P2, PT, R0, R224, PT ;  /* 0x000000e00000720c */ /* 0x000fe40003f46270 */
[----:B------:R-:W-:-:S11]  /*7ce0*/  CS2R R224, SRZ ;  /* 0x0000000000e07805 */ /* 0x000fd6000001ff00 */
[----:B------:R-:W-:Y:S05]  /*7cf0*/  @P2 BRA `(.L_x_4112) ;  /* 0x0000006000002947 */ /* 0x000fea0003800000 */
[----:B------:R-:W-:-:S04]  /*7d00*/  MOV R224, R0 ;  /* 0x0000000000e07202 */ /* 0x000fc80000000f00 */
[----:B-----5:R-:W-:-:S04]  /*7d10*/  IADD3 R0, P2, R3, R224, RZ ;  /* 0x000000e003007210 */ /* 0x020fc80007f5e0ff */
[----:B------:R-:W-:Y:S02]  /*7d20*/  LEA.HI.X.SX32 R225, R224, R2, 0x1, P2 ;  /* 0x00000002e0e17211 */ /* 0x000fe400010f0eff */
[----:B------:R-:W-:-:S04]  /*7d30*/  LEA R224, P2, R0, c[0x0][0x198], 0x2 ;  /* 0x0000660000e07a11 */ /* 0x000fc800078410ff */
[----:B------:R-:W-:-:S06]  /*7d40*/  LEA.HI.X R225, R0, c[0x0][0x19c], R225, 0x2, P2 ;  /* 0x0000670000e17a11 */ /* 0x000fcc00010f14e1 */
[----:B------:R-:W5:Y:S03]  /*7d50*/  LDG.E.128 R224, [R224.64] ;  /* 0x00000024e0e07981 */ /* 0x000f66000c1e1d00 */
.L_x_4112:
[----:B------:R-:W-:Y:S05]  /*7d60*/  BSYNC B1 ;  /* 0x0000000000017941 */ /* 0x000fea0003800000 */
.L_x_4111:
[----:B------:R-:W-:Y:S01]  /*7d70*/  BSSY B1, `(.L_x_4113) ;  /* 0x0000010000017945 */ /* 0x000fe20003800000 */
[----:B------:R-:W-:Y:S05]  /*7d80*/  @P1 BRA `(.L_x_4114) ;  /* 0x000000e000001947 */ /* 0x000fea0003800000 */
[----:B---3--:R-:W3:Y:S01]  /*7d90*/  LDL R0, [R1+0x20] ;  /* 0x0000200001007983 */ /* 0x008ee20000100800 */
[----:B------:R-:W-:Y:S01]  /*7da0*/  IMAD.MOV.U32 R228, RZ, RZ, c[0x0][0x1d4] ;  /* 0x00007500ffe47624 */ /* 0x000fe200078e00ff */
[----:B------:R-:W-:-:S03]  /*7db0*/  CS2R R230, SRZ ;  /* 0x0000000000e67805 */ /* 0x000fc6000001ff00 */
[----:B------:R-:W-:Y:S01]  /*7dc0*/  IMAD R228, R228, 0x90, RZ ;  /* 0x00000090e4e47824 */ /* 0x000fe200078e02ff */
[----:B---3--:R-:W-:-:S04]  /*7dd0*/  SHF.L.U32 R0, R0, 0x2, RZ ;  /* 0x0000000200007819 */ /* 0x008fc800000006ff */
[----:B------:R-:W-:Y:S02]  /*7de0*/  ISETP.GE.AND P2, PT, R0, R228, PT ;  /* 0x000000e40000720c */ /* 0x000fe40003f46270 */
[----:B------:R-:W-:-:S11]  /*7df0*/  CS2R R228, SRZ ;  /* 0x0000000000e47805 */ /* 0x000fd6000001ff00 */
[----:B------:R-:W-:Y:S05]  /*7e00*/  @P2 BRA `(.L_x_4114) ;  /* 0x0000006000002947 */ /* 0x000fea0003800000 */
[----:B------:R-:W-:-:S05]  /*7e10*/  IMAD.MOV.U32 R228, RZ, RZ, R0 ;  /* 0x000000ffffe47224 */ /* 0x000fca00078e0000 */
[----:B-----5:R-:W-:-:S04]  /*7e20*/  IADD3 R0, P2, R3, R228, RZ ;  /* 0x000000e403007210 */ /* 0x020fc80007f5e0ff */
[----:B------:R-:W-:Y:S02]  /*7e30*/  LEA.HI.X.SX32 R229, R228, R2, 0x1, P2 ;  /* 0x00000002e4e57211 */ /* 0x000fe400010f0eff */
[----:B------:R-:W-:-:S04]  /*7e40*/  LEA R228, P2, R0, c[0x0][0x198], 0x2 ;  /* 0x0000660000e47a11 */ /* 0x000fc800078410ff */
[----:B------:R-:W-:-:S06]  /*7e50*/  LEA.HI.X R229, R0, c[0x0][0x19c], R229, 0x2, P2 ;  /* 0x0000670000e57a11 */ /* 0x000fcc00010f14e5 */
[----:B------:R-:W5:Y:S03]  /*7e60*/  LDG.E.128 R228, [R228.64] ;  /* 0x00000024e4e47981 */ /* 0x000f66000c1e1d00 */
.L_x_4114:
[----:B------:R-:W-:Y:S05]  /*7e70*/  BSYNC B1 ;  /* 0x0000000000017941 */ /* 0x000fea0003800000 */
.L_x_4113:
[----:B---3--:R-:W3:Y:S01]  /*7e80*/  LDL.LU R0, [R1+0x20] ;  /* 0x0000200001007983 */ /* 0x008ee20000300800 */
[----:B------:R-:W-:Y:S01]  /*7e90*/  BSSY B1, `(.L_x_4115) ;  /* 0x0000010000017945 */ /* 0x000fe20003800000 */
[----:B---3--:R-:W-:Y:S01]  /*7ea0*/  IADD3 R0, R0, c[0x0][0x1d4], RZ ;  /* 0x0000750000007a10 */ /* 0x008fe20007ffe0ff */
        /* <DEDUP_REMOVED lines=14> */
.L_x_4116:
[----:B------:R-:W-:Y:S05]  /*7f90*/  BSYNC B1 ;  /* 0x0000000000017941 */ /* 0x000fea0003800000 */
.L_x_4115:
[----:B------:R-:W-:Y:S01]  /*7fa0*/  BSSY B1, `(.L_x_4117) ;  /* 0x0000010000017945 */ /* 0x000fe20003800000 */
[----:B------:R-:W-:Y:S05]  /*7fb0*/  @P1 BRA `(.L_x_4118) ;  /* 0x000000e000001947 */ /* 0x000fea0003800000 */
[----:B------:R-:W-:Y:S01]  /*7fc0*/  IMAD.MOV.U32 R236, RZ, RZ, c[0x0][0x1d4] ;  /* 0x00007500ffec7624 */ /* 0x000fe200078e00ff */
[----:B------:R-:W-:Y:S01]  /*7fd0*/  IADD3 R0, R0, c[0x0][0x1d4], RZ ;  /* 0x0000750000007a10 */ /* 0x000fe20007ffe0ff */
[----:B------:R-:W-:Y:S02]  /*7fe0*/  CS2R R238, SRZ ;  /* 0x0000000000ee7805 */ /* 0x000fe4000001ff00 */
[----:B------:R-:W-:Y:S01]  /*7ff0*/  IMAD R236, R236, 0x90, RZ ;  /* 0x00000090ecec7824 */ /* 0x000fe200078e02ff */
[----:B------:R-:W-:-:S04]  /*8000*/  SHF.L.U32 R0, R0, 0x2, RZ ;  /* 0x0000000200007819 */ /* 0x000fc800000006ff */
        /* <DEDUP_REMOVED lines=9> */
.L_x_4118:
[----:B------:R-:W-:Y:S05]  /*80a0*/  BSYNC B1 ;  /* 0x0000000000017941 */ /* 0x000fea0003800000 */
.L_x_4117:
[----:B------:R-:W-:Y:S01]  /*80b0*/  BSSY B1, `(.L_x_4119) ;  /* 0x0000010000017945 */ /* 0x000fe20003800000 */
[----:B------:R-:W-:Y:S05]  /*80c0*/  @P1 BRA `(.L_x_4120) ;  /* 0x000000e000001947 */ /* 0x000fea0003800000 */
[----:B------:R-:W3:Y:S01]  /*80d0*/  LDL R0, [R1+0x24] ;  /* 0x0000240001007983 */ /* 0x000ee20000100800 */
[----:B------:R-:W-:Y:S01]  /*80e0*/  MOV R240, c[0x0][0x1d4] ;  /* 0x0000750000f07a02 */ /* 0x000fe20000000f00 */
[----:B------:R-:W-:-:S04]  /*80f0*/  CS2R R242, SRZ ;  /* 0x0000000000f27805 */ /* 0x000fc8000001ff00 */
[----:B------:R-:W-:Y:S02]  /*8100*/  IMAD R240, R240, 0x90, RZ ;  /* 0x00000090f0f07824 */ /* 0x000fe400078e02ff */
[----:B---3--:R-:W-:-:S05]  /*8110*/  IMAD.SHL.U32 R0, R0, 0x4, RZ ;  /* 0x0000000400007824 */ /* 0x008fca00078e00ff */
        /* <DEDUP_REMOVED lines=9> */
.L_x_4120:
[----:B------:R-:W-:Y:S05]  /*81b0*/  BSYNC B1 ;  /* 0x0000000000017941 */ /* 0x000fea0003800000 */
.L_x_4119:
[----:B------:R-:W3:Y:S01]  /*81c0*/  LDL.LU R0, [R1+0x24] ;  /* 0x0000240001007983 */ /* 0x000ee20000300800 */
[----:B------:R-:W-:Y:S01]  /*81d0*/  BSSY B1, `(.L_x_4121) ;  /* 0x0000010000017945 */ /* 0x000fe20003800000 */
[----:B---3--:R-:W-:Y:S01]  /*81e0*/  IADD3 R0, R0, c[0x0][0x1d4], RZ ;  /* 0x0000750000007a10 */ /* 0x008fe20007ffe0ff */
        /* <DEDUP_REMOVED lines=14> */
.L_x_4122:
[----:B------:R-:W-:Y:S05]  /*82d0*/  BSYNC B1 ;  /* 0x0000000000017941 */ /* 0x000fea0003800000 */
.L_x_4121:
        /* <DEDUP_REMOVED lines=16> */
.L_x_4124:
[----:B------:R-:W-:Y:S05]  /*83e0*/  BSYNC B1 ;  /* 0x0000000000017941 */ /* 0x000fea0003800000 */
.L_x_4123:
[----:B------:R-:W-:Y:S01]  /*83f0*/  BSSY B1, `(.L_x_4125) ;  /* 0x0000250000017945 */ /* 0x000fe20003800000 */
[----:B------:R-:W-:Y:S05]  /*8400*/  @P1 BRA `(.L_x_4126) ;  /* 0x000024e000001947 */ /* 0x000fea0003800000 */
[----:B------:R-:W3:Y:S01]  /*8410*/  LDL R0, [R1+0x414] ;  /* 0x0004140001007983 */ /* 0x000ee20000100800 */
[----:B------:R-:W-:-:S03]  /*8420*/  ULDC.64 UR4, c[0x0][0x218] ;  /* 0x0000860000047ab9 */ /* 0x000fc60000000a00 */
[----:B-----5:R0:W-:Y:S04]  /*8430*/  STL [R1+0x478], R223 ;  /* 0x000478df01007387 */ /* 0x0201e80000100800 */
[----:B0---4-:R-:W4:Y:S04]  /*8440*/  LDL R223, [R1+0x3f0] ;  /* 0x0003f00001df7983 */ /* 0x011f280000100800 */
[----:B------:R0:W-:Y:S04]  /*8450*/  STL [R1+0x474], R227 ;  /* 0x000474e301007387 */ /* 0x0001e80000100800 */
[----:B0-2---:R-:W2:Y:S04]  /*8460*/  LDL R227, [R1+0x420] ;  /* 0x0004200001e37983 */ /* 0x005ea80000100800 */
        /* <DEDUP_REMOVED lines=13> */
[----:B0-----:R-:W3:Y:S04]  /*8540*/  LDL R251, [R1+0x4] ;  /* 0x0000040001fb7983 */ /* 0x001ee80000100800 */
[----:B------:R0:W-:Y:S04]  /*8550*/  STL [R1+0x440], R3 ;  /* 0x0004400301007387 */ /* 0x0001e80000100800 */
[----:B0-----:R-:W2:Y:S04]  /*8560*/  LDL R3, [R1] ;  /* 0x0000000001037983 */ /* 0x001ea80000100800 */
[----:B------:R0:W-:Y:S04]  /*8570*/  STL [R1+0x43c], R2 ;  /* 0x00043c0201007387 */ /* 0x0001e80000100800 */
[----:B0-----:R-:W4:Y:S01]  /*8580*/  LDL R2, [R1+0x3e4] ;  /* 0x0003e40001027983 */ /* 0x001f220000100800 */
[----:B---3--:R-:W-:-:S03]  /*8590*/  FMUL.FTZ R0, R0, R251 ;  /* 0x000000fb00007220 */ /* 0x008fc60000410000 */
[----:B------:R-:W3:Y:S01]  /*85a0*/  LDL R251, [R1+0x3f4] ;  /* 0x0003f40001fb7983 */ /* 0x000ee20000100800 */
[----:B--2---:R-:W-:-:S04]  /*85b0*/  FMUL.FTZ R247, R247, R3 ;  /* 0x00000003f7f77220 */ /* 0x004fc80000410000 */
[----:B------:R-:W-:Y:S02]  /*85c0*/  FFMA.FTZ R3, R227, R243, R247 ;  /* 0x000000f3e3037223 */ /* 0x000fe400000100f7 */
[----:B------:R-:W2:Y:S01]  /*85d0*/  LDL R227, [R1+0x3e0] ;  /* 0x0003e00001e37983 */ /* 0x000ea20000100800 */
[----:B------:R-:W-:-:S03]  /*85e0*/  FFMA.FTZ R0, R235, R239, R0 ;  /* 0x000000efeb007223 */ /* 0x000fc60000010000 */
[----:B------:R-:W2:Y:S04]  /*85f0*/  LDL R243, [R1+0x3d0] ;  /* 0x0003d00001f37983 */ /* 0x000ea80000100800 */
[----:B------:R-:W2:Y:S01]  /*8600*/  LDL R235, [R1+0x3c0] ;  /* 0x0003c00001eb7983 */ /* 0x000ea20000100800 */
[----:B------:R-:W-:-:S03]  /*8610*/  FFMA.FTZ R231, R231, R4, R3 ;  /* 0x00000004e7e77223 */ /* 0x000fc60000010003 */
[----:B------:R-:W2:Y:S04]  /*8620*/  LDL R239, [R1+0x3d4] ;  /* 0x0003d40001ef7983 */ /* 0x000ea80000100800 */
[----:B------:R0:W-:Y:S04]  /*8630*/  STL [R1+0x444], R4 ;  /* 0x0004440401007387 */ /* 0x0001e80000100800 */
[----:B------:R-:W2:Y:S01]  /*8640*/  LDL R3, [R1+0x3c4] ;  /* 0x0003c40001037983 */ /* 0x000ea20000100800 */
[----:B----4-:R-:W-:-:S03]  /*8650*/  FFMA.FTZ R247, R223, R8, R231 ;  /* 0x00000008dff77223 */ /* 0x010fc600000100e7 */
[----:B------:R2:W-:Y:S01]  /*8660*/  STL [R1+0x448], R5 ;  /* 0x0004480501007387 */ /* 0x0005e20000100800 */
[----:B------:R-:W-:-:S03]  /*8670*/  FFMA.FTZ R0, R252, R5, R0 ;  /* 0x00000005fc007223 */ /* 0x000fc60000010000 */
[----:B------:R-:W4:Y:S04]  /*8680*/  LDL R231, [R1+0x3b0] ;  /* 0x0003b00001e77983 */ /* 0x000f280000100800 */
[----:B0-----:R-:W4:Y:S04]  /*8690*/  LDL R4, [R1+0x3a0] ;  /* 0x0003a00001047983 */ /* 0x001f280000100800 */
[----:B------:R-:W4:Y:S04]  /*86a0*/  LDL R223, [R1+0x3b4] ;  /* 0x0003b40001df7983 */ /* 0x000f280000100800 */
[----:B------:R0:W-:Y:S01]  /*86b0*/  STL [R1+0x44c], R8 ;  /* 0x00044c0801007387 */ /* 0x0001e20000100800 */
[----:B---3--:R-:W-:-:S04]  /*86c0*/  FFMA.FTZ R0, R251, R9, R0 ;  /* 0x00000009fb007223 */ /* 0x008fc80000010000 */
[----:B------:R-:W-:Y:S02]  /*86d0*/  FFMA.FTZ R0, R2, R13, R0 ;  /* 0x0000000d02007223 */ /* 0x000fe40000010000 */
[----:B------:R-:W3:Y:S01]  /*86e0*/  LDL R2, [R1+0x3a4] ;  /* 0x0003a40001027983 */ /* 0x000ee20000100800 */
[----:B--2---:R-:W-:-:S03]  /*86f0*/  FFMA.FTZ R5, R227, R12, R247 ;  /* 0x0000000ce3057223 */ /* 0x004fc600000100f7 */
[----:B------:R-:W2:Y:S01]  /*8700*/  LDL R227, [R1+0x390] ;  /* 0x0003900001e37983 */ /* 0x000ea20000100800 */
[----:B-1----:R-:W-:-:S03]  /*8710*/  FFMA.FTZ R5, R243, R16, R5 ;  /* 0x00000010f3057223 */ /* 0x002fc60000010005 */
[----:B------:R1:W-:Y:S01]  /*8720*/  STL.64 [R1+0x450], R12 ;  /* 0x0004500c01007387 */ /* 0x0003e20000100a00 */
[----:B0-----:R-:W-:-:S03]  /*8730*/  FFMA.FTZ R8, R235, R20, R5 ;  /* 0x00000014eb087223 */ /* 0x001fc60000010005 */
[----:B------:R-:W2:Y:S04]  /*8740*/  LDL R235, [R1+0x394] ;  /* 0x0003940001eb7983 */ /* 0x000ea80000100800 */
[----:B------:R-:W2:Y:S01]  /*8750*/  LDL R5, [R1+0x380] ;  /* 0x0003800001057983 */ /* 0x000ea20000100800 */
[----:B------:R-:W-:-:S03]  /*8760*/  FFMA.FTZ R0, R239, R17, R0 ;  /* 0x00000011ef007223 */ /* 0x000fc60000010000 */
[----:B------:R-:W2:Y:S01]  /*8770*/  LDL R239, [R1+0x374] ;  /* 0x0003740001ef7983 */ /* 0x000ea20000100800 */
[----:B------:R-:W-:-:S03]  /*8780*/  FFMA.FTZ R0, R3, R21, R0 ;  /* 0x0000001503007223 */ /* 0x000fc60000010000 */
[----:B------:R-:W2:Y:S04]  /*8790*/  LDL R3, [R1+0x384] ;  /* 0x0003840001037983 */ /* 0x000ea80000100800 */
[----:B-1----:R-:W2:Y:S01]  /*87a0*/  LDL R13, [R1+0x340] ;  /* 0x00034000010d7983 */ /* 0x002ea20000100800 */
[----:B----4-:R-:W-:-:S03]  /*87b0*/  FFMA.FTZ R12, R231, R24, R8 ;  /* 0x00000018e70c7223 */ /* 0x010fc60000010008 */
        /* <DEDUP_REMOVED lines=14> */
[----:B------:R-:W-:Y:S02]  /*88a0*/  FFMA.FTZ R0, R235, R33, R0 ;  /* 0x00000021eb007223 */ /* 0x000fe40000010000 */
[----:B------:R-:W-:Y:S02]  /*88b0*/  FFMA.FTZ R235, R5, R36, R227 ;  /* 0x0000002405eb7223 */ /* 0x000fe400000100e3 */
[----:B------:R-:W2:Y:S04]  /*88c0*/  LDL R5, [R1+0x330] ;  /* 0x0003300001057983 */ /* 0x000ea80000100800 */
[----:B------:R-:W2:Y:S01]  /*88d0*/  LDL R227, [R1+0x334] ;  /* 0x0003340001e37983 */ /* 0x000ea20000100800 */
[----:B------:R-:W-:-:S03]  /*88e0*/  FFMA.FTZ R0, R3, R37, R0 ;  /* 0x0000002503007223 */ /* 0x000fc60000010000 */
[----:B------:R-:W2:Y:S01]  /*88f0*/  LDL R3, [R1+0x320] ;  /* 0x0003200001037983 */ /* 0x000ea20000100800 */
[----:B------:R-:W-:Y:S02]  /*8900*/  FFMA.FTZ R0, R239, R41, R0 ;  /* 0x00000029ef007223 */ /* 0x000fe40000010000 */
[----:B----4-:R-:W-:Y:S02]  /*8910*/  FFMA.FTZ R235, R8, R40, R235 ;  /* 0x0000002808eb7223 */ /* 0x010fe400000100eb */
[----:B------:R-:W4:Y:S01]  /*8920*/  LDL R8, [R1+0x324] ;  /* 0x0003240001087983 */ /* 0x000f220000100800 */
[----:B------:R-:W-:-:S03]  /*8930*/  FFMA.FTZ R0, R4, R45, R0 ;  /* 0x0000002d04007223 */ /* 0x000fc60000010000 */
[----:B------:R-:W4:Y:S01]  /*8940*/  LDL R4, [R1+0x310] ;  /* 0x0003100001047983 */ /* 0x000f220000100800 */
[----:B------:R-:W-:-:S03]  /*8950*/  FFMA.FTZ R223, R223, R44, R235 ;  /* 0x0000002cdfdf7223 */ /* 0x000fc600000100eb */
        /* <DEDUP_REMOVED lines=18> */
[----:B------:R-:W4:Y:S04]  /*8a80*/  LDL R4, [R1+0x2d4] ;  /* 0x0002d40001047983 */ /* 0x000f280000100800 */
[----:B------:R-:W4:Y:S01]  /*8a90*/  LDL R223, [R1+0x2c0] ;  /* 0x0002c00001df7983 */ /* 0x000f220000100800 */
[----:B---3--:R-:W-:-:S03]  /*8aa0*/  FFMA.FTZ R0, R2, R65, R0 ;  /* 0x0000004102007223 */ /* 0x008fc60000010000 */
[----:B------:R-:W3:Y:S01]  /*8ab0*/  LDL R2, [R1+0x2b0] ;  /* 0x0002b00001027983 */ /* 0x000ee20000100800 */
[----:B------:R-:W-:Y:S02]  /*8ac0*/  FFMA.FTZ R13, R13, R68, R239 ;  /* 0x000000440d0d7223 */ /* 0x000fe400000100ef */
[----:B--2---:R-:W-:Y:S02]  /*8ad0*/  FFMA.FTZ R0, R12, R69, R0 ;  /* 0x000000450c007223 */ /* 0x004fe40000010000 */
[----:B------:R-:W2:Y:S01]  /*8ae0*/  LDL R12, [R1+0x2b4] ;  /* 0x0002b400010c7983 */ /* 0x000ea20000100800 */
[----:B------:R-:W-:-:S03]  /*8af0*/  FFMA.FTZ R239, R5, R72, R13 ;  /* 0x0000004805ef7223 */ /* 0x000fc6000001000d */
[----:B------:R-:W2:Y:S04]  /*8b00*/  LDL R5, [R1+0x2a4] ;  /* 0x0002a40001057983 */ /* 0x000ea80000100800 */
[----:B------:R-:W2:Y:S01]  /*8b10*/  LDL R13, [R1+0x2a0] ;  /* 0x0002a000010d7983 */ /* 0x000ea20000100800 */
[----:B------:R-:W-:-:S03]  /*8b20*/  FFMA.FTZ R0, R3, R73, R0 ;  /* 0x0000004903007223 */ /* 0x000fc60000010000 */
[----:B------:R-:W2:Y:S01]  /*8b30*/  LDL R3, [R1+0x290] ;  /* 0x0002900001037983 */ /* 0x000ea20000100800 */
[----:B------:R-:W-:Y:S02]  /*8b40*/  FFMA.FTZ R231, R231, R76, R239 ;  /* 0x0000004ce7e77223 */ /* 0x000fe400000100ef */
[----:B------:R-:W-:Y:S01]  /*8b50*/  FFMA.FTZ R0, R235, R77, R0 ;  /* 0x0000004deb007223 */ /* 0x000fe20000010000 */
[----:B------:R-:W2:Y:S01]  /*8b60*/  LDL R239, [R1+0x264] ;  /* 0x0002640001ef7983 */ /* 0x000ea20000100800 */
[----:B----4-:R-:W-:-:S03]  /*8b70*/  FFMA.FTZ R231, R8, R80, R231 ;  /* 0x0000005008e77223 */ /* 0x010fc600000100e7 */
        /* <DEDUP_REMOVED lines=22> */
[----:B------:R-:W-:Y:S02]  /*8ce0*/  FFMA.FTZ R0, R235, R101, R0 ;  /* 0x00000065eb007223 */ /* 0x000fe40000010000 */
[----:B---3--:R-:W-:Y:S02]  /*8cf0*/  FFMA.FTZ R235, R2, R104, R227 ;  /* 0x0000006802eb7223 */ /* 0x008fe400000100e3 */
[----:B------:R-:W3:Y:S04]  /*8d00*/  LDL R2, [R1+0x220] ;  /* 0x0002200001027983 */ /* 0x000ee80000100800 */
[----:B------:R-:W3:Y:S01]  /*8d10*/  LDL R227, [R1+0x224] ;  /* 0x0002240001e37983 */ /* 0x000ee20000100800 */
[----:B--2---:R-:W-:-:S03]  /*8d20*/  FFMA.FTZ R0, R12, R105, R0 ;  /* 0x000000690c007223 */ /* 0x004fc60000010000 */
[----:B------:R-:W2:Y:S01]  /*8d30*/  LDL R12, [R1+0x210] ;  /* 0x00021000010c7983 */ /* 0x000ea20000100800 */
[----:B------:R-:W-:Y:S02]  /*8d40*/  FFMA.FTZ R0, R239, R109, R0 ;  /* 0x0000006def007223 */ /* 0x000fe40000010000 */
[----:B------:R-:W-:Y:S02]  /*8d50*/  FFMA.FTZ R235, R5, R108, R235 ;  /* 0x0000006c05eb7223 */ /* 0x000fe400000100eb */
        /* <DEDUP_REMOVED lines=11> */
[----:B------:R-:W4:Y:S04]  /*8e10*/  LDL R4, [R1+0x1f4] ;  /* 0x0001f40001047983 */ /* 0x000f280000100800 */
        /* <DEDUP_REMOVED lines=10> */
[----:B------:R-:W2:Y:S04]  /*8ec0*/  LDL R3, [R1+0x1c4] ;  /* 0x0001c40001037983 */ /* 0x000ea80000100800 */
[----:B------:R-:W2:Y:S01]  /*8ed0*/  LDL R223, [R1+0x1b0] ;  /* 0x0001b00001df7983 */ /* 0x000ea20000100800 */
[----:B----4-:R-:W-:-:S03]  /*8ee0*/  FFMA.FTZ R0, R8, R133, R0 ;  /* 0x0000008508007223 */ /* 0x010fc60000010000 */
[----:B------:R-:W4:Y:S01]  /*8ef0*/  LDL R8, [R1+0x1a0] ;  /* 0x0001a00001087983 */ /* 0x000f220000100800 */
[----:B------:R-:W-:Y:S02]  /*8f00*/  FFMA.FTZ R13, R13, R136, R239 ;  /* 0x000000880d0d7223 */ /* 0x000fe400000100ef */
[----:B------:R-:W-:Y:S02]  /*8f10*/  FFMA.FTZ R0, R4, R137, R0 ;  /* 0x0000008904007223 */ /* 0x000fe40000010000 */
[----:B------:R-:W4:Y:S01]  /*8f20*/  LDL R4, [R1+0x1a4] ;  /* 0x0001a40001047983 */ /* 0x000f220000100800 */
[----:B---3--:R-:W-:-:S03]  /*8f30*/  FFMA.FTZ R239, R2, R140, R13 ;  /* 0x0000008c02ef7223 */ /* 0x008fc6000001000d */
[----:B------:R-:W3:Y:S04]  /*8f40*/  LDL R13, [R1+0x190] ;  /* 0x00019000010d7983 */ /* 0x000ee80000100800 */
        /* <DEDUP_REMOVED lines=53> */
[----:B------:R-:W4:Y:S01]  /*92a0*/  LDL R4, [R1+0xd0] ;  /* 0x0000d00001047983 */ /* 0x000f220000100800 */
[----:B---3--:R-:W-:-:S03]  /*92b0*/  FFMA.FTZ R223, R2, R196, R8 ;  /* 0x000000c402df7223 */ /* 0x008fc60000010008 */
[----:B------:R-:W3:Y:S04]  /*92c0*/  LDL R2, [R1+0xb4] ;  /* 0x0000b40001027983 */ /* 0x000ee80000100800 */
[----:B------:R-:W3:Y:S01]  /*92d0*/  LDL R8, [R1+0xa4] ;  /* 0x0000a40001087983 */ /* 0x000ee20000100800 */
[----:B------:R-:W-:Y:S02]  /*92e0*/  FFMA.FTZ R252, R252, R200, R223 ;  /* 0x000000c8fcfc7223 */ /* 0x000fe400000100df */
[----:B--2---:R-:W-:Y:S02]  /*92f0*/  FFMA.FTZ R0, R5, R197, R0 ;  /* 0x000000c505007223 */ /* 0x004fe40000010000 */
[----:B------:R-:W2:Y:S04]  /*9300*/  LDL R5, [R1+0x418] ;  /* 0x0004180001057983 */ /* 0x000ea80000100800 */
[----:B------:R-:W2:Y:S01]  /*9310*/  LDL.LU R223, [R1+0x478] ;  /* 0x0004780001df7983 */ /* 0x000ea20000300800 */
[----:B------:R-:W-:-:S03]  /*9320*/  FFMA.FTZ R0, R3, R201, R0 ;  /* 0x000000c903007223 */ /* 0x000fc60000010000 */
[----:B------:R-:W2:Y:S01]  /*9330*/  LDL R3, [R1+0x90] ;  /* 0x0000900001037983 */ /* 0x000ea20000100800 */
[----:B------:R-:W-:-:S03]  /*9340*/  FFMA.FTZ R247, R247, R204, R252 ;  /* 0x000000ccf7f77223 */ /* 0x000fc600000100fc */
[----:B------:R-:W2:Y:S01]  /*9350*/  LDL R252, [R1+0xc] ;  /* 0x00000c0001fc7983 */ /* 0x000ea20000100800 */
[----:B----4-:R-:W-:-:S03]  /*9360*/  FFMA.FTZ R0, R12, R205, R0 ;  /* 0x000000cd0c007223 */ /* 0x010fc60000010000 */
[----:B------:R-:W4:Y:S01]  /*9370*/  LDL R12, [R1+0x94] ;  /* 0x00009400010c7983 */ /* 0x000f220000100800 */
[----:B------:R-:W-:Y:S02]  /*9380*/  FFMA.FTZ R0, R251, R209, R0 ;  /* 0x000000d1fb007223 */ /* 0x000fe40000010000 */
[----:B------:R-:W-:Y:S02]  /*9390*/  FFMA.FTZ R247, R4, R208, R247 ;  /* 0x000000d004f77223 */ /* 0x000fe400000100f7 */
[----:B------:R-:W4:Y:S01]  /*93a0*/  LDL R4, [R1+0x428] ;  /* 0x0004280001047983 */ /* 0x000f220000100800 */
[----:B------:R-:W-:Y:S02]  /*93b0*/  FFMA.FTZ R0, R243, R213, R0 ;  /* 0x000000d5f3007223 */ /* 0x000fe40000010000 */
[----:B------:R-:W-:Y:S01]  /*93c0*/  FFMA.FTZ R239, R239, R212, R247 ;  /* 0x000000d4efef7223 */ /* 0x000fe200000100f7 */
[----:B------:R-:W4:Y:S03]  /*93d0*/  LDL R243, [R1+0x54] ;  /* 0x0000540001f37983 */ /* 0x000f260000100800 */
[----:B------:R-:W-:Y:S01]  /*93e0*/  FFMA.FTZ R235, R235, R216, R239 ;  /* 0x000000d8ebeb7223 */ /* 0x000fe200000100ef */
[----:B------:R-:W4:Y:S03]  /*93f0*/  LDL R247, [R1+0x70] ;  /* 0x0000700001f77983 */ /* 0x000f260000100800 */
[----:B------:R-:W-:Y:S01]  /*9400*/  FFMA.FTZ R13, R13, R220, R235 ;  /* 0x000000dc0d0d7223 */ /* 0x000fe200000100eb */
[----:B------:R-:W4:Y:S04]  /*9410*/  LDL R239, [R1+0x64] ;  /* 0x0000640001ef7983 */ /* 0x000f280000100800 */
[----:B------:R-:W4:Y:S01]  /*9420*/  LDL R235, [R1+0x1c] ;  /* 0x00001c0001eb7983 */ /* 0x000f220000100800 */
[----:B---3--:R-:W-:-:S03]  /*9430*/  FFMA.FTZ R0, R2, R217, R0 ;  /* 0x000000d902007223 */ /* 0x008fc60000010000 */
[----:B------:R-:W3:Y:S01]  /*9440*/  LDL R2, [R1+0x80] ;  /* 0x0000800001027983 */ /* 0x000ee20000100800 */
[----:B------:R-:W-:-:S03]  /*9450*/  FFMA.FTZ R0, R8, R221, R0 ;  /* 0x000000dd08007223 */ /* 0x000fc60000010000 */
[----:B------:R-:W3:Y:S01]  /*9460*/  LDL R8, [R1+0x408] ;  /* 0x0004080001087983 */ /* 0x000ee20000100800 */
[----:B--2---:R-:W-:-:S03]  /*9470*/  FMUL.FTZ R5, R5, R227 ;  /* 0x000000e305057220 */ /* 0x004fc60000410000 */
        /* <DEDUP_REMOVED lines=9> */
[----:B------:R-:W3:Y:S04]  /*9510*/  LDL R13, [R1+0x50] ;  /* 0x00005000010d7983 */ /* 0x000ee80000100800 */
[----:B------:R-:W3:Y:S01]  /*9520*/  LDL R2, [R1+0x3d8] ;  /* 0x0003d80001027983 */ /* 0x000ee20000100800 */
[----:B------:R-:W-:Y:S02]  /*9530*/  FFMA.FTZ R231, R8, R6, R231 ;  /* 0x0000000608e77223 */ /* 0x000fe400000100e7 */
[----:B--2---:R-:W-:Y:S02]  /*9540*/  FFMA.FTZ R0, R227, R229, R0 ;  /* 0x000000e5e3007223 */ /* 0x004fe40000010000 */
[----:B------:R-:W2:Y:S04]  /*9550*/  LDL.LU R227, [R1+0x474] ;  /* 0x0004740001e37983 */ /* 0x000ea80000300800 */
[----:B------:R-:W2:Y:S01]  /*9560*/  LDL R8, [R1+0x40] ;  /* 0x0000400001087983 */ /* 0x000ea20000100800 */
[----:B------:R-:W-:-:S03]  /*9570*/  FFMA.FTZ R0, R3, R233, R0 ;  /* 0x000000e903007223 */ /* 0x000fc60000010000 */
[----:B------:R-:W2:Y:S01]  /*9580*/  LDL R3, [R1+0x44] ;  /* 0x0000440001037983 */ /* 0x000ea20000100800 */
[----:B------:R-:W-:Y:S02]  /*9590*/  FFMA.FTZ R247, R247, R232, R251 ;  /* 0x000000e8f7f77223 */ /* 0x000fe400000100fb */
[----:B----4-:R-:W-:Y:S01]  /*95a0*/  FFMA.FTZ R231, R12, R10, R231 ;  /* 0x0000000a0ce77223 */ /* 0x010fe200000100e7 */
[----:B------:R-:W4:Y:S04]  /*95b0*/  LDL R251, [R1+0x398] ;  /* 0x0003980001fb7983 */ /* 0x000f280000100800 */
[----:B------:R-:W4:Y:S01]  /*95c0*/  LDL R12, [R1+0x3c8] ;  /* 0x0003c800010c7983 */ /* 0x000f220000100800 */
[----:B------:R-:W-:Y:S02]  /*95d0*/  FFMA.FTZ R0, R239, R237, R0 ;  /* 0x000000edef007223 */ /* 0x000fe40000010000 */
[----:B------:R-:W-:-:S02]  /*95e0*/  FFMA.FTZ R247, R4, R236, R247 ;  /* 0x000000ec04f77223 */ /* 0x000fc400000100f7 */
[----:B------:R-:W4:Y:S01]  /*95f0*/  LDL R4, [R1+0x30] ;  /* 0x0000300001047983 */ /* 0x000f220000100800 */
[----:B------:R-:W-:-:S03]  /*9600*/  FFMA.FTZ R239, R5, R14, R231 ;  /* 0x0000000e05ef7223 */ /* 0x000fc600000100e7 */
[----:B------:R-:W4:Y:S04]  /*9610*/  LDL R231, [R1+0x34] ;  /* 0x0000340001e77983 */ /* 0x000f280000100800 */
[----:B------:R-:W4:Y:S01]  /*9620*/  LDL R5, [R1+0x3b8] ;  /* 0x0003b80001057983 */ /* 0x000f220000100800 */
[----:B------:R-:W-:Y:S02]  /*9630*/  FFMA.FTZ R0, R243, R241, R0 ;  /* 0x000000f1f3007223 */ /* 0x000fe40000010000 */
[----:B---3--:R-:W-:Y:S02]  /*9640*/  FFMA.FTZ R13, R13, R240, R247 ;  /* 0x000000f00d0d7223 */ /* 0x008fe400000100f7 */
        /* <DEDUP_REMOVED lines=14> */
[----:B------:R-:W4:Y:S01]  /*9730*/  LDL.LU R231, [R1+0x470] ;  /* 0x0004700001e77983 */ /* 0x000f220000300800 */
[----:B------:R-:W-:Y:S02]  /*9740*/  FADD.FTZ R4, R4, R0 ;  /* 0x0000000004047221 */ /* 0x000fe40000010000 */
[----:B------:R-:W-:Y:S01]  /*9750*/  IMAD.MOV.U32 R0, RZ, RZ, R5 ;  /* 0x000000ffff007224 */ /* 0x000fe200078e0005 */
[----:B------:R-:W4:Y:S04]  /*9760*/  LDL R243, [R1+0x368] ;  /* 0x0003680001f37983 */ /* 0x000f280000100800 */
[----:B------:R-:W4:Y:S01]  /*9770*/  LDL R5, [R1+0x3ec] ;  /* 0x0003ec0001057983 */ /* 0x000f220000100800 */
[----:B---3--:R-:W-:Y:S02]  /*9780*/  FFMA.FTZ R0, R247, R30, R0 ;  /* 0x0000001ef7007223 */ /* 0x008fe40000010000 */
[----:B------:R-:W-:-:S02]  /*9790*/  FMUL.FTZ R247, R2, R252 ;  /* 0x000000fc02f77220 */ /* 0x000fc40000410000 */
[----:B------:R-:W3:Y:S01]  /*97a0*/  LDL R2, [R1+0x358] ;  /* 0x0003580001027983 */ /* 0x000ee20000100800 */
[----:B------:R-:W-:-:S03]  /*97b0*/  FFMA.FTZ R0, R251, R34, R0 ;  /* 0x00000022fb007223 */ /* 0x000fc60000010000 */
[----:B------:R-:W3:Y:S01]  /*97c0*/  LDL R252, [R1+0x338] ;  /* 0x0003380001fc7983 */ /* 0x000ee20000100800 */
[----:B--2---:R-:W-:-:S03]  /*97d0*/  FFMA.FTZ R235, R13, R235, R247 ;  /* 0x000000eb0deb7223 */ /* 0x004fc600000100f7 */
[----:B------:R-:W2:Y:S01]  /*97e0*/  LDL R13, [R1+0x3dc] ;  /* 0x0003dc00010d7983 */ /* 0x000ea20000100800 */
[----:B------:R-:W-:-:S03]  /*97f0*/  FFMA.FTZ R0, R3, R38, R0 ;  /* 0x0000002603007223 */ /* 0x000fc60000010000 */
[----:B------:R-:W2:Y:S04]  /*9800*/  LDL R3, [R1+0x348] ;  /* 0x0003480001037983 */ /* 0x000ea80000100800 */
        /* <DEDUP_REMOVED lines=17> */
[----:B------:R-:W-:Y:S02]  /*9920*/  FFMA.FTZ R0, R252, R58, R0 ;  /* 0x0000003afc007223 */ /* 0x000fe40000010000 */
[----:B----4-:R-:W-:Y:S02]  /*9930*/  FFMA.FTZ R251, R12, R23, R235 ;  /* 0x000000170cfb7223 */ /* 0x010fe400000100eb */
[----:B------:R-:W4:Y:S04]  /*9940*/  LDL R235, [R1+0x37c] ;  /* 0x00037c0001eb7983 */ /* 0x000f280000100800 */
[----:B------:R-:W4:Y:S01]  /*9950*/  LDL R12, [R1+0x2e8] ;  /* 0x0002e800010c7983 */ /* 0x000f220000100800 */
[----:B------:R-:W-:-:S02]  /*9960*/  FFMA.FTZ R251, R239, R27, R251 ;  /* 0x0000001beffb7223 */ /* 0x000fc400000100fb */
[----:B------:R-:W-:Y:S01]  /*9970*/  FFMA.FTZ R0, R8, R62, R0 ;  /* 0x0000003e08007223 */ /* 0x000fe20000010000 */
[----:B------:R-:W4:Y:S04]  /*9980*/  LDL R239, [R1+0x36c] ;  /* 0x00036c0001ef7983 */ /* 0x000f280000100800 */
[----:B------:R-:W4:Y:S01]  /*9990*/  LDL R8, [R1+0x2d8] ;  /* 0x0002d80001087983 */ /* 0x000f220000100800 */
[----:B------:R-:W-:-:S03]  /*99a0*/  FFMA.FTZ R247, R247, R31, R251 ;  /* 0x0000001ff7f77223 */ /* 0x000fc600000100fb */
[----:B------:R-:W4:Y:S01]  /*99b0*/  LDL R251, [R1+0x298] ;  /* 0x0002980001fb7983 */ /* 0x000f220000100800 */
[----:B------:R-:W-:-:S03]  /*99c0*/  FFMA.FTZ R0, R5, R66, R0 ;  /* 0x0000004205007223 */ /* 0x000fc60000010000 */
[----:B------:R-:W4:Y:S01]  /*99d0*/  LDL R5, [R1+0x35c] ;  /* 0x00035c0001057983 */ /* 0x000f220000100800 */
[----:B------:R-:W-:Y:S02]  /*99e0*/  FFMA.FTZ R243, R243, R35, R247 ;  /* 0x00000023f3f37223 */ /* 0x000fe400000100f7 */
[----:B---3--:R-:W-:Y:S02]  /*99f0*/  FFMA.FTZ R0, R2, R70, R0 ;  /* 0x0000004602007223 */ /* 0x008fe40000010000 */
        /* <DEDUP_REMOVED lines=12> */
[----:B------:R-:W4:Y:S04]  /*9ac0*/  LDL R8, [R1+0x31c] ;  /* 0x00031c0001087983 */ /* 0x000f280000100800 */
        /* <DEDUP_REMOVED lines=41> */
[----:B------:R-:W-:Y:S02]  /*9d60*/  FFMA.FTZ R0, R252, R126, R0 ;  /* 0x0000007efc007223 */ /* 0x000fe40000010000 */
[----:B--2---:R-:W-:Y:S02]  /*9d70*/  FFMA.FTZ R251, R13, R91, R235 ;  /* 0x0000005b0dfb7223 */ /* 0x004fe400000100eb */
        /* <DEDUP_REMOVED lines=43> */
[----:B------:R-:W-:-:S04]  /*a030*/  FFMA.FTZ R0, R251, R166, R0 ;  /* 0x000000a6fb007223 */ /* 0x000fc80000010000 */
[----:B------:R-:W-:Y:S02]  /*a040*/  FFMA.FTZ R0, R247, R170, R0 ;  /* 0x000000aaf7007223 */ /* 0x000fe40000010000 */
[----:B----4-:R-:W-:Y:S01]  /*a050*/  FFMA.FTZ R235, R12, R139, R235 ;  /* 0x0000008b0ceb7223 */ /* 0x010fe200000100eb */
        /* <DEDUP_REMOVED lines=29> */
[----:B--2---:R-:W-:Y:S02]  /*a230*/  FFMA.FTZ R0, R13, R202, R0 ;  /* 0x000000ca0d007223 */ /* 0x004fe40000010000 */
[----:B------:R-:W-:Y:S01]  /*a240*/  FFMA.FTZ R247, R247, R167, R251 ;  /* 0x000000a7f7f77223 */ /* 0x000fe200000100fb */
        /* <DEDUP_REMOVED lines=20> */
[----:B------:R-:W-:-:S04]  /*a390*/  FFMA.FTZ R13, R13, R187, R235 ;  /* 0x000000bb0d0d7223 */ /* 0x000fc800000100eb */
[----:B----4-:R-:W-:Y:S02]  /*a3a0*/  FFMA.FTZ R235, R12, R191, R13 ;  /* 0x000000bf0ceb7223 */ /* 0x010fe4000001000d */
[----:B------:R-:W4:Y:S01]  /*a3b0*/  LDL R12, [R1+0xdc] ;  /* 0x0000dc00010c7983 */ /* 0x000f220000100800 */
[----:B------:R-:W-:-:S03]  /*a3c0*/  FFMA.FTZ R0, R8, R226, R0 ;  /* 0x000000e208007223 */ /* 0x000fc60000010000 */
[----:B------:R-:W4:Y:S04]  /*a3d0*/  LDL R13, [R1+0x48] ;  /* 0x00004800010d7983 */ /* 0x000f280000100800 */
[----:B------:R-:W4:Y:S01]  /*a3e0*/  LDL R8, [R1+0xcc] ;  /* 0x0000cc0001087983 */ /* 0x000f220000100800 */
[----:B------:R-:W-:Y:S02]  /*a3f0*/  FFMA.FTZ R243, R243, R195, R235 ;  /* 0x000000c3f3f37223 */ /* 0x000fe400000100eb */
[----:B------:R-:W-:Y:S01]  /*a400*/  FFMA.FTZ R0, R251, R230, R0 ;  /* 0x000000e6fb007223 */ /* 0x000fe20000010000 */
[----:B------:R-:W4:Y:S01]  /*a410*/  LDL.LU R235, [R1+0x46c] ;  /* 0x00046c0001eb7983 */ /* 0x000f220000300800 */
[----:B------:R-:W-:-:S03]  /*a420*/  FFMA.FTZ R243, R5, R199, R243 ;  /* 0x000000c705f37223 */ /* 0x000fc600000100f3 */
[----:B------:R-:W4:Y:S04]  /*a430*/  LDL R251, [R1+0x38] ;  /* 0x0000380001fb7983 */ /* 0x000f280000100800 */
[----:B------:R-:W4:Y:S01]  /*a440*/  LDL R5, [R1+0xbc] ;  /* 0x0000bc0001057983 */ /* 0x000f220000100800 */
[----:B---3--:R-:W-:-:S03]  /*a450*/  FFMA.FTZ R0, R239, R234, R0 ;  /* 0x000000eaef007223 */ /* 0x008fc60000010000 */
[----:B------:R-:W3:Y:S01]  /*a460*/  LDL.LU R239, [R1+0x468] ;  /* 0x0004680001ef7983 */ /* 0x000ee20000300800 */
[----:B------:R-:W-:-:S03]  /*a470*/  FFMA.FTZ R243, R2, R203, R243 ;  /* 0x000000cb02f37223 */ /* 0x000fc600000100f3 */
[----:B------:R-:W3:Y:S01]  /*a480*/  LDL R2, [R1+0xac] ;  /* 0x0000ac0001027983 */ /* 0x000ee20000100800 */
[----:B------:R-:W-:Y:S02]  /*a490*/  FFMA.FTZ R0, R252, R238, R0 ;  /* 0x000000eefc007223 */ /* 0x000fe40000010000 */
[----:B------:R-:W-:Y:S01]  /*a4a0*/  FFMA.FTZ R247, R247, R207, R243 ;  /* 0x000000cff7f77223 */ /* 0x000fe200000100f3 */
[----:B------:R-:W3:Y:S04]  /*a4b0*/  LDL.LU R252, [R1+0x464] ;  /* 0x0004640001fc7983 */ /* 0x000ee80000300800 */
[----:B------:R-:W3:Y:S01]  /*a4c0*/  LDL.LU R243, [R1+0x460] ;  /* 0x0004600001f37983 */ /* 0x000ee20000300800 */
[----:B--2---:R-:W-:-:S03]  /*a4d0*/  FFMA.FTZ R0, R3, R242, R0 ;  /* 0x000000f203007223 */ /* 0x004fc60000010000 */
[----:B------:R-:W2:Y:S01]  /*a4e0*/  LDL R3, [R1+0x9c] ;  /* 0x00009c0001037983 */ /* 0x000ea20000100800 */
[----:B----4-:R-:W-:-:S03]  /*a4f0*/  FFMA.FTZ R12, R12, R211, R247 ;  /* 0x000000d30c0c7223 */ /* 0x010fc600000100f7 */
[----:B------:R-:W4:Y:S01]  /*a500*/  LDL.LU R247, [R1+0x45c] ;  /* 0x00045c0001f77983 */ /* 0x000f220000300800 */
[----:B------:R-:W-:-:S03]  /*a510*/  FFMA.FTZ R0, R13, R246, R0 ;  /* 0x000000f60d007223 */ /* 0x000fc60000010000 */
[----:B------:R-:W4:Y:S01]  /*a520*/  LDL R13, [R1+0x8c] ;  /* 0x00008c00010d7983 */ /* 0x000f220000100800 */
[----:B------:R-:W-:-:S03]  /*a530*/  FFMA.FTZ R12, R8, R215, R12 ;  /* 0x000000d7080c7223 */ /* 0x000fc6000001000c */
[----:B------:R-:W4:Y:S01]  /*a540*/  LDL R8, [R1+0x7c] ;  /* 0x00007c0001087983 */ /* 0x000f220000100800 */
[----:B------:R-:W-:-:S03]  /*a550*/  FFMA.FTZ R0, R251, R250, R0 ;  /* 0x000000fafb007223 */ /* 0x000fc60000010000 */
[----:B------:R-:W4:Y:S01]  /*a560*/  LDL.LU R251, [R1+0x458] ;  /* 0x0004580001fb7983 */ /* 0x000f220000300800 */
[----:B------:R-:W-:-:S03]  /*a570*/  FFMA.FTZ R5, R5, R219, R12 ;  /* 0x000000db05057223 */ /* 0x000fc6000001000c */
[----:B------:R-:W4:Y:S01]  /*a580*/  LDL R12, [R1+0x6c] ;  /* 0x00006c00010c7983 */ /* 0x000f220000100800 */
[----:B------:R-:W-:Y:S02]  /*a590*/  FADD.FTZ R4, R0, R4 ;  /* 0x0000000400047221 */ /* 0x000fe40000010000 */
[----:B---3--:R-:W-:Y:S02]  /*a5a0*/  FFMA.FTZ R0, R2, R223, R5 ;  /* 0x000000df02007223 */ /* 0x008fe40000010005 */
[----:B------:R-:W3:Y:S04]  /*a5b0*/  LDL R5, [R1+0x5c] ;  /* 0x00005c0001057983 */ /* 0x000ee80000100800 */
[----:B------:R-:W3:Y:S01]  /*a5c0*/  LDL R2, [R1+0x4c] ;  /* 0x00004c0001027983 */ /* 0x000ee20000100800 */
[----:B--2---:R-:W-:-:S03]  /*a5d0*/  FFMA.FTZ R0, R3, R227, R0 ;  /* 0x000000e303007223 */ /* 0x004fc60000010000 */
[----:B------:R-:W2:Y:S01]  /*a5e0*/  LDL R3, [R1+0x3c] ;  /* 0x00003c0001037983 */ /* 0x000ea20000100800 */
[----:B------:R-:W-:-:S04]  /*a5f0*/  UISETP.NE.U32.AND UP0, UPT, URZ, UR4, UPT ;  /* 0x000000043f00728c */ /* 0x000fc8000bf05070 */
[----:B------:R-:W-:-:S03]  /*a600*/  UISETP.NE.AND.EX UP1, UPT, URZ, UR5, UPT, UP0 ;  /* 0x000000053f00728c */ /* 0x000fc6000bf25300 */
[----:B------:R-:W-:Y:S02]  /*a610*/  ULDC.64 UR4, c[0x0][0x228] ;  /* 0x00008a0000047ab9 */ /* 0x000fe40000000a00 */
[----:B------:R-:W-:Y:S01]  /*a620*/  ULDC UR6, c[0x0][0x220] ;  /* 0x0000880000067ab9 */ /* 0x000fe20000000800 */
[----:B------:R-:W-:Y:S01]  /*a630*/  PLOP3.LUT P2, PT, PT, PT, UP1, 0x80, 0x0 ;  /* 0x000000000000781c */ /* 0x000fe20003f4f018 */
[----:B------:R-:W-:Y:S01]  /*a640*/  UISETP.NE.U32.AND UP0, UPT, URZ, UR4, UPT ;  /* 0x000000043f00728c */ /* 0x000fe2000bf05070 */
[----:B----4-:R-:W-:-:S03]  /*a650*/  FFMA.FTZ R0, R13, R231, R0 ;  /* 0x000000e70d007223 */ /* 0x010fc60000010000 */
[----:B------:R-:W-:Y:S02]  /*a660*/  @UP1 UIMAD UR6, UR46, UR6, UR40 ;  /* 0x000000062e0612a4 */ /* 0x000fe4000f8e0228 */
[----:B------:R-:W-:Y:S01]  /*a670*/  UISETP.NE.AND.EX UP0, UPT, URZ, UR5, UPT, UP0 ;  /* 0x000000053f00728c */ /* 0x000fe2000bf05300 */
[----:B------:R-:W-:-:S03]  /*a680*/  FFMA.FTZ R0, R8, R235, R0 ;  /* 0x000000eb08007223 */ /* 0x000fc60000010000 */
[----:B------:R-:W-:Y:S01]  /*a690*/  MOV R8, UR6 ;  /* 0x0000000600087c02 */ /* 0x000fe20008000f00 */
[----:B------:R-:W-:Y:S01]  /*a6a0*/  @UP1 UMOV UR6, 0x4 ;  /* 0x0000000400061882 */ /* 0x000fe20000000000 */
[----:B------:R-:W-:-:S03]  /*a6b0*/  FFMA.FTZ R0, R12, R239, R0 ;  /* 0x000000ef0c007223 */ /* 0x000fc60000010000 */
[----:B------:R-:W-:Y:S01]  /*a6c0*/  @P2 IMAD R8, R8, c[0x0][0x220], R252 ;  /* 0x0000880008082a24 */ /* 0x000fe200078e02fc */
[----:B------:R-:W-:Y:S01]  /*a6d0*/  ULDC.64 UR4, c[0x0][0x228] ;  /* 0x00008a0000047ab9 */ /* 0x000fe20000000a00 */
[----:B------:R-:W-:Y:S01]  /*a6e0*/  PLOP3.LUT P3, PT, PT, PT, UP0, 0x80, 0x0 ;  /* 0x000000000000781c */ /* 0x000fe20003f6f008 */
[----:B---3--:R-:W-:Y:S02]  /*a6f0*/  FFMA.FTZ R5, R5, R243, R0 ;  /* 0x000000f305057223 */ /* 0x008fe40000010000 */
[----:B------:R-:W-:Y:S01]  /*a700*/  IMAD.U32 R0, RZ, RZ, UR6 ;  /* 0x00000006ff007e24 */ /* 0x000fe2000f8e00ff */
[----:B------:R-:W-:Y:S01]  /*a710*/  @UP0 UMOV UR6, 0x4 ;  /* 0x0000000400060882 */ /* 0x000fe20000000000 */
[----:B------:R-:W-:Y:S01]  /*a720*/  FFMA.FTZ R5, R2, R247, R5 ;  /* 0x000000f702057223 */ /* 0x000fe20000010005 */
[----:B------:R-:W-:Y:S01]  /*a730*/  @UP0 UIMAD.WIDE UR4, UR46, UR6, UR4 ;  /* 0x000000062e0402a5 */ /* 0x000fe2000f8e0204 */
[----:B------:R-:W-:Y:S01]  /*a740*/  @P2 IMAD.WIDE R12, R8, R0, c[0x0][0x218] ;  /* 0x00008600080c2625 */ /* 0x000fe200078e0200 */
[----:B------:R-:W3:Y:S03]  /*a750*/  LDL R2, [R1+0x434] ;  /* 0x0004340001027983 */ /* 0x000ee60000100800 */
[----:B--2---:R-:W-:-:S02]  /*a760*/  FFMA.FTZ R0, R3, R251, R5 ;  /* 0x000000fb03007223 */ /* 0x004fc40000010005 */
[----:B------:R0:W2:Y:S02]  /*a770*/  @P2 LDG.E R5, [R12.64] ;  /* 0x000000240c052981 */ /* 0x0000a4000c1e1900 */
[----:B------:R-:W-:Y:S02]  /*a780*/  FADD.FTZ R8, R0, R4 ;  /* 0x0000000400087221 */ /* 0x000fe40000010000 */
[----:B0-----:R-:W-:Y:S01]  /*a790*/  IMAD.U32 R12, RZ, RZ, UR4 ;  /* 0x00000004ff0c7e24 */ /* 0x001fe2000f8e00ff */
[----:B------:R-:W-:-:S05]  /*a7a0*/  MOV R13, UR5 ;  /* 0x00000005000d7c02 */ /* 0x000fca0008000f00 */
[----:B------:R0:W4:Y:S01]  /*a7b0*/  @P3 LDG.E R4, [R12.64] ;  /* 0x000000240c043981 */ /* 0x000122000c1e1900 */
[----:B------:R-:W-:-:S04]  /*a7c0*/  MOV R3, c[0x0][0x1e8] ;  /* 0x00007a0000037a02 */ /* 0x000fc80000000f00 */
[----:B------:R-:W-:-:S04]  /*a7d0*/  IADD3 R3, R3, c[0x0][0x210], RZ ;  /* 0x0000840003037a10 */ /* 0x000fc80007ffe0ff */
[----:B------:R-:W-:Y:S01]  /*a7e0*/  @P3 ISETP.GE.AND P1, PT, R252, R3, PT ;  /* 0x00000003fc00320c */ /* 0x000fe20003f26270 */
[----:B0-----:R0:W5:Y:S03]  /*a7f0*/  LDL.LU.64 R12, [R1+0x450] ;  /* 0x00045000010c7983 */ /* 0x0011660000300a00 */
[----:B------:R-:W-:-:S04]  /*a800*/  @P3 SEL R0, RZ, UR39, P1 ;  /* 0x00000027ff003c07 */ /* 0x000fc80008800000 */
[----:B------:R-:W-:-:S04]  /*a810*/  @P3 IADD3 R0, R0, -UR40, R252 ;  /* 0x8000002800003c10 */ /* 0x000fc8000fffe0fc */
[----:B------:R1:W4:Y:S02]  /*a820*/  @P3 I2F R3, R0 ;  /* 0x0000000000033306 */ /* 0x0003240000201400 */
[----:B-1----:R-:W-:Y:S02]  /*a830*/  FMUL.FTZ R0, R8, c[0x0][0x1f0] ;  /* 0x00007c0008007a20 */ /* 0x002fe40000410000 */
[----:B------:R0:W5:Y:S02]  /*a840*/  LDL.LU R8, [R1+0x44c] ;  /* 0x00044c0001087983 */ /* 0x0001640000300800 */
[----:B--2---:R-:W-:Y:S02]  /*a850*/  @P2 FADD.FTZ R0, R0, R5 ;  /* 0x0000000500002221 */ /* 0x004fe40000010000 */
[----:B------:R0:W5:Y:S02]  /*a860*/  LDL.LU R5, [R1+0x448] ;  /* 0x0004480001057983 */ /* 0x0001640000300800 */
[----:B----4-:R-:W-:Y:S01]  /*a870*/  @P3 FFMA.FTZ R0, R3, R4, R0 ;  /* 0x0000000403003223 */ /* 0x010fe20000010000 */
[----:B------:R-:W-:Y:S01]  /*a880*/  IADD3 R3, R252, -UR43, RZ ;  /* 0x8000002bfc037c10 */ /* 0x000fe2000fffe0ff */
[----:B------:R0:W5:Y:S03]  /*a890*/  LDL.LU R4, [R1+0x444] ;  /* 0x0004440001047983 */ /* 0x0001660000300800 */
[----:B---3--:R-:W-:Y:S01]  /*a8a0*/  @!P0 FMNMX.FTZ R2, R2, R0, !PT ;  /* 0x0000000002028209 */ /* 0x008fe20007810000 */
[----:B------:R1:W-:Y:S04]  /*a8b0*/  STS [R3.X4+0x440], R0 ;  /* 0x0004400003007388 */ /* 0x0003e80000004800 */
[----:B-1----:R0:W5:Y:S04]  /*a8c0*/  LDL.LU R3, [R1+0x440] ;  /* 0x0004400001037983 */ /* 0x0021680000300800 */
[----:B------:R1:W-:Y:S04]  /*a8d0*/  @!P0 STL [R1+0x434], R2 ;  /* 0x0004340201008387 */ /* 0x0003e80000100800 */
[----:B-1----:R0:W5:Y:S02]  /*a8e0*/  LDL.LU R2, [R1+0x43c] ;  /* 0x00043c0001027983 */ /* 0x0021640000300800 */
.L_x_4126:
[----:B------:R-:W-:Y:S05]  /*a8f0*/  BSYNC B1 ;  /* 0x0000000000017941 */ /* 0x000fea0003800000 */
.L_x_4125:
[----:B------:R-:W-:-:S04]  /*a900*/  IADD3 R252, R252, 0x100, RZ ;  /* 0x00000100fcfc7810 */ /* 0x000fc80007ffe0ff */
[----:B------:R-:W-:-:S13]  /*a910*/  ISETP.GE.AND P0, PT, R252, UR7, PT ;  /* 0x00000007fc007c0c */ /* 0x000fda000bf06270 */
[----:B------:R-:W-:Y:S01]  /*a920*/  @P0 CALL.REL.NOINC `(.L_x_3996) ;  /* 0x0000001000000944 */ /* 0x000fe20003c00000 */
[----:B------:R-:W-:Y:S05]  /*a930*/  BRA `(.L_x_4127) ;  /* 0xffff828000007947 */ /* 0x000fea000383ffff */
.L_x_3996:
[----:B------:R-:W-:Y:S05]  /*a940*/  BSYNC B0 ;  /* 0x0000000000007941 */ /* 0x000fea0003800000 */
.L_x_3995:
[----:B-----5:R-:W3:Y:S01]  /*a950*/  LDL.LU R248, [R1+0x434] ;  /* 0x0004340001f87983 */ /* 0x020ee20000300800 */
[----:B------:R-:W-:Y:S03]  /*a960*/  BSSY B0, `(.L_x_4128) ;  /* 0x000003f000007945 */ /* 0x000fe60003800000 */
[----:B------:R-:W4:Y:S02]  /*a970*/  S2R R11, SR_TID.X ;  /* 0x00000000000b7919 */ /* 0x000f240000002100 */
[----:B----4-:R-:W-:-:S04]  /*a980*/  SHF.R.S32.HI R6, RZ, 0x1f, R11 ;  /* 0x0000001fff067819 */ /* 0x010fc8000001140b */
[----:B------:R-:W-:-:S04]  /*a990*/  LEA.HI R7, R6, R11, RZ, 0x5 ;  /* 0x0000000b06077211 */ /* 0x000fc800078f28ff */
[----:B------:R-:W-:-:S05]  /*a9a0*/  LOP3.LUT R8, R7, 0xffffffe0, RZ, 0xc0, !PT ;  /* 0xffffffe007087812 */ /* 0x000fca00078ec0ff */
[----:B------:R-:W-:-:S05]  /*a9b0*/  IMAD.IADD R8, R11, 0x1, -R8 ;  /* 0x000000010b087824 */ /* 0x000fca00078e0a08 */
[C---:B------:R-:W-:Y:S02]  /*a9c0*/  ISETP.NE.AND P0, PT, R8.reuse, RZ, PT ;  /* 0x000000ff0800720c */ /* 0x040fe40003f05270 */
[----:B------:R-:W-:-:S11]  /*a9d0*/  ISETP.GT.AND P1, PT, R8, 0x7, PT ;  /* 0x000000070800780c */ /* 0x000fd60003f24270 */
[----:B------:R-:W-:Y:S01]  /*a9e0*/  @!P0 SHF.R.S32.HI R7, RZ, 0x5, R7 ;  /* 0x00000005ff078819 */ /* 0x000fe20000011407 */
[----:B0--3--:R-:W0:Y:S02]  /*a9f0*/  SHFL.BFLY PT, R0, R248, 0x10, 0x1f ;  /* 0x0e001f00f8007f89 */ /* 0x009e2400000e0000 */
[----:B0-----:R-:W-:-:S05]  /*aa00*/  FMNMX.FTZ R0, R0, R248, !PT ;  /* 0x000000f800007209 */ /* 0x001fca0007810000 */
[----:B------:R-:W0:Y:S02]  /*aa10*/  SHFL.BFLY PT, R3, R0, 0x8, 0x1f ;  /* 0x0d001f0000037f89 */ /* 0x000e2400000e0000 */
[----:B0-----:R-:W-:Y:S02]  /*aa20*/  FMNMX.FTZ R3, R0, R3, !PT ;  /* 0x0000000300037209 */ /* 0x001fe40007810000 */
[----:B------:R-:W-:-:S03]  /*aa30*/  MOV R0, 0xff7fffff ;  /* 0xff7fffff00007802 */ /* 0x000fc60000000f00 */
        /* <DEDUP_REMOVED lines=8> */
[----:B0-----:R-:W-:-:S05]  /*aac0*/  IMAD.MOV.U32 R4, RZ, RZ, RZ ;  /* 0x000000ffff047224 */ /* 0x001fca00078e00ff */
        /* <DEDUP_REMOVED lines=11> */
[----:B------:R-:W-:Y:S01]  /*ab80*/  ISETP.NE.U32.AND P0, PT, RZ, c[0x0][0x200], PT ;  /* 0x00008000ff007a0c */ /* 0x000fe20003f05070 */
[----:B------:R-:W-:-:S03]  /*ab90*/  HFMA2.MMA R4, -RZ, RZ, 0, 0 ;  /* 0x00000000ff047435 */ /* 0x000fc600000001ff */
[----:B------:R-:W-:-:S08]  /*aba0*/  ISETP.NE.AND.EX P0, PT, RZ, c[0x0][0x204], PT, P0 ;  /* 0x00008100ff007a0c */ /* 0x000fd00003f05300 */
.L_x_4133:
        /* <DEDUP_REMOVED lines=12> */
[----:B------:R-:W4:Y:S02]  /*ac70*/  LDG.E.U8 R2, [R2.64] ;  /* 0x0000002402027981 */ /* 0x000f24000c1e1100 */
[----:B----4-:R-:W-:-:S13]  /*ac80*/  ISETP.NE.AND P2, PT, R2, RZ, PT ;  /* 0x000000ff0200720c */ /* 0x010fda0003f45270 */
[----:B------:R-:W-:Y:S01]  /*ac90*/  @P2 IMAD.MOV.U32 R5, RZ, RZ, RZ ;  /* 0x000000ffff052224 */ /* 0x000fe200078e00ff */
[----:B------:R-:W-:Y:S05]  /*aca0*/  @P2 BRA `(.L_x_4132) ;  /* 0x0000004000002947 */ /* 0x000fea0003800000 */
.L_x_4131:
[----:B------:R-:W4:Y:S02]  /*acb0*/  LDS R2, [R8] ;  /* 0x0000000008027984 */ /* 0x000f240000000800 */
[----:B---34-:R-:W-:-:S04]  /*acc0*/  FADD.FTZ R2, -R9, R2 ;  /* 0x0000000209027221 */ /* 0x018fc80000010100 */
[----:B------:R-:W-:-:S04]  /*acd0*/  FMUL.FTZ R2, R2, 1.4426950216293334961 ;  /* 0x3fb8aa3b02027820 */ /* 0x000fc80000410000 */
[----:B0-----:R0:W3:Y:S03]  /*ace0*/  MUFU.EX2 R5, R2 ;  /* 0x0000000200057308 */ /* 0x0010e60000000800 */
.L_x_4132:
[----:B------:R-:W-:Y:S05]  /*acf0*/  BSYNC B1 ;  /* 0x0000000000017941 */ /* 0x000fea0003800000 */
.L_x_4130:
[----:B---3--:R3:W-:Y:S01]  /*ad00*/  STS [R8], R5 ;  /* 0x0000000508007388 */ /* 0x0087e20000000800 */
[----:B------:R-:W-:Y:S01]  /*ad10*/  IADD3 R0, R0, 0x100, RZ ;  /* 0x0000010000007810 */ /* 0x000fe20007ffe0ff */
[----:B------:R-:W-:-:S03]  /*ad20*/  FADD.FTZ R4, R5, R4 ;  /* 0x0000000405047221 */ /* 0x000fc60000010000 */
[----:B------:R-:W-:-:S13]  /*ad30*/  ISETP.GT.AND P2, PT, R0, UR40, PT ;  /* 0x0000002800007c0c */ /* 0x000fda000bf44270 */
[----:B---3--:R-:W-:Y:S05]  /*ad40*/  @!P2 BRA `(.L_x_4133) ;  /* 0xfffffe600000a947 */ /* 0x008fea000383ffff */
.L_x_4129:
[----:B------:R-:W-:Y:S05]  /*ad50*/  BSYNC B0 ;  /* 0x0000000000007941 */ /* 0x000fea0003800000 */
.L_x_4128:
[----:B------:R-:W4:Y:S04]  /*ad60*/  SHFL.BFLY PT, R3, R4, 0x10, 0x1f ;  /* 0x0e001f0004037f89 */ /* 0x000f2800000e0000 */
[----:B---3--:R-:W3:Y:S01]  /*ad70*/  S2R R9, SR_TID.X ;  /* 0x0000000000097919 */ /* 0x008ee20000002100 */
[----:B----4-:R-:W-:Y:S01]  /*ad80*/  FADD.FTZ R3, R3, R4 ;  /* 0x0000000403037221 */ /* 0x010fe20000010000 */
[----:B---3--:R-:W-:-:S04]  /*ad90*/  LOP3.LUT P0, RZ, R9, 0x1f, RZ, 0xc0, !PT ;  /* 0x0000001f09ff7812 */ /* 0x008fc8000780c0ff */
[----:B------:R-:W3:Y:S01]  /*ada0*/  SHFL.BFLY PT, R0, R3, 0x8, 0x1f ;  /* 0x0d001f0003007f89 */ /* 0x000ee200000e0000 */
[----:B------:R-:W-:-:S04]  /*adb0*/  LOP3.LUT R8, R9, 0x1f, RZ, 0xc0, !PT ;  /* 0x0000001f09087812 */ /* 0x000fc800078ec0ff */
[----:B------:R-:W-:-:S13]  /*adc0*/  ISETP.GT.U32.AND P2, PT, R8, 0x7, PT ;  /* 0x000000070800780c */ /* 0x000fda0003f44070 */
[----:B------:R-:W-:Y:S01]  /*add0*/  @!P2 SHF.L.U32 R4, R9, 0x2, RZ ;  /* 0x000000020904a819 */ /* 0x000fe200000006ff */
        /* <DEDUP_REMOVED lines=38> */
.L_x_4136:
        /* <DEDUP_REMOVED lines=14> */
.L_x_4135:
[----:B------:R-:W-:Y:S05]  /*b120*/  BSYNC B0 ;  /* 0x0000000000007941 */ /* 0x000fea0003800000 */
.L_x_4134:
[----:B------:R-:W3:Y:S01]  /*b130*/  S2R R5, SR_TID.X ;  /* 0x0000000000057919 */ /* 0x000ee20000002100 */
[----:B------:R-:W-:Y:S01]  /*b140*/  USHF.R.S32.HI UR4, URZ, 0x1f, UR40 ;  /* 0x0000001f3f047899 */ /* 0x000fe20008011428 */
[----:B------:R-:W-:-:S03]  /*b150*/  ISETP.EQ.U32.AND P0, PT, RZ, c[0x0][0x190], PT ;  /* 0x00006400ff007a0c */ /* 0x000fc60003f02070 */
[----:B------:R-:W-:-:S04]  /*b160*/  ULEA.HI UR4, UR4, UR40, URZ, 0x2 ;  /* 0x0000002804047291 */ /* 0x000fc8000f8f103f */
[----:B------:R-:W-:-:S04]  /*b170*/  ULOP3.LUT UR4, UR4, 0xfffffffc, URZ, 0xc0, !UPT ;  /* 0xfffffffc04047892 */ /* 0x000fc8000f8ec03f */
[----:B------:R-:W-:Y:S01]  /*b180*/  UIADD3 UR4, -UR4, UR40, URZ ;  /* 0x0000002804047290 */ /* 0x000fe2000fffe13f */
[----:B0--3--:R-:W-:Y:S02]  /*b190*/  LEA.HI R3, R6, R5, RZ, 0x6 ;  /* 0x0000000506037211 */ /* 0x009fe400078f30ff */
[----:B------:R-:W-:Y:S02]  /*b1a0*/  CS2R R6, SRZ ;  /* 0x0000000000067805 */ /* 0x000fe4000001ff00 */
[----:B------:R-:W-:Y:S02]  /*b1b0*/  LOP3.LUT R0, R3, 0xffffffc0, RZ, 0xc0, !PT ;  /* 0xffffffc003007812 */ /* 0x000fe400078ec0ff */
[----:B------:R-:W-:-:S03]  /*b1c0*/  SHF.R.S32.HI R3, RZ, 0x6, R3 ;  /* 0x00000006ff037819 */ /* 0x000fc60000011403 */
[----:B------:R-:W-:Y:S01]  /*b1d0*/  IMAD.IADD R0, R5, 0x1, -R0 ;  /* 0x0000000105007824 */ /* 0x000fe200078e0a00 */
[----:B------:R-:W-:-:S04]  /*b1e0*/  MOV R5, UR46 ;  /* 0x0000002e00057c02 */ /* 0x000fc80008000f00 */
        /* <DEDUP_REMOVED lines=16> */
[----:B0-----:R-:W-:Y:S01]  /*b2f0*/  IMAD.U32 R55, RZ, RZ, UR40 ;  /* 0x00000028ff377e24 */ /* 0x001fe2000f8e00ff */
[----:B------:R-:W-:Y:S01]  /*b300*/  IADD3 R2, R3, UR43, RZ ;  /* 0x0000002b03027c10 */ /* 0x000fe2000fffe0ff */
[----:B------:R-:W-:Y:S01]  /*b310*/  BSSY B0, `(.L_x_4139) ;  /* 0x00000fd000007945 */ /* 0x000fe20003800000 */
[----:B------:R-:W-:Y:S01]  /*b320*/  MOV R9, UR44 ;  /* 0x0000002c00097c02 */ /* 0x000fe20008000f00 */
[----:B------:R-:W-:Y:S01]  /*b330*/  CS2R R10, SRZ ;  /* 0x00000000000a7805 */ /* 0x000fe2000001ff00 */
[----:B------:R-:W-:-:S03]  /*b340*/  IMNMX R55, R55, c[0x0][0x1d4], PT ;  /* 0x0000750037377a17 */ /* 0x000fc60003800200 */
[----:B------:R-:W-:Y:S01]  /*b350*/  IMAD R52, R9, c[0x0][0x1d4], R0 ;  /* 0x0000750009347a24 */ /* 0x000fe200078e0200 */
[----:B------:R-:W-:Y:S01]  /*b360*/  ISETP.GE.AND P0, PT, R2, R55, PT ;  /* 0x000000370200720c */ /* 0x000fe20003f06270 */
[----:B------:R-:W-:-:S03]  /*b370*/  CS2R R8, SRZ ;  /* 0x0000000000087805 */ /* 0x000fc6000001ff00 */
[----:B------:R-:W-:-:S09]  /*b380*/  SHF.R.S32.HI R53, RZ, 0x1f, R52 ;  /* 0x0000001fff357819 */ /* 0x000fd20000011434 */
[----:B------:R-:W-:Y:S05]  /*b390*/  @P0 BRA `(.L_x_4140) ;  /* 0x00000f4000000947 */ /* 0x000fea0003800000 */
[----:B------:R-:W-:Y:S01]  /*b3a0*/  IMAD.U32 R8, RZ, RZ, UR43 ;  /* 0x0000002bff087e24 */ /* 0x000fe2000f8e00ff */
[----:B------:R-:W-:Y:S01]  /*b3b0*/  LOP3.LUT R9, RZ, R55, RZ, 0x33, !PT ;  /* 0x00000037ff097212 */ /* 0x000fe200078e33ff */
[----:B------:R-:W-:Y:S01]  /*b3c0*/  BSSY B2, `(.L_x_4141) ;  /* 0x0000021000027945 */ /* 0x000fe20003800000 */
[----:B------:R-:W-:Y:S01]  /*b3d0*/  IMAD.MOV.U32 R54, RZ, RZ, R2 ;  /* 0x000000ffff367224 */ /* 0x000fe200078e0002 */
[----:B------:R-:W-:Y:S01]  /*b3e0*/  CS2R R10, SRZ ;  /* 0x00000000000a7805 */ /* 0x000fe2000001ff00 */
[----:B------:R-:W-:-:S04]  /*b3f0*/  IADD3 R8, -R8, -0x2, -R3 ;  /* 0xfffffffe08087810 */ /* 0x000fc80007ffe903 */
[----:B------:R-:W-:-:S04]  /*b400*/  IADD3 R9, R8, -R9, RZ ;  /* 0x8000000908097210 */ /* 0x000fc80007ffe0ff */
[C---:B------:R-:W-:Y:S02]  /*b410*/  LEA.HI R8, R9.reuse, 0x1, RZ, 0x1e ;  /* 0x0000000109087811 */ /* 0x040fe400078ff0ff */
[----:B------:R-:W-:Y:S02]  /*b420*/  ISETP.GE.U32.AND P0, PT, R9, 0xc, PT ;  /* 0x0000000c0900780c */ /* 0x000fe40003f06070 */
[----:B------:R-:W-:Y:S02]  /*b430*/  LOP3.LUT P3, R12, R8, 0x3, RZ, 0xc0, !PT ;  /* 0x00000003080c7812 */ /* 0x000fe4000786c0ff */
[----:B------:R-:W-:-:S11]  /*b440*/  CS2R R8, SRZ ;  /* 0x0000000000087805 */ /* 0x000fd6000001ff00 */
[----:B------:R-:W-:Y:S05]  /*b450*/  @!P3 BRA `(.L_x_4142) ;  /* 0x000001700000b947 */ /* 0x000fea0003800000 */
[----:B------:R-:W-:Y:S01]  /*b460*/  IMAD R8, R2, 0x90, RZ ;  /* 0x0000009002087824 */ /* 0x000fe200078e02ff */
[----:B------:R-:W-:Y:S01]  /*b470*/  MOV R14, R12 ;  /* 0x0000000c000e7202 */ /* 0x000fe20000000f00 */
[----:B------:R-:W-:Y:S01]  /*b480*/  IMAD.MOV.U32 R54, RZ, RZ, R2 ;  /* 0x000000ffff367224 */ /* 0x000fe200078e0002 */
[----:B------:R-:W-:Y:S02]  /*b490*/  LEA R15, R3, 0x440, 0x2 ;  /* 0x00000440030f7811 */ /* 0x000fe400078e10ff */
[----:B------:R-:W-:-:S04]  /*b4a0*/  IADD3 R13, P3, R52, R8, RZ ;  /* 0x00000008340d7210 */ /* 0x000fc80007f7e0ff */
[----:B------:R-:W-:Y:S02]  /*b4b0*/  LEA.HI.X.SX32 R8, R8, R53, 0x1, P3 ;  /* 0x0000003508087211 */ /* 0x000fe400018f0eff */
[----:B------:R-:W-:-:S04]  /*b4c0*/  LEA R21, P3, R13, c[0x0][0x1a0], 0x2 ;  /* 0x000068000d157a11 */ /* 0x000fc800078610ff */
[----:B------:R-:W-:Y:S01]  /*b4d0*/  LEA.HI.X R13, R13, c[0x0][0x1a4], R8, 0x2, P3 ;  /* 0x000069000d0d7a11 */ /* 0x000fe200018f1408 */
[----:B------:R-:W-:Y:S02]  /*b4e0*/  HFMA2.MMA R8, -RZ, RZ, 0, 0 ;  /* 0x00000000ff087435 */ /* 0x000fe400000001ff */
.L_x_4143:
[----:B------:R-:W-:Y:S01]  /*b4f0*/  IMAD.MOV.U32 R12, RZ, RZ, R21 ;  /* 0x000000ffff0c7224 */ /* 0x000fe200078e0015 */
[----:B------:R0:W3:Y:S04]  /*b500*/  LDS R20, [R15] ;  /* 0x000000000f147984 */ /* 0x0000e80000000800 */
[----:B-1----:R1:W3:Y:S01]  /*b510*/  LDG.E.128 R16, [R12.64] ;  /* 0x000000240c107981 */ /* 0x0022e2000c1e1d00 */
[----:B------:R-:W-:Y:S02]  /*b520*/  IADD3 R14, R14, -0x1, RZ ;  /* 0xffffffff0e0e7810 */ /* 0x000fe40007ffe0ff */
[----:B------:R-:W-:Y:S02]  /*b530*/  IADD3 R21, P4, R21, 0x900, RZ ;  /* 0x0000090015157810 */ /* 0x000fe40007f9e0ff */
[----:B------:R-:W-:-:S02]  /*b540*/  ISETP.NE.AND P3, PT, R14, RZ, PT ;  /* 0x000000ff0e00720c */ /* 0x000fc40003f65270 */
[----:B------:R-:W-:Y:S02]  /*b550*/  IADD3 R54, R54, 0x4, RZ ;  /* 0x0000000436367810 */ /* 0x000fe40007ffe0ff */
[----:B0-----:R-:W-:Y:S02]  /*b560*/  IADD3 R15, R15, 0x10, RZ ;  /* 0x000000100f0f7810 */ /* 0x001fe40007ffe0ff */
[----:B-1----:R-:W-:Y:S01]  /*b570*/  IADD3.X R13, RZ, R13, RZ, P4, !PT ;  /* 0x0000000dff0d7210 */ /* 0x002fe200027fe4ff */
[-C--:B---3--:R-:W-:Y:S02]  /*b580*/  FFMA.FTZ R8, R16, R20.reuse, R8 ;  /* 0x0000001410087223 */ /* 0x088fe40000010008 */
[-C--:B------:R-:W-:Y:S02]  /*b590*/  FFMA.FTZ R9, R17, R20.reuse, R9 ;  /* 0x0000001411097223 */ /* 0x080fe40000010009 */
[-C--:B------:R-:W-:Y:S02]  /*b5a0*/  FFMA.FTZ R10, R18, R20.reuse, R10 ;  /* 0x00000014120a7223 */ /* 0x080fe4000001000a */
[----:B------:R-:W-:Y:S01]  /*b5b0*/  FFMA.FTZ R11, R19, R20, R11 ;  /* 0x00000014130b7223 */ /* 0x000fe2000001000b */
[----:B------:R-:W-:Y:S05]  /*b5c0*/  @P3 BRA `(.L_x_4143) ;  /* 0xffffff2000003947 */ /* 0x000fea000383ffff */
.L_x_4142:
[----:B------:R-:W-:Y:S05]  /*b5d0*/  BSYNC B2 ;  /* 0x0000000000027941 */ /* 0x000fea0003800000 */
.L_x_4141:
[----:B------:R-:W-:Y:S05]  /*b5e0*/  @!P0 BRA `(.L_x_4140) ;  /* 0x00000cf000008947 */ /* 0x000fea0003800000 */
[----:B-1----:R-:W-:Y:S01]  /*b5f0*/  IMAD.IADD R17, R55, 0x1, -R54 ;  /* 0x0000000137117824 */ /* 0x002fe200078e0a36 */
[C---:B------:R-:W-:Y:S01]  /*b600*/  LEA R13, R54.reuse, 0x20, 0x2 ;  /* 0x00000020360d7811 */ /* 0x040fe200078e10ff */
[----:B------:R-:W-:Y:S01]  /*b610*/  IMAD R12, R54, 0x90, RZ ;  /* 0x00000090360c7824 */ /* 0x000fe200078e02ff */
[----:B------:R-:W-:Y:S01]  /*b620*/  MOV R16, UR43 ;  /* 0x0000002b00107c02 */ /* 0x000fe20008000f00 */
[----:B------:R-:W-:Y:S01]  /*b630*/  BSSY B2, `(.L_x_4144) ;  /* 0x0000074000027945 */ /* 0x000fe20003800000 */
[----:B------:R-:W-:-:S02]  /*b640*/  ISETP.GT.AND P3, PT, R17, 0x30, PT ;  /* 0x000000301100780c */ /* 0x000fc40003f64270 */
[----:B------:R-:W-:Y:S01]  /*b650*/  IADD3 R14, P0, R52, R12, RZ ;  /* 0x0000000c340e7210 */ /* 0x000fe20007f1e0ff */
[----:B------:R-:W-:-:S03]  /*b660*/  IMAD R13, R16, -0x4, R13 ;  /* 0xfffffffc100d7824 */ /* 0x000fc600078e020d */
[----:B------:R-:W-:Y:S02]  /*b670*/  LEA.HI.X.SX32 R15, R12, R53, 0x1, P0 ;  /* 0x000000350c0f7211 */ /* 0x000fe400000f0eff */
[C---:B------:R-:W-:Y:S02]  /*b680*/  LEA R66, P0, R14.reuse, c[0x0][0x1a0], 0x2 ;  /* 0x000068000e427a11 */ /* 0x040fe400078010ff */
[----:B------:R-:W-:Y:S02]  /*b690*/  IADD3 R64, R13, 0x440, RZ ;  /* 0x000004400d407810 */ /* 0x000fe40007ffe0ff */
[----:B------:R-:W-:Y:S02]  /*b6a0*/  LEA.HI.X R67, R14, c[0x0][0x1a4], R15, 0x2, P0 ;  /* 0x000069000e437a11 */ /* 0x000fe400000f140f */
[----:B------:R-:W-:Y:S01]  /*b6b0*/  PLOP3.LUT P0, PT, PT, PT, PT, 0x80, 0x0 ;  /* 0x000000000000781c */ /* 0x000fe20003f0f070 */
[----:B------:R-:W-:Y:S07]  /*b6c0*/  @!P3 BRA `(.L_x_4145) ;  /* 0x000006a00000b947 */ /* 0x000fee0003800000 */
[----:B------:R-:W-:Y:S02]  /*b6d0*/  PLOP3.LUT P0, PT, PT, PT, PT, 0x8, 0x0 ;  /* 0x000000000000781c */ /* 0x000fe40003f0e170 */
[----:B------:R-:W-:-:S03]  /*b6e0*/  IADD3 R93, R55, -0x30, RZ ;  /* 0xffffffd0375d7810 */ /* 0x000fc60007ffe0ff */
.L_x_4146:
[----:B------:R0:W3:Y:S04]  /*b6f0*/  LDG.E.128 R68, [R66.64] ;  /* 0x0000002442447981 */ /* 0x0000e8000c1e1d00 */
[----:B------:R0:W4:Y:S04]  /*b700*/  LDG.E.128 R72, [R66.64+0x900] ;  /* 0x0009002442487981 */ /* 0x000128000c1e1d00 */
[----:B--2---:R0:W2:Y:S04]  /*b710*/  LDG.E.128 R80, [R66.64+0x1200] ;  /* 0x0012002442507981 */ /* 0x0040a8000c1e1d00 */
[----:B------:R0:W2:Y:S04]  /*b720*/  LDG.E.128 R84, [R66.64+0x1b00] ;  /* 0x001b002442547981 */ /* 0x0000a8000c1e1d00 */
        /* <DEDUP_REMOVED lines=11> */
[----:B------:R0:W2:Y:S01]  /*b7e0*/  LDG.E.128 R12, [R66.64+0x8700] ;  /* 0x00870024420c7981 */ /* 0x0000a2000c1e1d00 */
[----:B------:R-:W-:-:S02]  /*b7f0*/  IADD3 R91, P3, R66, 0x9000, RZ ;  /* 0x00009000425b7810 */ /* 0x000fc40007f7e0ff */
[----:B------:R-:W-:Y:S01]  /*b800*/  IADD3 R54, R54, 0x40, RZ ;  /* 0x0000004036367810 */ /* 0x000fe20007ffe0ff */
[----:B------:R-:W3:Y:S02]  /*b810*/  LDS R65, [R64+-0x20] ;  /* 0xffffe00040417984 */ /* 0x000ee40000000800 */
[----:B------:R-:W-:Y:S01]  /*b820*/  IMAD.X R92, RZ, RZ, R67, P3 ;  /* 0x000000ffff5c7224 */ /* 0x000fe200018e0643 */
[----:B------:R-:W-:Y:S01]  /*b830*/  ISETP.GE.AND P3, PT, R54, R93, PT ;  /* 0x0000005d3600720c */ /* 0x000fe20003f66270 */
[----:B------:R-:W4:Y:S04]  /*b840*/  LDS R76, [R64+-0x10] ;  /* 0xfffff000404c7984 */ /* 0x000f280000000800 */
[----:B------:R-:W2:Y:S04]  /*b850*/  LDS R77, [R64] ;  /* 0x00000000404d7984 */ /* 0x000ea80000000800 */
[----:B------:R-:W1:Y:S04]  /*b860*/  LDS R78, [R64+0x10] ;  /* 0x00001000404e7984 */ /* 0x000e680000000800 */
[----:B------:R-:W1:Y:S04]  /*b870*/  LDS R79, [R64+0x20] ;  /* 0x00002000404f7984 */ /* 0x000e680000000800 */
[----:B------:R-:W1:Y:S04]  /*b880*/  LDS R88, [R64+0x30] ;  /* 0x0000300040587984 */ /* 0x000e680000000800 */
[----:B------:R-:W1:Y:S04]  /*b890*/  LDS R89, [R64+0x40] ;  /* 0x0000400040597984 */ /* 0x000e680000000800 */
[----:B------:R-:W1:Y:S04]  /*b8a0*/  LDS R90, [R64+0x50] ;  /* 0x00005000405a7984 */ /* 0x000e680000000800 */
[----:B0-----:R-:W0:Y:S04]  /*b8b0*/  LDS R66, [R64+0x60] ;  /* 0x0000600040427984 */ /* 0x001e280000000800 */
[----:B------:R-:W-:Y:S01]  /*b8c0*/  LDS R67, [R64+0x90] ;  /* 0x0000900040437984 */ /* 0x000fe20000000800 */
[----:B---3--:R-:W-:-:S03]  /*b8d0*/  FFMA.FTZ R70, R70, R65, R10 ;  /* 0x0000004146467223 */ /* 0x008fc6000001000a */
[----:B------:R-:W3:Y:S01]  /*b8e0*/  LDS R10, [R64+0x70] ;  /* 0x00007000400a7984 */ /* 0x000ee20000000800 */
[-C--:B------:R-:W-:Y:S02]  /*b8f0*/  FFMA.FTZ R68, R68, R65.reuse, R8 ;  /* 0x0000004144447223 */ /* 0x080fe40000010008 */
[-C--:B------:R-:W-:Y:S02]  /*b900*/  FFMA.FTZ R69, R69, R65.reuse, R9 ;  /* 0x0000004145457223 */ /* 0x080fe40000010009 */
[----:B------:R-:W-:Y:S02]  /*b910*/  FFMA.FTZ R71, R71, R65, R11 ;  /* 0x0000004147477223 */ /* 0x000fe4000001000b */
[----:B------:R-:W0:Y:S01]  /*b920*/  LDS R65, [R64+0x80] ;  /* 0x0000800040417984 */ /* 0x000e220000000800 */
[-C--:B----4-:R-:W-:Y:S02]  /*b930*/  FFMA.FTZ R68, R72, R76.reuse, R68 ;  /* 0x0000004c48447223 */ /* 0x090fe40000010044 */
[-C--:B------:R-:W-:Y:S01]  /*b940*/  FFMA.FTZ R69, R73, R76.reuse, R69 ;  /* 0x0000004c49457223 */ /* 0x080fe20000010045 */
[----:B------:R-:W4:Y:S01]  /*b950*/  LDS R72, [R64+0xa0] ;  /* 0x0000a00040487984 */ /* 0x000f220000000800 */
[----:B------:R-:W-:-:S02]  /*b960*/  FFMA.FTZ R70, R74, R76, R70 ;  /* 0x0000004c4a467223 */ /* 0x000fc40000010046 */
[-C--:B--2---:R-:W-:Y:S02]  /*b970*/  FFMA.FTZ R68, R80, R77.reuse, R68 ;  /* 0x0000004d50447223 */ /* 0x084fe40000010044 */
[----:B------:R-:W-:Y:S02]  /*b980*/  FFMA.FTZ R71, R75, R76, R71 ;  /* 0x0000004c4b477223 */ /* 0x000fe40000010047 */
[-C--:B------:R-:W-:Y:S02]  /*b990*/  FFMA.FTZ R69, R81, R77.reuse, R69 ;  /* 0x0000004d51457223 */ /* 0x080fe40000010045 */
[-C--:B------:R-:W-:Y:S02]  /*b9a0*/  FFMA.FTZ R70, R82, R77.reuse, R70 ;  /* 0x0000004d52467223 */ /* 0x080fe40000010046 */
[----:B------:R-:W-:Y:S02]  /*b9b0*/  FFMA.FTZ R71, R83, R77, R71 ;  /* 0x0000004d53477223 */ /* 0x000fe40000010047 */
[----:B-1----:R-:W-:-:S02]  /*b9c0*/  FFMA.FTZ R9, R84, R78, R68 ;  /* 0x0000004e54097223 */ /* 0x002fc40000010044 */
[----:B------:R-:W1:Y:S01]  /*b9d0*/  LDS R68, [R64+0xb0] ;  /* 0x0000b00040447984 */ /* 0x000e620000000800 */
[-C--:B------:R-:W-:Y:S02]  /*b9e0*/  FFMA.FTZ R8, R85, R78.reuse, R69 ;  /* 0x0000004e55087223 */ /* 0x080fe40000010045 */
[-C--:B------:R-:W-:Y:S02]  /*b9f0*/  FFMA.FTZ R11, R86, R78.reuse, R70 ;  /* 0x0000004e560b7223 */ /* 0x080fe40000010046 */
[----:B------:R-:W-:Y:S02]  /*ba00*/  FFMA.FTZ R78, R87, R78, R71 ;  /* 0x0000004e574e7223 */ /* 0x000fe40000010047 */
[-C--:B------:R-:W-:Y:S02]  /*ba10*/  FFMA.FTZ R9, R60, R79.reuse, R9 ;  /* 0x0000004f3c097223 */ /* 0x080fe40000010009 */
[----:B------:R-:W2:Y:S01]  /*ba20*/  LDS R60, [R64+0xc0] ;  /* 0x0000c000403c7984 */ /* 0x000ea20000000800 */
[----:B------:R-:W-:-:S02]  /*ba30*/  FFMA.FTZ R8, R61, R79, R8 ;  /* 0x0000004f3d087223 */ /* 0x000fc40000010008 */
[-C--:B------:R-:W-:Y:S02]  /*ba40*/  FFMA.FTZ R11, R62, R79.reuse, R11 ;  /* 0x0000004f3e0b7223 */ /* 0x080fe4000001000b */
[----:B------:R-:W-:Y:S02]  /*ba50*/  FFMA.FTZ R78, R63, R79, R78 ;  /* 0x0000004f3f4e7223 */ /* 0x000fe4000001004e */
[-C--:B------:R-:W-:Y:S02]  /*ba60*/  FFMA.FTZ R9, R56, R88.reuse, R9 ;  /* 0x0000005838097223 */ /* 0x080fe40000010009 */
[----:B------:R0:W1:Y:S01]  /*ba70*/  LDS R56, [R64+0xd0] ;  /* 0x0000d00040387984 */ /* 0x0000620000000800 */
[-C--:B------:R-:W-:Y:S02]  /*ba80*/  FFMA.FTZ R8, R57, R88.reuse, R8 ;  /* 0x0000005839087223 */ /* 0x080fe40000010008 */
[-C--:B------:R-:W-:Y:S02]  /*ba90*/  FFMA.FTZ R11, R58, R88.reuse, R11 ;  /* 0x000000583a0b7223 */ /* 0x080fe4000001000b */
[----:B------:R-:W-:-:S02]  /*baa0*/  FFMA.FTZ R78, R59, R88, R78 ;  /* 0x000000583b4e7223 */ /* 0x000fc4000001004e */
[-C--:B------:R-:W-:Y:S01]  /*bab0*/  FFMA.FTZ R9, R48, R89.reuse, R9 ;  /* 0x0000005930097223 */ /* 0x080fe20000010009 */
[----:B0-----:R-:W-:Y:S01]  /*bac0*/  IADD3 R64, R64, 0x100, RZ ;  /* 0x0000010040407810 */ /* 0x001fe20007ffe0ff */
[-C--:B------:R-:W-:Y:S02]  /*bad0*/  FFMA.FTZ R8, R49, R89.reuse, R8 ;  /* 0x0000005931087223 */ /* 0x080fe40000010008 */
[-C--:B------:R-:W-:Y:S02]  /*bae0*/  FFMA.FTZ R11, R50, R89.reuse, R11 ;  /* 0x00000059320b7223 */ /* 0x080fe4000001000b */
[----:B------:R-:W-:Y:S02]  /*baf0*/  FFMA.FTZ R78, R51, R89, R78 ;  /* 0x00000059334e7223 */ /* 0x000fe4000001004e */
[-C--:B------:R-:W-:Y:S02]  /*bb00*/  FFMA.FTZ R9, R44, R90.reuse, R9 ;  /* 0x0000005a2c097223 */ /* 0x080fe40000010009 */
[----:B------:R-:W-:-:S02]  /*bb10*/  FFMA.FTZ R8, R45, R90, R8 ;  /* 0x0000005a2d087223 */ /* 0x000fc40000010008 */
[-C--:B------:R-:W-:Y:S02]  /*bb20*/  FFMA.FTZ R11, R46, R90.reuse, R11 ;  /* 0x0000005a2e0b7223 */ /* 0x080fe4000001000b */
[----:B------:R-:W-:Y:S02]  /*bb30*/  FFMA.FTZ R78, R47, R90, R78 ;  /* 0x0000005a2f4e7223 */ /* 0x000fe4000001004e */
[-C--:B------:R-:W-:Y:S02]  /*bb40*/  FFMA.FTZ R9, R40, R66.reuse, R9 ;  /* 0x0000004228097223 */ /* 0x080fe40000010009 */
[-C--:B------:R-:W-:Y:S02]  /*bb50*/  FFMA.FTZ R8, R41, R66.reuse, R8 ;  /* 0x0000004229087223 */ /* 0x080fe40000010008 */
[-C--:B------:R-:W-:Y:S02]  /*bb60*/  FFMA.FTZ R11, R42, R66.reuse, R11 ;  /* 0x000000422a0b7223 */ /* 0x080fe4000001000b */
[----:B------:R-:W-:Y:S01]  /*bb70*/  FFMA.FTZ R78, R43, R66, R78 ;  /* 0x000000422b4e7223 */ /* 0x000fe2000001004e */
[----:B------:R-:W-:Y:S01]  /*bb80*/  MOV R66, R91 ;  /* 0x0000005b00427202 */ /* 0x000fe20000000f00 */
[----:B---3--:R-:W-:-:S02]  /*bb90*/  FFMA.FTZ R9, R36, R10, R9 ;  /* 0x0000000a24097223 */ /* 0x008fc40000010009 */
[-C--:B------:R-:W-:Y:S02]  /*bba0*/  FFMA.FTZ R8, R37, R10.reuse, R8 ;  /* 0x0000000a25087223 */ /* 0x080fe40000010008 */
[-C--:B------:R-:W-:Y:S02]  /*bbb0*/  FFMA.FTZ R11, R38, R10.reuse, R11 ;  /* 0x0000000a260b7223 */ /* 0x080fe4000001000b */
[----:B------:R-:W-:Y:S02]  /*bbc0*/  FFMA.FTZ R78, R39, R10, R78 ;  /* 0x0000000a274e7223 */ /* 0x000fe4000001004e */
[-C--:B------:R-:W-:Y:S02]  /*bbd0*/  FFMA.FTZ R9, R32, R65.reuse, R9 ;  /* 0x0000004120097223 */ /* 0x080fe40000010009 */
[-C--:B------:R-:W-:Y:S02]  /*bbe0*/  FFMA.FTZ R8, R33, R65.reuse, R8 ;  /* 0x0000004121087223 */ /* 0x080fe40000010008 */
[----:B------:R-:W-:-:S02]  /*bbf0*/  FFMA.FTZ R11, R34, R65, R11 ;  /* 0x00000041220b7223 */ /* 0x000fc4000001000b */
[----:B------:R-:W-:Y:S02]  /*bc00*/  FFMA.FTZ R78, R35, R65, R78 ;  /* 0x00000041234e7223 */ /* 0x000fe4000001004e */
[-C--:B------:R-:W-:Y:S02]  /*bc10*/  FFMA.FTZ R9, R28, R67.reuse, R9 ;  /* 0x000000431c097223 */ /* 0x080fe40000010009 */
[-C--:B------:R-:W-:Y:S02]  /*bc20*/  FFMA.FTZ R8, R29, R67.reuse, R8 ;  /* 0x000000431d087223 */ /* 0x080fe40000010008 */
[-C--:B------:R-:W-:Y:S02]  /*bc30*/  FFMA.FTZ R11, R30, R67.reuse, R11 ;  /* 0x000000431e0b7223 */ /* 0x080fe4000001000b */
[----:B------:R-:W-:Y:S02]  /*bc40*/  FFMA.FTZ R78, R31, R67, R78 ;  /* 0x000000431f4e7223 */ /* 0x000fe4000001004e */
[----:B----4-:R-:W-:-:S02]  /*bc50*/  FFMA.FTZ R9, R24, R72, R9 ;  /* 0x0000004818097223 */ /* 0x010fc40000010009 */
[-C--:B------:R-:W-:Y:S02]  /*bc60*/  FFMA.FTZ R8, R25, R72.reuse, R8 ;  /* 0x0000004819087223 */ /* 0x080fe40000010008 */
[-C--:B------:R-:W-:Y:S02]  /*bc70*/  FFMA.FTZ R11, R26, R72.reuse, R11 ;  /* 0x000000481a0b7223 */ /* 0x080fe4000001000b */
[----:B------:R-:W-:Y:S02]  /*bc80*/  FFMA.FTZ R78, R27, R72, R78 ;  /* 0x000000481b4e7223 */ /* 0x000fe4000001004e */
[-C--:B-1----:R-:W-:Y:S02]  /*bc90*/  FFMA.FTZ R9, R20, R68.reuse, R9 ;  /* 0x0000004414097223 */ /* 0x082fe40000010009 */
[-C--:B------:R-:W-:Y:S02]  /*bca0*/  FFMA.FTZ R8, R21, R68.reuse, R8 ;  /* 0x0000004415087223 */ /* 0x080fe40000010008 */
[----:B------:R-:W-:-:S02]  /*bcb0*/  FFMA.FTZ R11, R22, R68, R11 ;  /* 0x00000044160b7223 */ /* 0x000fc4000001000b */
[----:B------:R-:W-:Y:S02]  /*bcc0*/  FFMA.FTZ R78, R23, R68, R78 ;  /* 0x00000044174e7223 */ /* 0x000fe4000001004e */
[-C--:B--2---:R-:W-:Y:S02]  /*bcd0*/  FFMA.FTZ R9, R16, R60.reuse, R9 ;  /* 0x0000003c10097223 */ /* 0x084fe40000010009 */
[-C--:B------:R-:W-:Y:S02]  /*bce0*/  FFMA.FTZ R10, R17, R60.reuse, R8 ;  /* 0x0000003c110a7223 */ /* 0x080fe40000010008 */
[-C--:B------:R-:W-:Y:S02]  /*bcf0*/  FFMA.FTZ R11, R18, R60.reuse, R11 ;  /* 0x0000003c120b7223 */ /* 0x080fe4000001000b */
[----:B------:R-:W-:Y:S02]  /*bd00*/  FFMA.FTZ R78, R19, R60, R78 ;  /* 0x0000003c134e7223 */ /* 0x000fe4000001004e */
[----:B------:R-:W-:-:S02]  /*bd10*/  FFMA.FTZ R8, R12, R56, R9 ;  /* 0x000000380c087223 */ /* 0x000fc40000010009 */
[-C--:B------:R-:W-:Y:S02]  /*bd20*/  FFMA.FTZ R9, R13, R56.reuse, R10 ;  /* 0x000000380d097223 */ /* 0x080fe4000001000a */
[-C--:B------:R-:W-:Y:S02]  /*bd30*/  FFMA.FTZ R10, R14, R56.reuse, R11 ;  /* 0x000000380e0a7223 */ /* 0x080fe4000001000b */
[----:B------:R-:W-:Y:S02]  /*bd40*/  FFMA.FTZ R11, R15, R56, R78 ;  /* 0x000000380f0b7223 */ /* 0x000fe4000001004e */
[----:B------:R-:W-:Y:S01]  /*bd50*/  IMAD.MOV.U32 R67, RZ, RZ, R92 ;  /* 0x000000ffff437224 */ /* 0x000fe200078e005c */
[----:B------:R-:W-:Y:S05]  /*bd60*/  @!P3 BRA `(.L_x_4146) ;  /* 0xfffff9800000b947 */ /* 0x000fea000383ffff */
.L_x_4145:
[----:B------:R-:W-:Y:S05]  /*bd70*/  BSYNC B2 ;  /* 0x0000000000027941 */ /* 0x000fea0003800000 */
.L_x_4144:
[----:B------:R-:W-:Y:S01]  /*bd80*/  IADD3 R12, R55, -R54, RZ ;  /* 0x80000036370c7210 */ /* 0x000fe20007ffe0ff */
[----:B------:R-:W-:Y:S03]  /*bd90*/  BSSY B2, `(.L_x_4147) ;  /* 0x000003a000027945 */ /* 0x000fe60003800000 */
[----:B------:R-:W-:-:S13]  /*bda0*/  ISETP.GT.AND P3, PT, R12, 0x10, PT ;  /* 0x000000100c00780c */ /* 0x000fda0003f64270 */
[----:B------:R-:W-:Y:S05]  /*bdb0*/  @!P3 BRA `(.L_x_4148) ;  /* 0x000003700000b947 */ /* 0x000fea0003800000 */
[----:B------:R0:W3:Y:S04]  /*bdc0*/  LDG.E.128 R12, [R66.64] ;  /* 0x00000024420c7981 */ /* 0x0000e8000c1e1d00 */
[----:B------:R0:W4:Y:S04]  /*bdd0*/  LDG.E.128 R20, [R66.64+0x900] ;  /* 0x0009002442147981 */ /* 0x000128000c1e1d00 */
[----:B--2---:R0:W2:Y:S04]  /*bde0*/  LDG.E.128 R24, [R66.64+0x1200] ;  /* 0x0012002442187981 */ /* 0x0040a8000c1e1d00 */
        /* <DEDUP_REMOVED lines=9> */
[----:B------:R-:W-:Y:S01]  /*be80*/  PLOP3.LUT P0, PT, PT, PT, PT, 0x8, 0x0 ;  /* 0x000000000000781c */ /* 0x000fe20003f0e170 */
[----:B------:R-:W4:Y:S01]  /*be90*/  LDS R17, [R64+-0x10] ;  /* 0xfffff00040117984 */ /* 0x000f220000000800 */
[----:B0-----:R-:W-:Y:S01]  /*bea0*/  MOV R66, R56 ;  /* 0x0000003800427202 */ /* 0x001fe20000000f00 */
[----:B------:R-:W-:Y:S02]  /*beb0*/  IMAD.MOV.U32 R67, RZ, RZ, R57 ;  /* 0x000000ffff437224 */ /* 0x000fe400078e0039 */
[----:B------:R-:W2:Y:S04]  /*bec0*/  LDS R18, [R64] ;  /* 0x0000000040127984 */ /* 0x000ea80000000800 */
[----:B------:R-:W0:Y:S04]  /*bed0*/  LDS R19, [R64+0x10] ;  /* 0x0000100040137984 */ /* 0x000e280000000800 */
[----:B------:R-:W1:Y:S04]  /*bee0*/  LDS R36, [R64+0x20] ;  /* 0x0000200040247984 */ /* 0x000e680000000800 */
[----:B------:R-:W0:Y:S04]  /*bef0*/  LDS R37, [R64+0x30] ;  /* 0x0000300040257984 */ /* 0x000e280000000800 */
[----:B------:R-:W0:Y:S04]  /*bf00*/  LDS R38, [R64+0x40] ;  /* 0x0000400040267984 */ /* 0x000e280000000800 */
[----:B------:R1:W0:Y:S02]  /*bf10*/  LDS R39, [R64+0x50] ;  /* 0x0000500040277984 */ /* 0x0002240000000800 */
[----:B-1----:R-:W-:Y:S01]  /*bf20*/  IADD3 R64, R64, 0x80, RZ ;  /* 0x0000008040407810 */ /* 0x002fe20007ffe0ff */
[----:B---3--:R-:W-:-:S02]  /*bf30*/  FFMA.FTZ R12, R12, R16, R8 ;  /* 0x000000100c0c7223 */ /* 0x008fc40000010008 */
[-C--:B------:R-:W-:Y:S02]  /*bf40*/  FFMA.FTZ R13, R13, R16.reuse, R9 ;  /* 0x000000100d0d7223 */ /* 0x080fe40000010009 */
[-C--:B------:R-:W-:Y:S02]  /*bf50*/  FFMA.FTZ R14, R14, R16.reuse, R10 ;  /* 0x000000100e0e7223 */ /* 0x080fe4000001000a */
[----:B------:R-:W-:Y:S02]  /*bf60*/  FFMA.FTZ R15, R15, R16, R11 ;  /* 0x000000100f0f7223 */ /* 0x000fe4000001000b */
[-C--:B----4-:R-:W-:Y:S02]  /*bf70*/  FFMA.FTZ R12, R20, R17.reuse, R12 ;  /* 0x00000011140c7223 */ /* 0x090fe4000001000c */
[-C--:B------:R-:W-:Y:S02]  /*bf80*/  FFMA.FTZ R13, R21, R17.reuse, R13 ;  /* 0x00000011150d7223 */ /* 0x080fe4000001000d */
[----:B------:R-:W-:-:S02]  /*bf90*/  FFMA.FTZ R14, R22, R17, R14 ;  /* 0x00000011160e7223 */ /* 0x000fc4000001000e */
[----:B------:R-:W-:Y:S02]  /*bfa0*/  FFMA.FTZ R15, R23, R17, R15 ;  /* 0x00000011170f7223 */ /* 0x000fe4000001000f */
[-C--:B--2---:R-:W-:Y:S02]  /*bfb0*/  FFMA.FTZ R12, R24, R18.reuse, R12 ;  /* 0x00000012180c7223 */ /* 0x084fe4000001000c */
[-C--:B------:R-:W-:Y:S02]  /*bfc0*/  FFMA.FTZ R13, R25, R18.reuse, R13 ;  /* 0x00000012190d7223 */ /* 0x080fe4000001000d */
[-C--:B------:R-:W-:Y:S02]  /*bfd0*/  FFMA.FTZ R14, R26, R18.reuse, R14 ;  /* 0x000000121a0e7223 */ /* 0x080fe4000001000e */
[----:B------:R-:W-:Y:S02]  /*bfe0*/  FFMA.FTZ R15, R27, R18, R15 ;  /* 0x000000121b0f7223 */ /* 0x000fe4000001000f */
[----:B0-----:R-:W-:-:S02]  /*bff0*/  FFMA.FTZ R12, R28, R19, R12 ;  /* 0x000000131c0c7223 */ /* 0x001fc4000001000c */
        /* <DEDUP_REMOVED lines=11> */
[----:B------:R-:W-:-:S02]  /*c0b0*/  FFMA.FTZ R12, R44, R38, R12 ;  /* 0x000000262c0c7223 */ /* 0x000fc4000001000c */
[-C--:B------:R-:W-:Y:S02]  /*c0c0*/  FFMA.FTZ R13, R45, R38.reuse, R13 ;  /* 0x000000262d0d7223 */ /* 0x080fe4000001000d */
[-C--:B------:R-:W-:Y:S02]  /*c0d0*/  FFMA.FTZ R14, R46, R38.reuse, R14 ;  /* 0x000000262e0e7223 */ /* 0x080fe4000001000e */
[----:B------:R-:W-:Y:S02]  /*c0e0*/  FFMA.FTZ R15, R47, R38, R15 ;  /* 0x000000262f0f7223 */ /* 0x000fe4000001000f */
[-C--:B------:R-:W-:Y:S02]  /*c0f0*/  FFMA.FTZ R8, R48, R39.reuse, R12 ;  /* 0x0000002730087223 */ /* 0x080fe4000001000c */
[-C--:B------:R-:W-:Y:S02]  /*c100*/  FFMA.FTZ R9, R49, R39.reuse, R13 ;  /* 0x0000002731097223 */ /* 0x080fe4000001000d */
[----:B------:R-:W-:-:S02]  /*c110*/  FFMA.FTZ R10, R50, R39, R14 ;  /* 0x00000027320a7223 */ /* 0x000fc4000001000e */
[----:B------:R-:W-:Y:S02]  /*c120*/  FFMA.FTZ R11, R51, R39, R15 ;  /* 0x00000027330b7223 */ /* 0x000fe4000001000f */
.L_x_4148:
[----:B------:R-:W-:Y:S05]  /*c130*/  BSYNC B2 ;  /* 0x0000000000027941 */ /* 0x000fea0003800000 */
.L_x_4147:
[----:B------:R-:W-:-:S13]  /*c140*/  ISETP.LT.OR P0, PT, R54, R55, P0 ;  /* 0x000000373600720c */ /* 0x000fda0000701670 */
[----:B------:R-:W-:Y:S05]  /*c150*/  @!P0 BRA `(.L_x_4140) ;  /* 0x0000018000008947 */ /* 0x000fea0003800000 */
[----:B------:R-:W3:Y:S04]  /*c160*/  LDG.E.128 R12, [R66.64] ;  /* 0x00000024420c7981 */ /* 0x000ee8000c1e1d00 */
[----:B------:R-:W4:Y:S04]  /*c170*/  LDG.E.128 R20, [R66.64+0x900] ;  /* 0x0009002442147981 */ /* 0x000f28000c1e1d00 */
[----:B--2---:R-:W2:Y:S04]  /*c180*/  LDG.E.128 R24, [R66.64+0x1200] ;  /* 0x0012002442187981 */ /* 0x004ea8000c1e1d00 */
[----:B------:R-:W2:Y:S04]  /*c190*/  LDG.E.128 R28, [R66.64+0x1b00] ;  /* 0x001b0024421c7981 */ /* 0x000ea8000c1e1d00 */
[----:B------:R-:W3:Y:S04]  /*c1a0*/  LDS R16, [R64+-0x20] ;  /* 0xffffe00040107984 */ /* 0x000ee80000000800 */
[----:B------:R-:W4:Y:S04]  /*c1b0*/  LDS R17, [R64+-0x10] ;  /* 0xfffff00040117984 */ /* 0x000f280000000800 */
[----:B------:R-:W2:Y:S04]  /*c1c0*/  LDS R18, [R64] ;  /* 0x0000000040127984 */ /* 0x000ea80000000800 */
[----:B------:R-:W0:Y:S01]  /*c1d0*/  LDS R19, [R64+0x10] ;  /* 0x0000100040137984 */ /* 0x000e220000000800 */
        /* <DEDUP_REMOVED lines=16> */
.L_x_4140:
[----:B------:R-:W-:Y:S05]  /*c2e0*/  BSYNC B0 ;  /* 0x0000000000007941 */ /* 0x000fea0003800000 */
.L_x_4139:
[----:B------:R-:W-:-:S13]  /*c2f0*/  ISETP.GE.AND P0, PT, R2, UR40, PT ;  /* 0x0000002802007c0c */ /* 0x000fda000bf06270 */
[----:B------:R-:W-:Y:S05]  /*c300*/  @P0 BRA `(.L_x_4138) ;  /* 0x00000d5000000947 */ /* 0x000fea0003800000 */
[----:B------:R-:W-:Y:S01]  /*c310*/  LOP3.LUT R12, RZ, R3, RZ, 0x33, !PT ;  /* 0x00000003ff0c7212 */ /* 0x000fe200078e33ff */
[----:B------:R-:W-:Y:S01]  /*c320*/  BSSY B0, `(.L_x_4149) ;  /* 0x0000032000007945 */ /* 0x000fe20003800000 */
[----:B------:R-:W-:-:S04]  /*c330*/  MOV R21, UR43 ;  /* 0x0000002b00157c02 */ /* 0x000fc80008000f00 */
[----:B------:R-:W-:-:S04]  /*c340*/  IADD3 R21, -R21, UR40, R12 ;  /* 0x0000002815157c10 */ /* 0x000fc8000fffe10c */
[----:B------:R-:W-:-:S04]  /*c350*/  LEA.HI R12, R21, 0x1, RZ, 0x1e ;  /* 0x00000001150c7811 */ /* 0x000fc800078ff0ff */
[----:B------:R-:W-:-:S13]  /*c360*/  LOP3.LUT P0, R12, R12, 0x3, RZ, 0xc0, !PT ;  /* 0x000000030c0c7812 */ /* 0x000fda000780c0ff */
[----:B------:R-:W-:Y:S05]  /*c370*/  @!P0 BRA `(.L_x_4150) ;  /* 0x000002c000008947 */ /* 0x000fea0003800000 */
[----:B------:R-:W-:Y:S01]  /*c380*/  IMAD.MOV.U32 R14, RZ, RZ, R12 ;  /* 0x000000ffff0e7224 */ /* 0x000fe200078e000c */
[----:B------:R-:W-:Y:S02]  /*c390*/  LEA R15, R3, 0x440, 0x2 ;  /* 0x00000440030f7811 */ /* 0x000fe400078e10ff */
.L_x_4153:
[----:B------:R-:W-:Y:S01]  /*c3a0*/  ISETP.GE.AND P3, PT, R2, c[0x0][0x1d4], PT ;  /* 0x0000750002007a0c */ /* 0x000fe20003f66270 */
[----:B------:R-:W-:Y:S01]  /*c3b0*/  BSSY B2, `(.L_x_4151) ;  /* 0x0000025000027945 */ /* 0x000fe20003800000 */
[----:B------:R-:W-:-:S04]  /*c3c0*/  IADD3 R14, R14, -0x1, RZ ;  /* 0xffffffff0e0e7810 */ /* 0x000fc80007ffe0ff */
[----:B------:R-:W-:-:S07]  /*c3d0*/  ISETP.NE.AND P0, PT, R14, RZ, PT ;  /* 0x000000ff0e00720c */ /* 0x000fce0003f05270 */
[----:B------:R-:W-:Y:S05]  /*c3e0*/  @!P3 BRA `(.L_x_4152) ;  /* 0x000002100000b947 */ /* 0x000fea0003800000 */
[----:B-1----:R-:W-:Y:S02]  /*c3f0*/  IABS R17, c[0x0][0x1d4] ;  /* 0x0000750000117a13 */ /* 0x002fe40000000000 */
[----:B------:R-:W-:Y:S02]  /*c400*/  IABS R20, R2 ;  /* 0x0000000200147213 */ /* 0x000fe40000000000 */
        /* <DEDUP_REMOVED lines=10> */
[----:B------:R-:W-:Y:S02]  /*c4b0*/  MOV R13, R20 ;  /* 0x00000014000d7202 */ /* 0x000fe40000000f00 */
[----:B------:R-:W0:Y:S03]  /*c4c0*/  LDS R20, [R15] ;  /* 0x000000000f147984 */ /* 0x000e260000000800 */
[----:B------:R-:W-:-:S04]  /*c4d0*/  IMAD.HI.U32 R12, R12, R13, RZ ;  /* 0x0000000d0c0c7227 */ /* 0x000fc800078e00ff */
[----:B------:R-:W-:-:S04]  /*c4e0*/  IMAD.MOV R12, RZ, RZ, -R12 ;  /* 0x000000ffff0c7224 */ /* 0x000fc800078e0a0c */
[----:B------:R-:W-:-:S05]  /*c4f0*/  IMAD R12, R17, R12, R13 ;  /* 0x0000000c110c7224 */ /* 0x000fca00078e020d */
[----:B------:R-:W-:-:S13]  /*c500*/  ISETP.GT.U32.AND P3, PT, R17, R12, PT ;  /* 0x0000000c1100720c */ /* 0x000fda0003f64070 */
[----:B------:R-:W-:-:S04]  /*c510*/  @!P3 IADD3 R12, R12, -R17, RZ ;  /* 0x800000110c0cb210 */ /* 0x000fc80007ffe0ff */
[----:B------:R-:W-:-:S13]  /*c520*/  ISETP.GT.U32.AND P3, PT, R17, R12, PT ;  /* 0x0000000c1100720c */ /* 0x000fda0003f64070 */
[----:B------:R-:W-:-:S05]  /*c530*/  @!P3 IMAD.IADD R12, R12, 0x1, -R17 ;  /* 0x000000010c0cb824 */ /* 0x000fca00078e0a11 */
[----:B------:R-:W-:Y:S02]  /*c540*/  @!P4 IADD3 R12, -R12, RZ, RZ ;  /* 0x000000ff0c0cc210 */ /* 0x000fe40007ffe1ff */
[----:B------:R-:W-:-:S05]  /*c550*/  @!P5 LOP3.LUT R12, RZ, c[0x0][0x1d4], RZ, 0x33, !PT ;  /* 0x00007500ff0cda12 */ /* 0x000fca00078e33ff */
[----:B------:R-:W-:-:S05]  /*c560*/  IMAD R12, R12, 0x90, RZ ;  /* 0x000000900c0c7824 */ /* 0x000fca00078e02ff */
[----:B------:R-:W-:-:S04]  /*c570*/  IADD3 R13, P3, R52, R12, RZ ;  /* 0x0000000c340d7210 */ /* 0x000fc80007f7e0ff */
[----:B------:R-:W-:Y:S02]  /*c580*/  LEA.HI.X.SX32 R16, R12, R53, 0x1, P3 ;  /* 0x000000350c107211 */ /* 0x000fe400018f0eff */
[----:B------:R-:W-:-:S04]  /*c590*/  LEA R12, P3, R13, c[0x0][0x1a0], 0x2 ;  /* 0x000068000d0c7a11 */ /* 0x000fc800078610ff */
[----:B------:R-:W-:-:S05]  /*c5a0*/  LEA.HI.X R13, R13, c[0x0][0x1a4], R16, 0x2, P3 ;  /* 0x000069000d0d7a11 */ /* 0x000fca00018f1410 */
[----:B------:R-:W0:Y:S02]  /*c5b0*/  LDG.E.128 R16, [R12.64] ;  /* 0x000000240c107981 */ /* 0x000e24000c1e1d00 */
[-C--:B0-----:R-:W-:Y:S02]  /*c5c0*/  FFMA.FTZ R8, R16, R20.reuse, R8 ;  /* 0x0000001410087223 */ /* 0x081fe40000010008 */
[-C--:B------:R-:W-:Y:S02]  /*c5d0*/  FFMA.FTZ R9, R17, R20.reuse, R9 ;  /* 0x0000001411097223 */ /* 0x080fe40000010009 */
[-C--:B------:R-:W-:Y:S02]  /*c5e0*/  FFMA.FTZ R10, R18, R20.reuse, R10 ;  /* 0x00000014120a7223 */ /* 0x080fe4000001000a */
[----:B------:R-:W-:Y:S02]  /*c5f0*/  FFMA.FTZ R11, R19, R20, R11 ;  /* 0x00000014130b7223 */ /* 0x000fe4000001000b */
.L_x_4152:
[----:B------:R-:W-:Y:S05]  /*c600*/  BSYNC B2 ;  /* 0x0000000000027941 */ /* 0x000fea0003800000 */
.L_x_4151:
[----:B------:R-:W-:Y:S02]  /*c610*/  IADD3 R2, R2, 0x4, RZ ;  /* 0x0000000402027810 */ /* 0x000fe40007ffe0ff */
[----:B------:R-:W-:Y:S01]  /*c620*/  IADD3 R15, R15, 0x10, RZ ;  /* 0x000000100f0f7810 */ /* 0x000fe20007ffe0ff */
[----:B------:R-:W-:Y:S05]  /*c630*/  @P0 BRA `(.L_x_4153) ;  /* 0xfffffd6000000947 */ /* 0x000fea000383ffff */
.L_x_4150:
[----:B------:R-:W-:Y:S05]  /*c640*/  BSYNC B0 ;  /* 0x0000000000007941 */ /* 0x000fea0003800000 */
.L_x_4149:
[----:B------:R-:W-:-:S13]  /*c650*/  ISETP.GE.U32.AND P0, PT, R21, 0xc, PT ;  /* 0x0000000c1500780c */ /* 0x000fda0003f06070 */
[----:B------:R-:W-:Y:S05]  /*c660*/  @!P0 BRA `(.L_x_4138) ;  /* 0x000009f000008947 */ /* 0x000fea0003800000 */
[----:B------:R-:W-:Y:S01]  /*c670*/  LEA R12, R2, 0x20, 0x2 ;  /* 0x00000020020c7811 */ /* 0x000fe200078e10ff */
[----:B------:R-:W-:-:S04]  /*c680*/  IMAD.U32 R13, RZ, RZ, UR43 ;  /* 0x0000002bff0d7e24 */ /* 0x000fc8000f8e00ff */
[----:B------:R-:W-:-:S05]  /*c690*/  IMAD R12, R13, -0x4, R12 ;  /* 0xfffffffc0d0c7824 */ /* 0x000fca00078e020c */
[----:B------:R-:W-:Y:S02]  /*c6a0*/  IADD3 R14, R12, 0x440, RZ ;  /* 0x000004400c0e7810 */ /* 0x000fe40007ffe0ff */
.L_x_4162:
[C---:B------:R-:W-:Y:S01]  /*c6b0*/  ISETP.GE.AND P4, PT, R2.reuse, c[0x0][0x1d4], PT ;  /* 0x0000750002007a0c */ /* 0x040fe20003f86270 */
[----:B------:R-:W-:Y:S01]  /*c6c0*/  BSSY B0, `(.L_x_4154) ;  /* 0x0000028000007945 */ /* 0x000fe20003800000 */
[C---:B------:R-:W-:Y:S02]  /*c6d0*/  IADD3 R20, R2.reuse, 0x4, RZ ;  /* 0x0000000402147810 */ /* 0x040fe40007ffe0ff */
[----:B------:R-:W-:Y:S02]  /*c6e0*/  IADD3 R21, R2, 0x8, RZ ;  /* 0x0000000802157810 */ /* 0x000fe40007ffe0ff */
[----:B------:R-:W-:Y:S02]  /*c6f0*/  ISETP.GE.AND P0, PT, R20, c[0x0][0x1d4], PT ;  /* 0x0000750014007a0c */ /* 0x000fe40003f06270 */
[----:B------:R-:W-:Y:S02]  /*c700*/  ISETP.GE.AND P3, PT, R21, c[0x0][0x1d4], PT ;  /* 0x0000750015007a0c */ /* 0x000fe40003f66270 */
[----:B------:R-:W-:-:S03]  /*c710*/  IADD3 R22, R2, 0xc, RZ ;  /* 0x0000000c02167810 */ /* 0x000fc60007ffe0ff */
[----:B------:R-:W-:Y:S05]  /*c720*/  @!P4 BRA `(.L_x_4155) ;  /* 0x000002100000c947 */ /* 0x000fea0003800000 */
[----:B------:R-:W-:Y:S02]  /*c730*/  IABS R15, c[0x0][0x1d4] ;  /* 0x00007500000f7a13 */ /* 0x000fe40000000000 */
[----:B-1----:R-:W-:Y:S02]  /*c740*/  IABS R18, R2 ;  /* 0x0000000200127213 */ /* 0x002fe40000000000 */
        /* <DEDUP_REMOVED lines=18> */
[----:B------:R-:W0:Y:S03]  /*c870*/  LDS R15, [R14+-0x20] ;  /* 0xffffe0000e0f7984 */ /* 0x000e260000000800 */
        /* <DEDUP_REMOVED lines=12> */
.L_x_4155:
[----:B------:R-:W-:Y:S05]  /*c940*/  BSYNC B0 ;  /* 0x0000000000007941 */ /* 0x000fea0003800000 */
.L_x_4154:
[----:B------:R-:W-:Y:S01]  /*c950*/  BSSY B0, `(.L_x_4156) ;  /* 0x0000024000007945 */ /* 0x000fe20003800000 */
[----:B------:R-:W-:Y:S01]  /*c960*/  ISETP.GE.AND P4, PT, R22, c[0x0][0x1d4], PT ;  /* 0x0000750016007a0c */ /* 0x000fe20003f86270 */
[----:B------:R-:W-:Y:S07]  /*c970*/  @!P0 BRA `(.L_x_4157) ;  /* 0x0000021000008947 */ /* 0x000fee0003800000 */
[----:B------:R-:W-:Y:S02]  /*c980*/  IABS R15, c[0x0][0x1d4] ;  /* 0x00007500000f7a13 */ /* 0x000fe40000000000 */
[----:B-1----:R-:W-:-:S02]  /*c990*/  IABS R18, R20 ;  /* 0x0000001400127213 */ /* 0x002fc40000000000 */
[----:B------:R-:W0:Y:S01]  /*c9a0*/  I2F.RP R16, R15 ;  /* 0x0000000f00107306 */ /* 0x000e220000209400 */
[----:B------:R-:W-:Y:S02]  /*c9b0*/  ISETP.GE.AND P5, PT, R20, RZ, PT ;  /* 0x000000ff1400720c */ /* 0x000fe40003fa6270 */
[----:B------:R-:W-:-:S05]  /*c9c0*/  ISETP.NE.AND P6, PT, RZ, c[0x0][0x1d4], PT ;  /* 0x00007500ff007a0c */ /* 0x000fca0003fc5270 */
[----:B0-----:R-:W0:Y:S02]  /*c9d0*/  MUFU.RCP R16, R16 ;  /* 0x0000001000107308 */ /* 0x001e240000001000 */
[----:B0-----:R-:W-:-:S06]  /*c9e0*/  IADD3 R17, R16, 0xffffffe, RZ ;  /* 0x0ffffffe10117810 */ /* 0x001fcc0007ffe0ff */
[----:B------:R-:W0:Y:S02]  /*c9f0*/  F2I.FTZ.U32.TRUNC.NTZ R13, R17 ;  /* 0x00000011000d7305 */ /* 0x000e24000021f000 */
[----:B0-----:R-:W-:-:S04]  /*ca00*/  IMAD.MOV R12, RZ, RZ, -R13 ;  /* 0x000000ffff0c7224 */ /* 0x001fc800078e0a0d */
        /* <DEDUP_REMOVED lines=10> */
[----:B------:R-:W-:Y:S02]  /*cab0*/  @!P0 IADD3 R12, R12, -R15, RZ ;  /* 0x8000000f0c0c8210 */ /* 0x000fe40007ffe0ff */
[----:B------:R-:W0:Y:S03]  /*cac0*/  LDS R15, [R14+-0x10] ;  /* 0xfffff0000e0f7984 */ /* 0x000e260000000800 */
[----:B------:R-:W-:Y:S01]  /*cad0*/  @!P5 IMAD.MOV R12, RZ, RZ, -R12 ;  /* 0x000000ffff0cd224 */ /* 0x000fe200078e0a0c */
        /* <DEDUP_REMOVED lines=11> */
.L_x_4157:
[----:B------:R-:W-:Y:S05]  /*cb90*/  BSYNC B0 ;  /* 0x0000000000007941 */ /* 0x000fea0003800000 */
.L_x_4156:
[----:B------:R-:W-:Y:S01]  /*cba0*/  BSSY B0, `(.L_x_4158) ;  /* 0x0000023000007945 */ /* 0x000fe20003800000 */
[----:B------:R-:W-:Y:S05]  /*cbb0*/  @!P3 BRA `(.L_x_4159) ;  /* 0x000002100000b947 */ /* 0x000fea0003800000 */
        /* <DEDUP_REMOVED lines=20> */
[----:B------:R-:W0:Y:S03]  /*cd00*/  LDS R15, [R14] ;  /* 0x000000000e0f7984 */ /* 0x000e260000000800 */
        /* <DEDUP_REMOVED lines=12> */
.L_x_4159:
[----:B------:R-:W-:Y:S05]  /*cdd0*/  BSYNC B0 ;  /* 0x0000000000007941 */ /* 0x000fea0003800000 */
.L_x_4158:
        /* <DEDUP_REMOVED lines=22> */
[----:B------:R-:W0:Y:S03]  /*cf40*/  LDS R15, [R14+0x10] ;  /* 0x000010000e0f7984 */ /* 0x000e260000000800 */
        /* <DEDUP_REMOVED lines=12> */
.L_x_4161:
[----:B------:R-:W-:Y:S05]  /*d010*/  BSYNC B0 ;  /* 0x0000000000007941 */ /* 0x000fea0003800000 */
.L_x_4160:
[----:B------:R-:W-:Y:S02]  /*d020*/  IADD3 R2, R2, 0x10, RZ ;  /* 0x0000001002027810 */ /* 0x000fe40007ffe0ff */
[----:B------:R-:W-:-:S02]  /*d030*/  IADD3 R14, R14, 0x40, RZ ;  /* 0x000000400e0e7810 */ /* 0x000fc40007ffe0ff */
[----:B------:R-:W-:-:S13]  /*d040*/  ISETP.GE.AND P0, PT, R2, UR40, PT ;  /* 0x0000002802007c0c */ /* 0x000fda000bf06270 */
[----:B------:R-:W-:Y:S05]  /*d050*/  @!P0 BRA `(.L_x_4162) ;  /* 0xfffff65000008947 */ /* 0x000fea000383ffff */
.L_x_4138:
[----:B0-----:R-:W-:Y:S05]  /*d060*/  BSYNC B1 ;  /* 0x0000000000017941 */ /* 0x001fea0003800000 */
.L_x_4137:
        /* <DEDUP_REMOVED lines=17> */
[----:B------:R-:W-:Y:S01]  /*d180*/  MOV R21, c[0x0][0x24c] ;  /* 0x0000930000157a02 */ /* 0x000fe20000000f00 */
[----:B------:R-:W-:Y:S02]  /*d190*/  IMAD.MOV.U32 R20, RZ, RZ, c[0x0][0x248] ;  /* 0x00009200ff147624 */ /* 0x000fe400078e00ff */
[----:B------:R-:W-:Y:S01]  /*d1a0*/  @UP0 UIMAD UR5, UR38, UR5, UR46 ;  /* 0x00000005260502a4 */ /* 0x000fe2000f8e022e */
[----:B------:R-:W-:-:S03]  /*d1b0*/  @P3 IMAD.WIDE R12, R12, R17, c[0x0][0x188] ;  /* 0x000062000c0c3625 */ /* 0x000fc600078e0211 */
[----:B------:R1:W4:Y:S02]  /*d1c0*/  @!P3 LDG.E R20, [R20.64+0x8] ;  /* 0x000008241414b981 */ /* 0x000324000c1e1900 */
[----:B------:R-:W-:Y:S02]  /*d1d0*/  MOV R19, UR5 ;  /* 0x0000000500137c02 */ /* 0x000fe40008000f00 */
[----:B--2---:R2:W4:Y:S03]  /*d1e0*/  @P3 LDG.E.128 R24, [R12.64] ;  /* 0x000000240c183981 */ /* 0x004526000c1e1d00 */
[----:B0-----:R-:W-:-:S04]  /*d1f0*/  @P4 IMAD R14, R19, 0x90, R0 ;  /* 0x00000090130e4824 */ /* 0x001fc800078e0200 */
[----:B------:R-:W-:-:S05]  /*d200*/  @P4 IMAD.WIDE R14, R14, R17, c[0x0][0x238] ;  /* 0x00008e000e0e4625 */ /* 0x000fca00078e0211 */
[----:B------:R0:W4:Y:S01]  /*d210*/  @P4 LDG.E.128 R28, [R14.64] ;  /* 0x000000240e1c4981 */ /* 0x000122000c1e1d00 */
[----:B-1----:R-:W-:Y:S01]  /*d220*/  IMAD.U32 R21, RZ, RZ, UR4 ;  /* 0x00000004ff157e24 */ /* 0x002fe2000f8e00ff */
[----:B------:R-:W-:-:S03]  /*d230*/  UIMAD UR5, UR42, 0x90, URZ ;  /* 0x000000902a0578a4 */ /* 0x000fc6000f8e023f */
[----:B--2---:R-:W-:-:S03]  /*d240*/  IMAD R12, R21, 0x90, R0 ;  /* 0x00000090150c7824 */ /* 0x004fc600078e0200 */
[----:B------:R-:W-:Y:S02]  /*d250*/  MOV R22, UR5 ;  /* 0x0000000500167c02 */ /* 0x000fe40008000f00 */
        /* <DEDUP_REMOVED lines=11> */
[----:B0-----:R-:W0:Y:S07]  /*d310*/  LDS R2, [UR9+0x440] ;  /* 0x00044009ff027984 */ /* 0x001e2e0008000800 */
[----:B------:R-:W2:Y:S08]  /*d320*/  @!P3 I2F.S8 R18, R18 ;  /* 0x000000120012b306 */ /* 0x000eb00000001400 */
[----:B------:R-:W3:Y:S01]  /*d330*/  @!P3 I2F.S16 R16, R16 ;  /* 0x000000100010b306 */ /* 0x000ee20000101400 */
[----:B----4-:R-:W-:-:S02]  /*d340*/  @!P3 FMUL.FTZ R24, R19, R20 ;  /* 0x000000141318b220 */ /* 0x010fc40000410000 */
[-C--:B-1----:R-:W-:Y:S02]  /*d350*/  @!P3 FMUL.FTZ R26, R17, R20.reuse ;  /* 0x00000014111ab220 */ /* 0x082fe40000410000 */
[-C--:B--2---:R-:W-:Y:S02]  /*d360*/  @!P3 FMUL.FTZ R27, R18, R20.reuse ;  /* 0x00000014121bb220 */ /* 0x084fe40000410000 */
[----:B-----5:R-:W-:Y:S02]  /*d370*/  FADD.FTZ R4, R24, R4 ;  /* 0x0000000418047221 */ /* 0x020fe40000010000 */
[----:B------:R-:W-:Y:S02]  /*d380*/  FADD.FTZ R6, R26, R6 ;  /* 0x000000061a067221 */ /* 0x000fe40000010000 */
[----:B---3--:R-:W-:Y:S02]  /*d390*/  @!P3 FMUL.FTZ R25, R16, R20 ;  /* 0x000000141019b220 */ /* 0x008fe40000410000 */
        /* <DEDUP_REMOVED lines=11> */
.L_x_4164:
[----:B------:R-:W-:Y:S05]  /*d450*/  BSYNC B0 ;  /* 0x0000000000007941 */ /* 0x000fea0003800000 */
.L_x_4163:
        /* <DEDUP_REMOVED lines=27> */
.L_x_4165:
[----:B------:R-:W-:Y:S05]  /*d610*/  @P0 EXIT ;  /* 0x000000000000094d */ /* 0x000fea0003800000 */
[----:B------:R-:W-:Y:S01]  /*d620*/  IMAD.MOV.U32 R2, RZ, RZ, c[0x0][0x258] ;  /* 0x00009600ff027624 */ /* 0x000fe200078e00ff */
[----:B-1---5:R-:W-:-:S04]  /*d630*/  MOV R5, UR47 ;  /* 0x0000002f00057c02 */ /* 0x022fc80008000f00 */
[----:B------:R-:W-:-:S13]  /*d640*/  ISETP.NE.AND P0, PT, R2, 0x2, PT ;  /* 0x000000020200780c */ /* 0x000fda0003f05270 */
[----:B------:R-:W-:Y:S02]  /*d650*/  @P0 IMAD.MOV.U32 R3, RZ, RZ, 0x4 ;  /* 0x00000004ff030424 */ /* 0x000fe400078e00ff */
[----:B------:R-:W-:-:S04]  /*d660*/  @P0 IMAD R2, R5, 0x90, R0 ;  /* 0x0000009005020824 */ /* 0x000fc800078e0200 */
[----:B------:R-:W-:-:S05]  /*d670*/  @P0 IMAD.WIDE R2, R2, R3, c[0x0][0x160] ;  /* 0x0000580002020625 */ /* 0x000fca00078e0203 */
[----:B------:R0:W-:Y:S01]  /*d680*/  @P0 STG.E.128 [R2.64], R8 ;  /* 0x0000000802000986 */ /* 0x0001e2000c101d24 */
[----:B------:R-:W-:Y:S05]  /*d690*/  @P0 EXIT ;  /* 0x000000000000094d */ /* 0x000fea0003800000 */
[----:B0-----:R-:W-:Y:S01]  /*d6a0*/  MOV R2, c[0x0][0x250] ;  /* 0x0000940000027a02 */ /* 0x001fe20000000f00 */
[----:B------:R-:W-:-:S05]  /*d6b0*/  IMAD.MOV.U32 R3, RZ, RZ, c[0x0][0x254] ;  /* 0x00009500ff037624 */ /* 0x000fca00078e00ff */
        /* <DEDUP_REMOVED lines=27> */
.L_x_4166:
        /* <DEDUP_REMOVED lines=9> */
.L_x_4347:


//--------------------- .text._ZN4mmha33masked_multihead_attention_kernelIfLi144ELi256ELi2ELi64ELi128ELb0ELb0EEEv26Multihead_attention_paramsIT_XT5_EE --------------------------
	.section	.text._ZN4mmha33masked_multihead_attention_kernelIfLi144ELi256ELi2ELi64ELi128ELb0ELb0EEEv26Multihead_attention_paramsIT_XT5_EE,"ax",@progbits
	.sectioninfo	@"SHI_REGISTERS=255"
	.align	128
        .global         _ZN4mmha33masked_multihead_attention_kernelIfLi144ELi256ELi2ELi64ELi128ELb0ELb0EEEv26Multihead_attention_paramsIT_XT5_EE
        .type           _ZN4mmha33masked_multihead_attention_kernelIfLi144ELi256ELi2ELi64ELi128ELb0ELb0EEEv26Multihead_attention_paramsIT_XT5_EE,@function
        .size           _ZN4mmha33masked_multihead_attention_kernelIfLi144ELi256ELi2ELi64ELi128ELb0ELb0EEEv26Multihead_attention_paramsIT_XT5_EE,(.L_x_4324 - _ZN4mmha33masked_multihead_attention_kernelIfLi144ELi256ELi2ELi64ELi128ELb0ELb0EEEv26Multihead_attention_paramsIT_XT5_EE)
        .other          _ZN4mmha33masked_multihead_attention_kernelIfLi144ELi256ELi2ELi64ELi128ELb0ELb0EEEv26Multihead_attention_paramsIT_XT5_EE,@"STO_CUDA_ENTRY STV_DEFAULT"
_ZN4mmha33masked_multihead_attention_kernelIfLi144ELi256ELi2ELi64ELi128ELb0ELb0EEEv26Multihead_attention_paramsIT_XT5_EE:
.text._ZN4mmha33masked_multihead_attention_kernelIfLi144ELi256ELi2ELi64ELi128ELb0ELb0EEEv26Multihead_attention_paramsIT_XT5_EE:
        /* <DEDUP_REMOVED lines=15> */
.L_x_4167:
        /* <DEDUP_REMOVED lines=126> */
.L_x_4169:
[----:B0-----:R-:W-:Y:S05]  /*08d0*/  BSYNC B0 ;  /* 0x0000000000007941 */ /* 0x001fea0003800000 */
.L_x_4168:
[----:B------:R-:W-:Y:S01]  /*08e0*/  BSSY B0, `(.L_x_4170) ;  /* 0x000001c000007945 */ /* 0x000fe20003800000 */
[----:B------:R-:W-:Y:S02]  /*08f0*/  IMAD.MOV.U32 R4, RZ, RZ, c[0x0][0x248] ;  /* 0x00009200ff047624 */ /* 0x000fe400078e00ff */
[----:B------:R-:W-:Y:S01]  /*0900*/  IMAD.MOV.U32 R5, RZ, RZ, c[0x0][0x24c] ;  /* 0x00009300ff057624 */ /* 0x000fe200078e00ff */
        /* <DEDUP_REMOVED lines=9> */
.L_x_4171:
        /* <DEDUP_REMOVED lines=16> */
.L_x_4172:
[----:B------:R-:W-:Y:S05]  /*0aa0*/  BSYNC B0 ;  /* 0x0000000000007941 */ /* 0x000fea0003800000 */
.L_x_4170:
[----:B------:R-:W-:Y:S01]  /*0ab0*/  ULDC.64 UR4, c[0x0][0x1f8] ;  /* 0x00007e0000047ab9 */ /* 0x000fe20000000a00 */
[C---:B------:R-:W-:Y:S01]  /*0ac0*/  ISETP.GT.AND P2, PT, R32.reuse, 0x3f, PT ;  /* 0x0000003f2000780c */ /* 0x040fe20003f44270 */
[----:B------:R-:W-:Y:S01]  /*0ad0*/  UISETP.NE.U32.AND UP0, UPT, URZ, UR4, UPT ;  /* 0x000000043f00728c */ /* 0x000fe2000bf05070 */
[----:B------:R-:W-:Y:S01]  /*0ae0*/  ISETP.EQ.U32.AND P0, PT, RZ, c[0x0][0x240], PT ;  /* 0x00009000ff007a0c */ /* 0x000fe20003f02070 */
[----:B------:R-:W-:Y:S01]  /*0af0*/  IMAD.MOV.U32 R0, RZ, RZ, c[0x0][0x1d8] ;  /* 0x00007600ff007624 */ /* 0x000fe200078e00ff */
[----:B------:R-:W-:Y:S01]  /*0b00*/  ISETP.GT.AND P4, PT, R32, 0x23, PT ;  /* 0x000000232000780c */ /* 0x000fe20003f84270 */
[----:B------:R-:W-:Y:S01]  /*0b10*/  UISETP.NE.AND.EX UP0, UPT, URZ, UR5, UPT, UP0 ;  /* 0x000000053f00728c */ /* 0x000fe2000bf05300 */
[----:B------:R-:W-:Y:S01]  /*0b20*/  ISETP.EQ.OR.EX P0, PT, RZ, c[0x0][0x244], P2, P0 ;  /* 0x00009100ff007a0c */ /* 0x000fe20001702700 */
[----:B-1----:R-:W-:Y:S01]  /*0b30*/  IMAD.U32 R7, RZ, RZ, UR38 ;  /* 0x00000026ff077e24 */ /* 0x002fe2000f8e00ff */
[----:B------:R-:W-:Y:S01]  /*0b40*/  ISETP.EQ.U32.AND P2, PT, RZ, c[0x0][0x180], PT ;  /* 0x00006000ff007a0c */ /* 0x000fe20003f42070 */
[----:B------:R-:W-:Y:S01]  /*0b50*/  ULDC.64 UR4, c[0x0][0x1f8] ;  /* 0x00007e0000047ab9 */ /* 0x000fe20000000a00 */
[----:B------:R-:W-:-:S02]  /*0b60*/  ISETP.EQ.U32.AND P1, PT, RZ, c[0x0][0x170], PT ;  /* 0x00005c00ff007a0c */ /* 0x000fc40003f22070 */
[----:B------:R-:W-:Y:S02]  /*0b70*/  PLOP3.LUT P3, PT, PT, PT, UP0, 0x80, 0x0 ;  /* 0x000000000000781c */ /* 0x000fe40003f6f008 */
[----:B------:R-:W-:Y:S02]  /*0b80*/  ISETP.EQ.OR.EX P2, PT, RZ, c[0x0][0x184], P4, P2 ;  /* 0x00006100ff007a0c */ /* 0x000fe40002742720 */
[----:B------:R-:W-:Y:S01]  /*0b90*/  @UP0 UMOV UR6, 0x4 ;  /* 0x0000000400060882 */ /* 0x000fe20000000000 */
[----:B------:R-:W-:Y:S01]  /*0ba0*/  ISETP.EQ.OR.EX P1, PT, RZ, c[0x0][0x174], P4, P1 ;  /* 0x00005d00ff007a0c */ /* 0x000fe20002722710 */
[----:B------:R-:W-:Y:S01]  /*0bb0*/  @UP0 UIMAD.WIDE UR4, UR45, UR6, UR4 ;  /* 0x000000062d0402a5 */ /* 0x000fe2000f8e0204 */
[----:B------:R-:W-:-:S05]  /*0bc0*/  @!P0 IMAD R7, R7, R0, UR46 ;  /* 0x0000002e07078e24 */ /* 0x000fca000f8e0200 */
[----:B------:R-:W-:Y:S02]  /*0bd0*/  IMAD.U32 R4, RZ, RZ, UR4 ;  /* 0x00000004ff047e24 */ /* 0x000fe4000f8e00ff */
[----:B------:R-:W-:Y:S02]  /*0be0*/  IMAD.U32 R5, RZ, RZ, UR5 ;  /* 0x00000005ff057e24 */ /* 0x000fe4000f8e00ff */
[----:B------:R-:W-:-:S03]  /*0bf0*/  @!P2 IMAD.MOV.U32 R9, RZ, RZ, 0x4 ;  /* 0x00000004ff09a424 */ /* 0x000fc600078e00ff */
[----:B------:R1:W2:Y:S01]  /*0c00*/  @P3 LDG.E R0, [R4.64] ;  /* 0x0000002404003981 */ /* 0x0002a2000c1e1900 */
[----:B------:R-:W-:Y:S01]  /*0c10*/  CS2R R12, SRZ ;  /* 0x00000000000c7805 */ /* 0x000fe2000001ff00 */
[----:B------:R-:W-:Y:S01]  /*0c20*/  CS2R R14, SRZ ;  /* 0x00000000000e7805 */ /* 0x000fe2000001ff00 */
[----:B0-----:R-:W-:Y:S01]  /*0c30*/  @!P1 IMAD.MOV.U32 R3, RZ, RZ, 0x4 ;  /* 0x00000004ff039424 */ /* 0x001fe200078e00ff */
[----:B------:R-:W-:Y:S01]  /*0c40*/  CS2R R28, SRZ ;  /* 0x00000000001c7805 */ /* 0x000fe2000001ff00 */
[----:B------:R-:W-:Y:S01]  /*0c50*/  @!P0 IMAD.MOV.U32 R6, RZ, RZ, 0x4 ;  /* 0x00000004ff068424 */ /* 0x000fe200078e00ff */
[----:B------:R-:W-:Y:S01]  /*0c60*/  CS2R R30, SRZ ;  /* 0x00000000001e7805 */ /* 0x000fe2000001ff00 */
[----:B------:R-:W-:Y:S02]  /*0c70*/  @!P0 IMAD R7, R7, 0x90, R22 ;  /* 0x0000009007078824 */ /* 0x000fe400078e0216 */
        /* <DEDUP_REMOVED lines=25> */
[----:B01----:R-:W-:-:S05]  /*0e10*/  IMAD.MOV.U32 R0, RZ, RZ, c[0x0][0x1e0] ;  /* 0x00007800ff007624 */ /* 0x003fca00078e00ff */
        /* <DEDUP_REMOVED lines=55> */
.L_x_4175:
        /* <DEDUP_REMOVED lines=76> */
.L_x_4179:
[----:B------:R-:W-:Y:S05]  /*1650*/  BSYNC B1 ;  /* 0x0000000000017941 */ /* 0x000fea0003800000 */
.L_x_4178:
        /* <DEDUP_REMOVED lines=8> */
.L_x_4177:
[----:B------:R-:W-:Y:S05]  /*16e0*/  BSYNC B0 ;  /* 0x0000000000007941 */ /* 0x000fea0003800000 */
.L_x_4176:
[----:B------:R-:W-:Y:S06]  /*16f0*/  BAR.SYNC.DEFER_BLOCKING 0x0 ;  /* 0x0000000000007b1d */ /* 0x000fec0000010000 */
[----:B0-----:R0:W1:Y:S04]  /*1700*/  @P6 LDS.128 R16, [R13] ;  /* 0x000000000d106984 */ /* 0x0010680000000c00 */
[----:B------:R0:W2:Y:S04]  /*1710*/  @P6 LDS.128 R24, [R14] ;  /* 0x000000000e186984 */ /* 0x0000a80000000c00 */
[----:B------:R-:W-:Y:S06]  /*1720*/  BAR.SYNC.DEFER_BLOCKING 0x0 ;  /* 0x0000000000007b1d */ /* 0x000fec0000010000 */
[----:B------:R-:W-:Y:S05]  /*1730*/  BRA `(.L_x_4174) ;  /* 0x000002c000007947 */ /* 0x000fea0003800000 */
.L_x_4173:
        /* <DEDUP_REMOVED lines=43> */
.L_x_4180:
[----:B------:R-:W-:Y:S05]  /*19f0*/  BSYNC B0 ;  /* 0x0000000000007941 */ /* 0x000fea0003800000 */
.L_x_4174:
        /* <DEDUP_REMOVED lines=17> */
.L_x_4182:
[----:B------:R-:W-:Y:S05]  /*1b10*/  BSYNC B0 ;  /* 0x0000000000007941 */ /* 0x000fea0003800000 */
.L_x_4181:
        /* <DEDUP_REMOVED lines=41> */
.L_x_4185:
[----:B------:R0:W-:Y:S02]  /*1db0*/  STS [UR9+0x420], R252 ;  /* 0x000420fcff007988 */ /* 0x0001e40008000809 */
.L_x_4184:
[----:B------:R-:W-:Y:S05]  /*1dc0*/  BSYNC B0 ;  /* 0x0000000000007941 */ /* 0x000fea0003800000 */
.L_x_4183:
[----:B------:R-:W-:Y:S01]  /*1dd0*/  UIADD3 UR4, UR7, 0xf, URZ ;  /* 0x0000000f07047890 */ /* 0x000fe2000fffe03f */
[----:B------:R-:W-:Y:S01]  /*1de0*/  LEA.HI R0, R32, R32, RZ, 0x1 ;  /* 0x0000002020007211 */ /* 0x000fe200078f08ff */
[----:B------:R-:W-:Y:S02]  /*1df0*/  BAR.SYNC.DEFER_BLOCKING 0x0 ;  /* 0x0000000000007b1d */ /* 0x000fe40000010000 */
[----:B------:R-:W-:Y:S01]  /*1e00*/  USHF.R.S32.HI UR5, URZ, 0x1f, UR4 ;  /* 0x0000001f3f057899 */ /* 0x000fe20008011404 */
[----:B0-----:R-:W-:-:S03]  /*1e10*/  LEA.HI.SX32 R2, R0, UR43, 0x1f ;  /* 0x0000002b00027c11 */ /* 0x001fc6000f8ffaff */
        /* <DEDUP_REMOVED lines=20> */
[----:B------:R-:W-:Y:S04]  /*1f60*/  LDS.64 R12, [R5.X8+0x100] ;  /* 0x00010000050c7984 */ /* 0x000fe80000008a00 */
[----:B------:R-:W-:Y:S04]  /*1f70*/  LDS.64 R14, [R5.X8+0x110] ;  /* 0x00011000050e7984 */ /* 0x000fe80000008a00 */
[----:B-1----:R-:W-:Y:S04]  /*1f80*/  LDS.64 R16, [R5.X8+0x120] ;  /* 0x0001200005107984 */ /* 0x002fe80000008a00 */
[----:B------:R-:W-:Y:S04]  /*1f90*/  LDS.64 R18, [R5.X8+0x130] ;  /* 0x0001300005127984 */ /* 0x000fe80000008a00 */
[----:B0-----:R-:W-:Y:S04]  /*1fa0*/  STL.64 [R1+0x50], R8 ;  /* 0x0000500801007387 */ /* 0x001fe80000100a00 */
        /* <DEDUP_REMOVED lines=54> */
[----:B------:R-:W3:Y:S04]  /*2310*/  LDS.64 R98, [R5.X8+0x3b0] ;  /* 0x0003b00005627984 */ /* 0x000ee80000008a00 */
[----:B------:R-:W3:Y:S04]  /*2320*/  LDS.64 R100, [R5.X8+0x3c0] ;  /* 0x0003c00005647984 */ /* 0x000ee80000008a00 */
[----:B------:R-:W3:Y:S04]  /*2330*/  LDS.64 R102, [R5.X8+0x3d0] ;  /* 0x0003d00005667984 */ /* 0x000ee80000008a00 */
[----:B------:R-:W3:Y:S04]  /*2340*/  LDS.64 R104, [R5.X8+0x3e0] ;  /* 0x0003e00005687984 */ /* 0x000ee80000008a00 */
[----:B------:R-:W3:Y:S04]  /*2350*/  LDS.64 R106, [R5.X8+0x3f0] ;  /* 0x0003f000056a7984 */ /* 0x000ee80000008a00 */
[----:B------:R-:W3:Y:S04]  /*2360*/  LDS.64 R108, [R5.X8+0x400] ;  /* 0x00040000056c7984 */ /* 0x000ee80000008a00 */
[----:B------:R-:W3:Y:S04]  /*2370*/  LDS.64 R110, [R5.X8+0x410] ;  /* 0x00041000056e7984 */ /* 0x000ee80000008a00 */
[----:B--2---:R-:W-:Y:S04]  /*2380*/  STL.64 [R1+0x10], R10 ;  /* 0x0000100a01007387 */ /* 0x004fe80000100a00 */
[----:B0-----:R-:W-:Y:S04]  /*2390*/  STL.64 [R1+0x8], R8 ;  /* 0x0000080801007387 */ /* 0x001fe80000100a00 */
[----:B-1----:R0:W-:Y:S02]  /*23a0*/  STL.64 [R1], R6 ;  /* 0x0000000601007387 */ /* 0x0021e40000100a00 */
[----:B0-----:R-:W-:-:S04]  /*23b0*/  IMAD.U32 R7, RZ, RZ, UR44 ;  /* 0x0000002cff077e24 */ /* 0x001fc8000f8e00ff */
[----:B------:R-:W-:-:S05]  /*23c0*/  IMAD R0, R7, c[0x0][0x1d4], R0 ;  /* 0x0000750007007a24 */ /* 0x000fca00078e0200 */
[----:B----4-:R-:W-:Y:S02]  /*23d0*/  SHF.R.S32.HI R4, RZ, 0x1f, R0 ;  /* 0x0000001fff047819 */ /* 0x010fe40000011400 */
.L_x_4191:
[----:B------:R-:W-:Y:S01]  /*23e0*/  IABS R8, c[0x0][0x1d4] ;  /* 0x0000750000087a13 */ /* 0x000fe20000000000 */
[----:B------:R-:W-:Y:S01]  /*23f0*/  IMAD.MOV.U32 R6, RZ, RZ, RZ ;  /* 0x000000ffff067224 */ /* 0x000fe200078e00ff */
[C---:B------:R-:W-:Y:S01]  /*2400*/  ISETP.GE.AND P1, PT, R2.reuse, RZ, PT ;  /* 0x000000ff0200720c */ /* 0x040fe20003f26270 */
[----:B------:R-:W-:Y:S01]  /*2410*/  IMAD.MOV.U32 R247, RZ, RZ, c[0x0][0x1d4] ;  /* 0x00007500fff77624 */ /* 0x000fe200078e00ff */
[----:B------:R-:W0:Y:S01]  /*2420*/  I2F.RP R5, R8 ;  /* 0x0000000800057306 */ /* 0x000e220000209400 */
[----:B------:R-:W-:Y:S01]  /*2430*/  ISETP.GE.AND P2, PT, R2, UR40, PT ;  /* 0x0000002802007c0c */ /* 0x000fe2000bf46270 */
[----:B---3--:R1:W-:Y:S01]  /*2440*/  STL [R1+0x74], R105 ;  /* 0x0000746901007387 */ /* 0x0083e20000100800 */
[----:B------:R-:W-:-:S05]  /*2450*/  ULDC.64 UR4, c[0x0][0x200] ;  /* 0x0000800000047ab9 */ /* 0x000fca0000000a00 */
[----:B0-----:R-:W0:Y:S01]  /*2460*/  MUFU.RCP R5, R5 ;  /* 0x0000000500057308 */ /* 0x001e220000001000 */
[----:B------:R-:W-:Y:S01]  /*2470*/  FSEL R113, R113, RZ, P2 ;  /* 0x000000ff71717208 */ /* 0x000fe20001000000 */
[----:B-1----:R-:W2:Y:S01]  /*2480*/  LDL R105, [R1+0x4c] ;  /* 0x00004c0001697983 */ /* 0x002ea20000100800 */
[----:B------:R-:W-:Y:S02]  /*2490*/  FSEL R112, R112, RZ, P2 ;  /* 0x000000ff70707208 */ /* 0x000fe40001000000 */
[----:B------:R-:W-:Y:S01]  /*24a0*/  FSEL R115, R115, RZ, P2 ;  /* 0x000000ff73737208 */ /* 0x000fe20001000000 */
[----:B------:R1:W-:Y:S01]  /*24b0*/  STL [R1+0x70], R106 ;  /* 0x0000706a01007387 */ /* 0x0003e20000100800 */
[----:B0-----:R-:W-:-:S03]  /*24c0*/  IADD3 R5, R5, 0xffffffe, RZ ;  /* 0x0ffffffe05057810 */ /* 0x001fc60007ffe0ff */
[----:B-1----:R-:W3:Y:S01]  /*24d0*/  LDL R106, [R1+0x48] ;  /* 0x00004800016a7983 */ /* 0x002ee20000100800 */
[----:B------:R-:W0:Y:S01]  /*24e0*/  F2I.FTZ.U32.TRUNC.NTZ R7, R5 ;  /* 0x0000000500077305 */ /* 0x000e22000021f000 */
[----:B------:R-:W-:Y:S02]  /*24f0*/  FSEL R114, R114, RZ, P2 ;  /* 0x000000ff72727208 */ /* 0x000fe40001000000 */
[----:B------:R-:W-:Y:S02]  /*2500*/  FSEL R117, R117, RZ, P2 ;  /* 0x000000ff75757208 */ /* 0x000fe40001000000 */
[----:B------:R-:W-:Y:S02]  /*2510*/  FSEL R116, R116, RZ, P2 ;  /* 0x000000ff74747208 */ /* 0x000fe40001000000 */
[----:B------:R-:W-:Y:S02]  /*2520*/  FSEL R119, R119, RZ, P2 ;  /* 0x000000ff77777208 */ /* 0x000fe40001000000 */
[----:B------:R-:W-:-:S02]  /*2530*/  FSEL R118, R118, RZ, P2 ;  /* 0x000000ff76767208 */ /* 0x000fc40001000000 */
[----:B------:R-:W-:Y:S02]  /*2540*/  FSEL R121, R121, RZ, P2 ;  /* 0x000000ff79797208 */ /* 0x000fe40001000000 */
[----:B------:R-:W-:Y:S02]  /*2550*/  FSEL R120, R120, RZ, P2 ;  /* 0x000000ff78787208 */ /* 0x000fe40001000000 */
[----:B------:R-:W-:Y:S01]  /*2560*/  FSEL R123, R123, RZ, P2 ;  /* 0x000000ff7b7b7208 */ /* 0x000fe20001000000 */
[----:B0-----:R-:W-:Y:S01]  /*2570*/  IMAD.MOV R5, RZ, RZ, -R7 ;  /* 0x000000ffff057224 */ /* 0x001fe200078e0a07 */
[----:B------:R-:W-:Y:S02]  /*2580*/  FSEL R122, R122, RZ, P2 ;  /* 0x000000ff7a7a7208 */ /* 0x000fe40001000000 */
[----:B------:R-:W-:Y:S01]  /*2590*/  FSEL R125, R125, RZ, P2 ;  /* 0x000000ff7d7d7208 */ /* 0x000fe20001000000 */
[----:B------:R-:W-:Y:S01]  /*25a0*/  IMAD R5, R5, R8, RZ ;  /* 0x0000000805057224 */ /* 0x000fe200078e02ff */
[----:B------:R-:W-:-:S02]  /*25b0*/  FSEL R124, R124, RZ, P2 ;  /* 0x000000ff7c7c7208 */ /* 0x000fc40001000000 */
[----:B------:R-:W-:Y:S01]  /*25c0*/  FSEL R129, R129, RZ, P2 ;  /* 0x000000ff81817208 */ /* 0x000fe20001000000 */
[----:B------:R-:W-:Y:S01]  /*25d0*/  IMAD.HI.U32 R6, R7, R5, R6 ;  /* 0x0000000507067227 */ /* 0x000fe200078e0006 */
[----:B------:R-:W-:Y:S02]  /*25e0*/  IABS R5, R2 ;  /* 0x0000000200057213 */ /* 0x000fe40000000000 */
[----:B------:R-:W-:Y:S02]  /*25f0*/  FSEL R128, R128, RZ, P2 ;  /* 0x000000ff80807208 */ /* 0x000fe40001000000 */
[----:B------:R-:W-:Y:S01]  /*2600*/  FSEL R127, R127, RZ, P2 ;  /* 0x000000ff7f7f7208 */ /* 0x000fe20001000000 */
[----:B------:R-:W-:Y:S01]  /*2610*/  IMAD.HI.U32 R6, R6, R5, RZ ;  /* 0x0000000506067227 */ /* 0x000fe200078e00ff */
[----:B------:R-:W-:Y:S02]  /*2620*/  FSEL R126, R126, RZ, P2 ;  /* 0x000000ff7e7e7208 */ /* 0x000fe40001000000 */
[----:B------:R-:W-:Y:S01]  /*2630*/  FSEL R131, R131, RZ, P2 ;  /* 0x000000ff83837208 */ /* 0x000fe20001000000 */
[----:B------:R-:W-:Y:S01]  /*2640*/  IMAD.MOV R6, RZ, RZ, -R6 ;  /* 0x000000ffff067224 */ /* 0x000fe200078e0a06 */
[----:B------:R-:W-:-:S02]  /*2650*/  FSEL R130, R130, RZ, P2 ;  /* 0x000000ff82827208 */ /* 0x000fc40001000000 */
[----:B------:R-:W-:Y:S01]  /*2660*/  FSEL R133, R133, RZ, P2 ;  /* 0x000000ff85857208 */ /* 0x000fe20001000000 */
[----:B------:R-:W-:Y:S01]  /*2670*/  IMAD R5, R8, R6, R5 ;  /* 0x0000000608057224 */ /* 0x000fe200078e0205 */
[----:B------:R-:W-:Y:S02]  /*2680*/  FSEL R132, R132, RZ, P2 ;  /* 0x000000ff84847208 */ /* 0x000fe40001000000 */
[----:B------:R-:W-:Y:S02]  /*2690*/  FSEL R135, R135, RZ, P2 ;  /* 0x000000ff87877208 */ /* 0x000fe40001000000 */
[----:B------:R-:W-:Y:S02]  /*26a0*/  FSEL R134, R134, RZ, P2 ;  /* 0x000000ff86867208 */ /* 0x000fe40001000000 */
[----:B------:R-:W-:Y:S02]  /*26b0*/  FSEL R137, R137, RZ, P2 ;  /* 0x000000ff89897208 */ /* 0x000fe40001000000 */
[----:B------:R-:W-:-:S02]  /*26c0*/  FSEL R136, R136, RZ, P2 ;  /* 0x000000ff88887208 */ /* 0x000fc40001000000 */
[----:B------:R-:W-:Y:S02]  /*26d0*/  FSEL R139, R139, RZ, P2 ;  /* 0x000000ff8b8b7208 */ /* 0x000fe40001000000 */
        /* <DEDUP_REMOVED lines=82> */
[----:B------:R-:W-:Y:S01]  /*2c00*/  FSEL R218, R218, RZ, P2 ;  /* 0x000000ffdada7208 */ /* 0x000fe20001000000 */
[----:B------:R-:W-:Y:S01]  /*2c10*/  UISETP.NE.U32.AND UP0, UPT, URZ, UR4, UPT ;  /* 0x000000043f00728c */ /* 0x000fe2000bf05070 */
[----:B------:R-:W-:Y:S01]  /*2c20*/  ISETP.GT.U32.AND P0, PT, R8, R5, PT ;  /* 0x000000050800720c */ /* 0x000fe20003f04070 */
[----:B------:R0:W-:Y:S02]  /*2c30*/  STL [R1+0x6c], R107 ;  /* 0x00006c6b01007387 */ /* 0x0001e40000100800 */
[----:B------:R-:W-:Y:S01]  /*2c40*/  UISETP.NE.AND.EX UP0, UPT, URZ, UR5, UPT, UP0 ;  /* 0x000000053f00728c */ /* 0x000fe2000bf05300 */
[----:B------:R-:W-:-:S02]  /*2c50*/  FSEL R239, R239, RZ, P2 ;  /* 0x000000ffefef7208 */ /* 0x000fc40001000000 */
[----:B------:R-:W-:Y:S01]  /*2c60*/  FSEL R238, R238, RZ, P2 ;  /* 0x000000ffeeee7208 */ /* 0x000fe20001000000 */
[----:B------:R-:W-:Y:S01]  /*2c70*/  ULDC UR4, c[0x0][0x1d4] ;  /* 0x0000750000047ab9 */ /* 0x000fe20000000800 */
[----:B------:R-:W-:Y:S01]  /*2c80*/  FSEL R225, R225, RZ, P2 ;  /* 0x000000ffe1e17208 */ /* 0x000fe20001000000 */
[----:B------:R1:W-:Y:S04]  /*2c90*/  STL [R1+0x68], R108 ;  /* 0x0000686c01007387 */ /* 0x0003e80000100800 */
[----:B------:R-:W-:Y:S01]  /*2ca0*/  @!P0 IMAD.IADD R5, R5, 0x1, -R8 ;  /* 0x0000000105058824 */ /* 0x000fe200078e0a08 */
[----:B------:R-:W-:Y:S01]  /*2cb0*/  @UP0 UIMAD UR4, UR45, UR4, URZ ;  /* 0x000000042d0402a4 */ /* 0x000fe2000f8e023f */
[----:B------:R-:W-:Y:S01]  /*2cc0*/  FSEL R224, R224, RZ, P2 ;  /* 0x000000ffe0e07208 */ /* 0x000fe20001000000 */
[----:B------:R4:W-:Y:S02]  /*2cd0*/  STL [R1+0x64], R109 ;  /* 0x0000646d01007387 */ /* 0x0009e40000100800 */
[----:B------:R-:W-:Y:S01]  /*2ce0*/  ISETP.GT.U32.AND P0, PT, R8, R5, PT ;  /* 0x000000050800720c */ /* 0x000fe20003f04070 */
[----:B------:R-:W-:Y:S01]  /*2cf0*/  @UP0 USHF.R.S32.HI UR5, URZ, 0x1f, UR4 ;  /* 0x0000001f3f050899 */ /* 0x000fe20008011404 */
[----:B------:R-:W-:Y:S01]  /*2d00*/  FSEL R223, R223, RZ, P2 ;  /* 0x000000ffdfdf7208 */ /* 0x000fe20001000000 */
[----:B------:R0:W-:Y:S01]  /*2d10*/  STL [R1+0x60], R110 ;  /* 0x0000606e01007387 */ /* 0x0001e20000100800 */
[----:B------:R-:W-:-:S02]  /*2d20*/  FSEL R222, R222, RZ, P2 ;  /* 0x000000ffdede7208 */ /* 0x000fc40001000000 */
[----:B------:R-:W-:Y:S01]  /*2d30*/  FSEL R229, R229, RZ, P2 ;  /* 0x000000ffe5e57208 */ /* 0x000fe20001000000 */
[----:B------:R1:W-:Y:S01]  /*2d40*/  STL [R1+0x5c], R111 ;  /* 0x00005c6f01007387 */ /* 0x0003e20000100800 */
[----:B------:R-:W-:Y:S02]  /*2d50*/  FSEL R228, R228, RZ, P2 ;  /* 0x000000ffe4e47208 */ /* 0x000fe40001000000 */
[----:B------:R-:W-:Y:S01]  /*2d60*/  FSEL R227, R227, RZ, P2 ;  /* 0x000000ffe3e37208 */ /* 0x000fe20001000000 */
[----:B------:R4:W-:Y:S02]  /*2d70*/  STL [R1+0x58], R252 ;  /* 0x000058fc01007387 */ /* 0x0009e40000100800 */
[----:B------:R-:W-:Y:S01]  /*2d80*/  @!P0 IMAD.IADD R5, R5, 0x1, -R8 ;  /* 0x0000000105058824 */ /* 0x000fe200078e0a08 */
[----:B------:R-:W-:Y:S01]  /*2d90*/  ISETP.NE.AND P0, PT, RZ, c[0x0][0x1d4], PT ;  /* 0x00007500ff007a0c */ /* 0x000fe20003f05270 */
[----:B0-----:R-:W2:Y:S02]  /*2da0*/  LDL R107, [R1+0x40] ;  /* 0x00004000016b7983 */ /* 0x001ea40000100800 */
[----:B------:R-:W-:Y:S01]  /*2db0*/  IMAD.MOV.U32 R243, RZ, RZ, R5 ;  /* 0x000000fffff37224 */ /* 0x000fe200078e0005 */
[----:B------:R-:W-:Y:S01]  /*2dc0*/  FSEL R226, R226, RZ, P2 ;  /* 0x000000ffe2e27208 */ /* 0x000fe20001000000 */
[----:B-1----:R-:W2:Y:S02]  /*2dd0*/  LDL R108, [R1+0x44] ;  /* 0x00004400016c7983 */ /* 0x002ea40000100800 */
[----:B------:R-:W-:Y:S01]  /*2de0*/  @!P1 IMAD.MOV R243, RZ, RZ, -R243 ;  /* 0x000000fffff39224 */ /* 0x000fe200078e0af3 */
[----:B------:R-:W-:Y:S01]  /*2df0*/  FSEL R233, R233, RZ, P2 ;  /* 0x000000ffe9e97208 */ /* 0x000fe20001000000 */
[----:B----4-:R-:W4:Y:S04]  /*2e00*/  LDL R109, [R1+0x38] ;  /* 0x00003800016d7983 */ /* 0x010f280000100800 */
[----:B------:R-:W-:Y:S01]  /*2e10*/  @!P0 LOP3.LUT R243, RZ, c[0x0][0x1d4], RZ, 0x33, !PT ;  /* 0x00007500fff38a12 */ /* 0x000fe200078e33ff */
[----:B------:R-:W2:Y:S01]  /*2e20*/  LDL R110, [R1+0x3c] ;  /* 0x00003c00016e7983 */ /* 0x000ea20000100800 */
[----:B------:R-:W-:-:S02]  /*2e30*/  ISETP.GE.AND P0, PT, R2, UR40, PT ;  /* 0x0000002802007c0c */ /* 0x000fc4000bf06270 */
[----:B------:R-:W-:Y:S01]  /*2e40*/  IADD3 R246, R243, c[0x0][0x1d4], RZ ;  /* 0x00007500f3f67a10 */ /* 0x000fe20007ffe0ff */
[----:B------:R-:W-:Y:S01]  /*2e50*/  IMAD R242, R247, 0x4, R243 ;  /* 0x00000004f7f27824 */ /* 0x000fe200078e02f3 */
[----:B------:R-:W-:Y:S01]  /*2e60*/  FSEL R232, R232, RZ, P2 ;  /* 0x000000ffe8e87208 */ /* 0x000fe20001000000 */
[----:B------:R-:W2:Y:S02]  /*2e70*/  LDL R111, [R1+0x30] ;  /* 0x00003000016f7983 */ /* 0x000ea40000100800 */
[----:B------:R-:W-:Y:S02]  /*2e80*/  IMAD.SHL.U32 R7, R246, 0x4, RZ ;  /* 0x00000004f6077824 */ /* 0x000fe400078e00ff */
[----:B------:R-:W-:Y:S01]  /*2e90*/  IMAD.SHL.U32 R8, R242, 0x4, RZ ;  /* 0x00000004f2087824 */ /* 0x000fe200078e00ff */
[----:B------:R-:W-:Y:S01]  /*2ea0*/  FSEL R231, R231, RZ, P2 ;  /* 0x000000ffe7e77208 */ /* 0x000fe20001000000 */
[----:B------:R-:W2:Y:S01]  /*2eb0*/  LDL R252, [R1+0x34] ;  /* 0x0000340001fc7983 */ /* 0x000ea20000100800 */
[----:B------:R-:W-:-:S02]  /*2ec0*/  ISETP.GE.OR P3, PT, R7, R3, P0 ;  /* 0x000000030700720c */ /* 0x000fc40000766670 */
[----:B------:R-:W-:-:S11]  /*2ed0*/  ISETP.GE.OR P1, PT, R8, R3, P0 ;  /* 0x000000030800720c */ /* 0x000fd60000726670 */
[----:B------:R-:W-:-:S04]  /*2ee0*/  @!P3 IADD3 R5, P4, R0, R7, RZ ;  /* 0x000000070005b210 */ /* 0x000fc80007f9e0ff */
[----:B------:R-:W-:Y:S02]  /*2ef0*/  @!P3 LEA.HI.X.SX32 R7, R7, R4, 0x1, P4 ;  /* 0x000000040707b211 */ /* 0x000fe400020f0eff */
[----:B------:R-:W-:-:S04]  /*2f00*/  @!P3 LEA R6, P4, R5, c[0x0][0x198], 0x2 ;  /* 0x000066000506ba11 */ /* 0x000fc800078810ff */
[----:B------:R-:W-:-:S05]  /*2f10*/  @!P3 LEA.HI.X R7, R5, c[0x0][0x19c], R7, 0x2, P4 ;  /* 0x000067000507ba11 */ /* 0x000fca00020f1407 */
[----:B------:R0:W2:Y:S01]  /*2f20*/  @!P3 LDG.E.64 R112, [R6.64] ;  /* 0x000000240670b981 */ /* 0x0000a2000c1e1b00 */
[----:B------:R-:W-:-:S04]  /*2f30*/  @!P1 IADD3 R5, P3, R0, R8, RZ ;  /* 0x0000000800059210 */ /* 0x000fc80007f7e0ff */
[----:B0-----:R-:W-:Y:S01]  /*2f40*/  @!P1 LEA.HI.X.SX32 R7, R8, R4, 0x1, P3 ;  /* 0x0000000408079211 */ /* 0x001fe200018f0eff */
[----:B------:R-:W-:Y:S01]  /*2f50*/  IMAD R8, R247, 0x7, R243 ;  /* 0x00000007f7087824 */ /* 0x000fe200078e02f3 */
[----:B------:R-:W-:-:S03]  /*2f60*/  @!P1 LEA R6, P3, R5, c[0x0][0x198], 0x2 ;  /* 0x0000660005069a11 */ /* 0x000fc600078610ff */
[----:B------:R-:W-:Y:S01]  /*2f70*/  IMAD.SHL.U32 R220, R8, 0x4, RZ ;  /* 0x0000000408dc7824 */ /* 0x000fe200078e00ff */
[----:B------:R-:W-:-:S04]  /*2f80*/  @!P1 LEA.HI.X R7, R5, c[0x0][0x19c], R7, 0x2, P3 ;  /* 0x0000670005079a11 */ /* 0x000fc800018f1407 */
[----:B------:R-:W-:Y:S01]  /*2f90*/  ISETP.GE.OR P3, PT, R220, R3, P0 ;  /* 0x00000003dc00720c */ /* 0x000fe20000766670 */
[----:B------:R-:W-:Y:S01]  /*2fa0*/  IMAD R5, R247, 0xa, R243 ;  /* 0x0000000af7057824 */ /* 0x000fe200078e02f3 */
[----:B------:R0:W2:Y:S03]  /*2fb0*/  @!P1 LDG.E.64 R114, [R6.64] ;  /* 0x0000002406729981 */ /* 0x0000a6000c1e1b00 */
[----:B------:R-:W-:-:S05]  /*2fc0*/  IMAD.SHL.U32 R9, R5, 0x4, RZ ;  /* 0x0000000405097824 */ /* 0x000fca00078e00ff */
[----:B------:R-:W-:-:S03]  /*2fd0*/  ISETP.GE.OR P1, PT, R9, R3, P0 ;  /* 0x000000030900720c */ /* 0x000fc60000726670 */
[----:B0-----:R-:W-:-:S04]  /*2fe0*/  @!P3 IADD3 R7, P4, R0, R220, RZ ;  /* 0x000000dc0007b210 */ /* 0x001fc80007f9e0ff */
[----:B------:R-:W-:Y:S02]  /*2ff0*/  @!P3 LEA.HI.X.SX32 R220, R220, R4, 0x1, P4 ;  /* 0x00000004dcdcb211 */ /* 0x000fe400020f0eff */
[----:B------:R-:W-:-:S04]  /*3000*/  @!P3 LEA R6, P4, R7, c[0x0][0x198], 0x2 ;  /* 0x000066000706ba11 */ /* 0x000fc800078810ff */
[----:B------:R-:W-:-:S05]  /*3010*/  @!P3 LEA.HI.X R7, R7, c[0x0][0x19c], R220, 0x2, P4 ;  /* 0x000067000707ba11 */ /* 0x000fca00020f14dc */
[----:B------:R0:W2:Y:S01]  /*3020*/  @!P3 LDG.E.64 R116, [R6.64] ;  /* 0x000000240674b981 */ /* 0x0000a2000c1e1b00 */
[----:B------:R-:W-:Y:S02]  /*3030*/  IADD3 R246, R246, c[0x0][0x1d4], RZ ;  /* 0x00007500f6f67a10 */ /* 0x000fe40007ffe0ff */
[----:B0-----:R-:W-:-:S04]  /*3040*/  @!P1 IADD3 R7, P3, R0, R9, RZ ;  /* 0x0000000900079210 */ /* 0x001fc80007f7e0ff */
[----:B------:R-:W-:Y:S02]  /*3050*/  @!P1 LEA.HI.X.SX32 R9, R9, R4, 0x1, P3 ;  /* 0x0000000409099211 */ /* 0x000fe400018f0eff */
[----:B------:R-:W-:-:S04]  /*3060*/  @!P1 LEA R6, P3, R7, c[0x0][0x198], 0x2 ;  /* 0x0000660007069a11 */ /* 0x000fc800078610ff */
[----:B------:R-:W-:Y:S01]  /*3070*/  @!P1 LEA.HI.X R7, R7, c[0x0][0x19c], R9, 0x2, P3 ;  /* 0x0000670007079a11 */ /* 0x000fe200018f1409 */
[----:B------:R-:W-:Y:S01]  /*3080*/  IMAD.SHL.U32 R9, R246, 0x4, RZ ;  /* 0x00000004f6097824 */ /* 0x000fe200078e00ff */
[----:B------:R-:W-:-:S03]  /*3090*/  IADD3 R242, R242, c[0x0][0x1d4], RZ ;  /* 0x00007500f2f27a10 */ /* 0x000fc60007ffe0ff */
[----:B------:R0:W2:Y:S01]  /*30a0*/  @!P1 LDG.E.64 R118, [R6.64] ;  /* 0x0000002406769981 */ /* 0x0000a2000c1e1b00 */
[----:B------:R-:W-:Y:S01]  /*30b0*/  ISETP.GE.OR P3, PT, R9, R3, P0 ;  /* 0x000000030900720c */ /* 0x000fe20000766670 */
[----:B------:R-:W-:-:S05]  /*30c0*/  IMAD.SHL.U32 R220, R242, 0x4, RZ ;  /* 0x00000004f2dc7824 */ /* 0x000fca00078e00ff */
[----:B------:R-:W-:-:S07]  /*30d0*/  ISETP.GE.OR P1, PT, R220, R3, P0 ;  /* 0x00000003dc00720c */ /* 0x000fce0000726670 */
[----:B0-----:R-:W-:-:S04]  /*30e0*/  @!P3 IADD3 R7, P4, R0, R9, RZ ;  /* 0x000000090007b210 */ /* 0x001fc80007f9e0ff */
[----:B------:R-:W-:Y:S02]  /*30f0*/  @!P3 LEA.HI.X.SX32 R9, R9, R4, 0x1, P4 ;  /* 0x000000040909b211 */ /* 0x000fe400020f0eff */
[----:B------:R-:W-:-:S04]  /*3100*/  @!P3 LEA R6, P4, R7, c[0x0][0x198], 0x2 ;  /* 0x000066000706ba11 */ /* 0x000fc800078810ff */
[----:B------:R-:W-:-:S05]  /*3110*/  @!P3 LEA.HI.X R7, R7, c[0x0][0x19c], R9, 0x2, P4 ;  /* 0x000067000707ba11 */ /* 0x000fca00020f1409 */
[----:B------:R0:W2:Y:S02]  /*3120*/  @!P3 LDG.E.64 R120, [R6.64] ;  /* 0x000000240678b981 */ /* 0x0000a4000c1e1b00 */
[----:B0-----:R-:W-:-:S04]  /*3130*/  @!P1 IADD3 R7, P3, R0, R220, RZ ;  /* 0x000000dc00079210 */ /* 0x001fc80007f7e0ff */
[----:B------:R-:W-:Y:S02]  /*3140*/  @!P1 LEA.HI.X.SX32 R220, R220, R4, 0x1, P3 ;  /* 0x00000004dcdc9211 */ /* 0x000fe400018f0eff */
[----:B------:R-:W-:-:S04]  /*3150*/  @!P1 LEA R6, P3, R7, c[0x0][0x198], 0x2 ;  /* 0x0000660007069a11 */ /* 0x000fc800078610ff */
[----:B------:R-:W-:-:S05]  /*3160*/  @!P1 LEA.HI.X R7, R7, c[0x0][0x19c], R220, 0x2, P3 ;  /* 0x0000670007079a11 */ /* 0x000fca00018f14dc */
[----:B------:R0:W2:Y:S02]  /*3170*/  @!P1 LDG.E.64 R122, [R6.64] ;  /* 0x00000024067a9981 */ /* 0x0000a4000c1e1b00 */
[----:B0-----:R-:W-:-:S04]  /*3180*/  IMAD R7, R247, 0xd, R243 ;  /* 0x0000000df7077824 */ /* 0x001fc800078e02f3 */
[----:B------:R-:W-:Y:S01]  /*3190*/  IMAD.SHL.U32 R220, R7, 0x4, RZ ;  /* 0x0000000407dc7824 */ /* 0x000fe200078e00ff */
[----:B------:R-:W-:-:S04]  /*31a0*/  IADD3 R6, R8, c[0x0][0x1d4], RZ ;  /* 0x0000750008067a10 */ /* 0x000fc80007ffe0ff */
[----:B------:R-:W-:Y:S01]  /*31b0*/  ISETP.GE.OR P1, PT, R220, R3, P0 ;  /* 0x00000003dc00720c */ /* 0x000fe20000726670 */
[----:B------:R-:W-:-:S05]  /*31c0*/  IMAD.SHL.U32 R240, R6, 0x4, RZ ;  /* 0x0000000406f07824 */ /* 0x000fca00078e00ff */
[----:B------:R-:W-:-:S07]  /*31d0*/  ISETP.GE.OR P3, PT, R240, R3, P0 ;  /* 0x00000003f000720c */ /* 0x000fce0000766670 */
[----:B------:R-:W-:-:S04]  /*31e0*/  @!P1 IADD3 R9, P4, R0, R220, RZ ;  /* 0x000000dc00099210 */ /* 0x000fc80007f9e0ff */
[----:B------:R-:W-:Y:S02]  /*31f0*/  @!P1 LEA.HI.X.SX32 R220, R220, R4, 0x1, P4 ;  /* 0x00000004dcdc9211 */ /* 0x000fe400020f0eff */
[----:B------:R-:W-:-:S04]  /*3200*/  @!P1 LEA R8, P4, R9, c[0x0][0x198], 0x2 ;  /* 0x0000660009089a11 */ /* 0x000fc800078810ff */
[----:B------:R-:W-:Y:S02]  /*3210*/  @!P1 LEA.HI.X R9, R9, c[0x0][0x19c], R220, 0x2, P4 ;  /* 0x0000670009099a11 */ /* 0x000fe400020f14dc */
[----:B------:R-:W-:Y:S02]  /*3220*/  @!P3 IADD3 R221, P4, R0, R240, RZ ;  /* 0x000000f000ddb210 */ /* 0x000fe40007f9e0ff */
[----:B------:R-:W-:Y:S01]  /*3230*/  IADD3 R5, R5, c[0x0][0x1d4], RZ ;  /* 0x0000750005057a10 */ /* 0x000fe20007ffe0ff */
[----:B------:R0:W2:Y:S01]  /*3240*/  @!P1 LDG.E.64 R124, [R8.64] ;  /* 0x00000024087c9981 */ /* 0x0000a2000c1e1b00 */
[----:B------:R-:W-:Y:S02]  /*3250*/  @!P3 LEA.HI.X.SX32 R240, R240, R4, 0x1, P4 ;  /* 0x00000004f0f0b211 */ /* 0x000fe400020f0eff */
[----:B------:R-:W-:-:S04]  /*3260*/  @!P3 LEA R220, P4, R221, c[0x0][0x198], 0x2 ;  /* 0x00006600dddcba11 */ /* 0x000fc800078810ff */
[----:B------:R-:W-:Y:S01]  /*3270*/  @!P3 LEA.HI.X R221, R221, c[0x0][0x19c], R240, 0x2, P4 ;  /* 0x00006700ddddba11 */ /* 0x000fe200020f14f0 */
[----:B------:R-:W-:-:S04]  /*3280*/  IMAD.SHL.U32 R240, R5, 0x4, RZ ;  /* 0x0000000405f07824 */ /* 0x000fc800078e00ff */
[----:B------:R1:W2:Y:S01]  /*3290*/  @!P3 LDG.E.64 R126, [R220.64] ;  /* 0x00000024dc7eb981 */ /* 0x0002a2000c1e1b00 */
[----:B------:R-:W-:-:S13]  /*32a0*/  ISETP.GE.OR P4, PT, R240, R3, P0 ;  /* 0x00000003f000720c */ /* 0x000fda0000786670 */
[----:B0-----:R-:W-:-:S04]  /*32b0*/  @!P4 IADD3 R9, P1, R0, R240, RZ ;  /* 0x000000f00009c210 */ /* 0x001fc80007f3e0ff */
[----:B------:R-:W-:Y:S02]  /*32c0*/  @!P4 LEA.HI.X.SX32 R240, R240, R4, 0x1, P1 ;  /* 0x00000004f0f0c211 */ /* 0x000fe400008f0eff */
[----:B------:R-:W-:-:S04]  /*32d0*/  @!P4 LEA R8, P1, R9, c[0x0][0x198], 0x2 ;  /* 0x000066000908ca11 */ /* 0x000fc800078210ff */
[----:B------:R-:W-:-:S05]  /*32e0*/  @!P4 LEA.HI.X R9, R9, c[0x0][0x19c], R240, 0x2, P1 ;  /* 0x000067000909ca11 */ /* 0x000fca00008f14f0 */
[----:B------:R0:W2:Y:S02]  /*32f0*/  @!P4 LDG.E.64 R128, [R8.64] ;  /* 0x000000240880c981 */ /* 0x0000a4000c1e1b00 */
[----:B0-----:R-:W-:-:S05]  /*3300*/  IADD3 R8, R7, c[0x0][0x1d4], RZ ;  /* 0x0000750007087a10 */ /* 0x001fca0007ffe0ff */
[----:B-1----:R-:W-:Y:S02]  /*3310*/  IMAD.SHL.U32 R221, R8, 0x4, RZ ;  /* 0x0000000408dd7824 */ /* 0x002fe400078e00ff */
[----:B------:R-:W-:-:S03]  /*3320*/  IMAD R7, R247, 0x10, R243 ;  /* 0x00000010f7077824 */ /* 0x000fc600078e02f3 */
        /* <DEDUP_REMOVED lines=15> */
[----:B------:R-:W-:Y:S02]  /*3420*/  ISETP.GE.OR P4, PT, R9, R3, P0 ;  /* 0x000000030900720c */ /* 0x000fe40000786670 */
[----:B-1----:R-:W-:-:S11]  /*3430*/  IADD3 R240, R246, c[0x0][0x1d4], RZ ;  /* 0x00007500f6f07a10 */ /* 0x002fd60007ffe0ff */
[----:B0-----:R-:W-:Y:S01]  /*3440*/  @!P4 IADD3 R221, P1, R0, R9, RZ ;  /* 0x0000000900ddc210 */ /* 0x001fe20007f3e0ff */
[----:B------:R-:W-:-:S03]  /*3450*/  IMAD.SHL.U32 R240, R240, 0x4, RZ ;  /* 0x00000004f0f07824 */ /* 0x000fc600078e00ff */
[----:B------:R-:W-:Y:S02]  /*3460*/  @!P4 LEA.HI.X.SX32 R9, R9, R4, 0x1, P1 ;  /* 0x000000040909c211 */ /* 0x000fe400008f0eff */
[----:B------:R-:W-:-:S04]  /*3470*/  @!P4 LEA R220, P1, R221, c[0x0][0x198], 0x2 ;  /* 0x00006600dddcca11 */ /* 0x000fc800078210ff */
[----:B------:R-:W-:Y:S01]  /*3480*/  @!P4 LEA.HI.X R221, R221, c[0x0][0x19c], R9, 0x2, P1 ;  /* 0x00006700ddddca11 */ /* 0x000fe200008f1409 */
[----:B------:R-:W-:Y:S01]  /*3490*/  IMAD R9, R247, 0x13, R243 ;  /* 0x00000013f7097824 */ /* 0x000fe200078e02f3 */
[----:B------:R-:W-:-:S03]  /*34a0*/  ISETP.GE.OR P1, PT, R240, R3, P0 ;  /* 0x00000003f000720c */ /* 0x000fc60000726670 */
[----:B------:R-:W-:Y:S01]  /*34b0*/  IMAD.SHL.U32 R246, R9, 0x4, RZ ;  /* 0x0000000409f67824 */ /* 0x000fe200078e00ff */
[----:B------:R0:W2:Y:S04]  /*34c0*/  @!P4 LDG.E.64 R134, [R220.64] ;  /* 0x00000024dc86c981 */ /* 0x0000a8000c1e1b00 */
[----:B------:R-:W-:-:S05]  /*34d0*/  ISETP.GE.OR P3, PT, R246, R3, P0 ;  /* 0x00000003f600720c */ /* 0x000fca0000766670 */
[----:B0-----:R-:W-:-:S04]  /*34e0*/  @!P1 IADD3 R221, P4, R0, R240, RZ ;  /* 0x000000f000dd9210 */ /* 0x001fc80007f9e0ff */
[----:B------:R-:W-:Y:S02]  /*34f0*/  @!P1 LEA.HI.X.SX32 R240, R240, R4, 0x1, P4 ;  /* 0x00000004f0f09211 */ /* 0x000fe400020f0eff */
[----:B------:R-:W-:-:S04]  /*3500*/  @!P1 LEA R220, P4, R221, c[0x0][0x198], 0x2 ;  /* 0x00006600dddc9a11 */ /* 0x000fc800078810ff */
[----:B------:R-:W-:Y:S02]  /*3510*/  @!P1 LEA.HI.X R221, R221, c[0x0][0x19c], R240, 0x2, P4 ;  /* 0x00006700dddd9a11 */ /* 0x000fe400020f14f0 */
[----:B------:R-:W-:Y:S02]  /*3520*/  @!P3 IADD3 R241, P4, R0, R246, RZ ;  /* 0x000000f600f1b210 */ /* 0x000fe40007f9e0ff */
[----:B------:R-:W-:Y:S01]  /*3530*/  IADD3 R9, R9, c[0x0][0x1d4], RZ ;  /* 0x0000750009097a10 */ /* 0x000fe20007ffe0ff */
[----:B------:R0:W4:Y:S01]  /*3540*/  @!P1 LDG.E.64 R140, [R220.64] ;  /* 0x00000024dc8c9981 */ /* 0x000122000c1e1b00 */
[----:B------:R-:W-:Y:S02]  /*3550*/  @!P3 LEA.HI.X.SX32 R246, R246, R4, 0x1, P4 ;  /* 0x00000004f6f6b211 */ /* 0x000fe400020f0eff */
[----:B------:R-:W-:-:S04]  /*3560*/  @!P3 LEA R240, P4, R241, c[0x0][0x198], 0x2 ;  /* 0x00006600f1f0ba11 */ /* 0x000fc800078810ff */
[----:B------:R-:W-:Y:S01]  /*3570*/  @!P3 LEA.HI.X R241, R241, c[0x0][0x19c], R246, 0x2, P4 ;  /* 0x00006700f1f1ba11 */ /* 0x000fe200020f14f6 */
[----:B------:R-:W-:-:S04]  /*3580*/  IMAD.SHL.U32 R246, R9, 0x4, RZ ;  /* 0x0000000409f67824 */ /* 0x000fc800078e00ff */
[----:B------:R1:W2:Y:S01]  /*3590*/  @!P3 LDG.E.64 R136, [R240.64] ;  /* 0x00000024f088b981 */ /* 0x0002a2000c1e1b00 */
[----:B------:R-:W-:-:S13]  /*35a0*/  ISETP.GE.OR P4, PT, R246, R3, P0 ;  /* 0x00000003f600720c */ /* 0x000fda0000786670 */
[----:B-1----:R-:W-:-:S04]  /*35b0*/  @!P4 IADD3 R241, P3, R0, R246, RZ ;  /* 0x000000f600f1c210 */ /* 0x002fc80007f7e0ff */
[----:B------:R-:W-:Y:S02]  /*35c0*/  @!P4 LEA.HI.X.SX32 R246, R246, R4, 0x1, P3 ;  /* 0x00000004f6f6c211 */ /* 0x000fe400018f0eff */
[----:B------:R-:W-:-:S04]  /*35d0*/  @!P4 LEA R240, P3, R241, c[0x0][0x198], 0x2 ;  /* 0x00006600f1f0ca11 */ /* 0x000fc800078610ff */
[----:B------:R-:W-:-:S05]  /*35e0*/  @!P4 LEA.HI.X R241, R241, c[0x0][0x19c], R246, 0x2, P3 ;  /* 0x00006700f1f1ca11 */ /* 0x000fca00018f14f6 */
[----:B------:R1:W2:Y:S02]  /*35f0*/  @!P4 LDG.E.64 R138, [R240.64] ;  /* 0x00000024f08ac981 */ /* 0x0002a4000c1e1b00 */
[----:B-1----:R-:W-:-:S05]  /*3600*/  IADD3 R240, R242, c[0x0][0x1d4], RZ ;  /* 0x00007500f2f07a10 */ /* 0x002fca0007ffe0ff */
[----:B------:R-:W-:Y:S02]  /*3610*/  IMAD.SHL.U32 R240, R240, 0x4, RZ ;  /* 0x00000004f0f07824 */ /* 0x000fe400078e00ff */
[----:B------:R-:W-:-:S03]  /*3620*/  IMAD R242, R247, 0x16, R243 ;  /* 0x00000016f7f27824 */ /* 0x000fc600078e02f3 */
[----:B------:R-:W-:Y:S01]  /*3630*/  ISETP.GE.OR P1, PT, R240, R3, P0 ;  /* 0x00000003f000720c */ /* 0x000fe20000726670 */
[----:B------:R-:W-:-:S05]  /*3640*/  IMAD.SHL.U32 R246, R242, 0x4, RZ ;  /* 0x00000004f2f67824 */ /* 0x000fca00078e00ff */
[----:B------:R-:W-:-:S07]  /*3650*/  ISETP.GE.OR P3, PT, R246, R3, P0 ;  /* 0x00000003f600720c */ /* 0x000fce0000766670 */
[----:B0-----:R-:W-:-:S04]  /*3660*/  @!P1 IADD3 R221, P4, R0, R240, RZ ;  /* 0x000000f000dd9210 */ /* 0x001fc80007f9e0ff */
        /* <DEDUP_REMOVED lines=298> */
[----:B------:R1:W3:Y:S01]  /*4910*/  @!P1 LDG.E.64 R214, [R240.64] ;  /* 0x00000024f0d69981 */ /* 0x0002e2000c1e1b00 */
[----:B------:R-:W-:-:S13]  /*4920*/  ISETP.GE.OR P4, PT, R246, R3, P0 ;  /* 0x00000003f600720c */ /* 0x000fda0000786670 */
[----:B-1----:R-:W-:-:S04]  /*4930*/  @!P4 IADD3 R241, P1, R0, R246, RZ ;  /* 0x000000f600f1c210 */ /* 0x002fc80007f3e0ff */
[----:B------:R-:W-:Y:S02]  /*4940*/  @!P4 LEA.HI.X.SX32 R246, R246, R4, 0x1, P1 ;  /* 0x00000004f6f6c211 */ /* 0x000fe400008f0eff */
[----:B------:R-:W-:-:S04]  /*4950*/  @!P4 LEA R240, P1, R241, c[0x0][0x198], 0x2 ;  /* 0x00006600f1f0ca11 */ /* 0x000fc800078210ff */
[----:B------:R-:W-:Y:S01]  /*4960*/  @!P4 LEA.HI.X R241, R241, c[0x0][0x19c], R246, 0x2, P1 ;  /* 0x00006700f1f1ca11 */ /* 0x000fe200008f14f6 */
[----:B------:R-:W-:-:S04]  /*4970*/  IMAD.SHL.U32 R246, R243, 0x4, RZ ;  /* 0x00000004f3f67824 */ /* 0x000fc800078e00ff */
[----:B------:R1:W4:Y:S01]  /*4980*/  @!P4 LDG.E.64 R10, [R240.64] ;  /* 0x00000024f00ac981 */ /* 0x000322000c1e1b00 */
[----:B------:R-:W-:Y:S01]  /*4990*/  ISETP.GE.OR P1, PT, R246, R3, P0 ;  /* 0x00000003f600720c */ /* 0x000fe20000726670 */
[----:B------:R-:W-:-:S04]  /*49a0*/  IMAD R243, R247, 0x3d, R243 ;  /* 0x0000003df7f37824 */ /* 0x000fc800078e02f3 */
[----:B------:R-:W-:-:S08]  /*49b0*/  IMAD.SHL.U32 R247, R243, 0x4, RZ ;  /* 0x00000004f3f77824 */ /* 0x000fd000078e00ff */
[----:B-1----:R-:W-:-:S04]  /*49c0*/  @!P1 IADD3 R241, P4, R0, R246, RZ ;  /* 0x000000f600f19210 */ /* 0x002fc80007f9e0ff */
[----:B------:R-:W-:Y:S02]  /*49d0*/  @!P1 LEA.HI.X.SX32 R246, R246, R4, 0x1, P4 ;  /* 0x00000004f6f69211 */ /* 0x000fe400020f0eff */
[----:B------:R-:W-:-:S04]  /*49e0*/  @!P1 LEA R240, P4, R241, c[0x0][0x198], 0x2 ;  /* 0x00006600f1f09a11 */ /* 0x000fc800078810ff */
[----:B------:R-:W-:Y:S02]  /*49f0*/  @!P1 LEA.HI.X R241, R241, c[0x0][0x19c], R246, 0x2, P4 ;  /* 0x00006700f1f19a11 */ /* 0x000fe400020f14f6 */
[----:B------:R-:W-:Y:S02]  /*4a00*/  ISETP.GE.OR P4, PT, R247, R3, P0 ;  /* 0x00000003f700720c */ /* 0x000fe40000786670 */
[----:B------:R-:W-:Y:S01]  /*4a10*/  IADD3 R243, R243, c[0x0][0x1d4], RZ ;  /* 0x00007500f3f37a10 */ /* 0x000fe20007ffe0ff */
[----:B------:R1:W4:Y:S04]  /*4a20*/  @!P1 LDG.E.64 R216, [R240.64] ;  /* 0x00000024f0d89981 */ /* 0x000328000c1e1b00 */
[----:B------:R-:W-:-:S06]  /*4a30*/  IMAD.SHL.U32 R246, R243, 0x4, RZ ;  /* 0x00000004f3f67824 */ /* 0x000fcc00078e00ff */
[----:B-1----:R-:W-:Y:S02]  /*4a40*/  @!P4 IADD3 R241, P5, R0, R247, RZ ;  /* 0x000000f700f1c210 */ /* 0x002fe40007fbe0ff */
[----:B------:R-:W-:Y:S02]  /*4a50*/  ISETP.GE.OR P1, PT, R246, R3, P0 ;  /* 0x00000003f600720c */ /* 0x000fe40000726670 */
[----:B------:R-:W-:Y:S02]  /*4a60*/  @!P4 LEA.HI.X.SX32 R247, R247, R4, 0x1, P5 ;  /* 0x00000004f7f7c211 */ /* 0x000fe400028f0eff */
[----:B------:R-:W-:-:S04]  /*4a70*/  @!P4 LEA R240, P5, R241, c[0x0][0x198], 0x2 ;  /* 0x00006600f1f0ca11 */ /* 0x000fc800078a10ff */
[----:B------:R-:W-:Y:S02]  /*4a80*/  @!P4 LEA.HI.X R241, R241, c[0x0][0x19c], R247, 0x2, P5 ;  /* 0x00006700f1f1ca11 */ /* 0x000fe400028f14f7 */
[----:B------:R-:W-:Y:S01]  /*4a90*/  IADD3 R6, R6, c[0x0][0x1d4], RZ ;  /* 0x0000750006067a10 */ /* 0x000fe20007ffe0ff */
[----:B------:R-:W4:Y:S04]  /*4aa0*/  LDL R247, [R1+0x2c] ;  /* 0x00002c0001f77983 */ /* 0x000f280000100800 */
[----:B------:R1:W4:Y:S02]  /*4ab0*/  @!P4 LDG.E.64 R218, [R240.64] ;  /* 0x00000024f0dac981 */ /* 0x000324000c1e1b00 */
[----:B-1----:R-:W-:-:S04]  /*4ac0*/  @!P1 IADD3 R241, P4, R0, R246, RZ ;  /* 0x000000f600f19210 */ /* 0x002fc80007f9e0ff */
[----:B------:R-:W-:Y:S02]  /*4ad0*/  @!P1 LEA.HI.X.SX32 R246, R246, R4, 0x1, P4 ;  /* 0x00000004f6f69211 */ /* 0x000fe400020f0eff */
[----:B------:R-:W-:-:S04]  /*4ae0*/  @!P1 LEA R240, P4, R241, c[0x0][0x198], 0x2 ;  /* 0x00006600f1f09a11 */ /* 0x000fc800078810ff */
[----:B------:R-:W-:-:S05]  /*4af0*/  @!P1 LEA.HI.X R241, R241, c[0x0][0x19c], R246, 0x2, P4 ;  /* 0x00006700f1f19a11 */ /* 0x000fca00020f14f6 */
[----:B------:R1:W4:Y:S01]  /*4b00*/  @!P1 LDG.E.64 R238, [R240.64] ;  /* 0x00000024f0ee9981 */ /* 0x000322000c1e1b00 */
[----:B------:R-:W-:Y:S01]  /*4b10*/  PLOP3.LUT P1, PT, PT, PT, UP0, 0x80, 0x0 ;  /* 0x000000000000781c */ /* 0x000fe20003f2f008 */
[----:B------:R-:W-:Y:S02]  /*4b20*/  IMAD.U32 R246, RZ, RZ, UR5 ;  /* 0x00000005fff67e24 */ /* 0x000fe4000f8e00ff */
[----:B-1----:R-:W-:-:S10]  /*4b30*/  IMAD.U32 R240, RZ, RZ, UR4 ;  /* 0x00000004fff07e24 */ /* 0x002fd4000f8e00ff */
[----:B------:R-:W-:Y:S02]  /*4b40*/  @P1 SHF.R.S32.HI R241, RZ, 0x1f, R2 ;  /* 0x0000001ffff11819 */ /* 0x000fe40000011402 */
[----:B------:R-:W-:-:S04]  /*4b50*/  @P1 IADD3 R240, P4, P5, R2, c[0x0][0x200], R240 ;  /* 0x0000800002f01a10 */ /* 0x000fc80007d9e0f0 */
[----:B------:R-:W-:Y:S01]  /*4b60*/  @P1 IADD3.X R241, R241, c[0x0][0x204], R246, P4, P5 ;  /* 0x00008100f1f11a10 */ /* 0x000fe200027ea4f6 */
[----:B------:R-:W-:Y:S01]  /*4b70*/  IMAD.SHL.U32 R6, R6, 0x4, RZ ;  /* 0x0000000406067824 */ /* 0x000fe200078e00ff */
[----:B------:R-:W-:Y:S01]  /*4b80*/  IADD3 R5, R5, c[0x0][0x1d4], RZ ;  /* 0x0000750005057a10 */ /* 0x000fe20007ffe0ff */
[----:B------:R-:W4:Y:S04]  /*4b90*/  LDL R246, [R1+0x20] ;  /* 0x0000200001f67983 */ /* 0x000f280000100800 */
[----:B------:R1:W4:Y:S01]  /*4ba0*/  @P1 LDG.E.U8 R240, [R240.64] ;  /* 0x00000024f0f01981 */ /* 0x000322000c1e1100 */
[----:B------:R-:W-:Y:S01]  /*4bb0*/  ISETP.GE.OR P4, PT, R6, R3, P0 ;  /* 0x000000030600720c */ /* 0x000fe20000786670 */
[----:B------:R-:W-:Y:S01]  /*4bc0*/  IMAD.SHL.U32 R5, R5, 0x4, RZ ;  /* 0x0000000405057824 */ /* 0x000fe200078e00ff */
[----:B------:R-:W-:-:S02]  /*4bd0*/  FSEL R230, R230, RZ, P2 ;  /* 0x000000ffe6e67208 */ /* 0x000fc40001000000 */
[----:B------:R-:W-:Y:S02]  /*4be0*/  FSEL R235, R235, RZ, P2 ;  /* 0x000000ffebeb7208 */ /* 0x000fe40001000000 */
[----:B------:R-:W-:Y:S02]  /*4bf0*/  FSEL R234, R234, RZ, P2 ;  /* 0x000000ffeaea7208 */ /* 0x000fe40001000000 */
[----:B------:R-:W-:Y:S01]  /*4c00*/  FSEL R237, R237, RZ, P2 ;  /* 0x000000ffeded7208 */ /* 0x000fe20001000000 */
[----:B-1----:R-:W4:Y:S04]  /*4c10*/  LDL R241, [R1+0x1c] ;  /* 0x00001c0001f17983 */ /* 0x002f280000100800 */
[----:B0-----:R-:W-:-:S04]  /*4c20*/  @!P4 IADD3 R221, P3, R0, R6, RZ ;  /* 0x0000000600ddc210 */ /* 0x001fc80007f7e0ff */
[----:B------:R-:W-:Y:S02]  /*4c30*/  @!P4 LEA.HI.X.SX32 R6, R6, R4, 0x1, P3 ;  /* 0x000000040606c211 */ /* 0x000fe400018f0eff */
[----:B------:R-:W-:Y:S02]  /*4c40*/  @!P4 LEA R220, P3, R221, c[0x0][0x198], 0x2 ;  /* 0x00006600dddcca11 */ /* 0x000fe400078610ff */
[----:B------:R-:W-:Y:S02]  /*4c50*/  ISETP.GE.OR P5, PT, R5, R3, P0 ;  /* 0x000000030500720c */ /* 0x000fe400007a6670 */
[----:B------:R-:W-:Y:S02]  /*4c60*/  @!P4 LEA.HI.X R221, R221, c[0x0][0x19c], R6, 0x2, P3 ;  /* 0x00006700ddddca11 */ /* 0x000fe400018f1406 */
[----:B------:R-:W-:-:S03]  /*4c70*/  IADD3 R6, R8, c[0x0][0x1d4], RZ ;  /* 0x0000750008067a10 */ /* 0x000fc60007ffe0ff */
[----:B------:R0:W4:Y:S02]  /*4c80*/  @!P4 LDG.E.64 R222, [R220.64] ;  /* 0x00000024dcdec981 */ /* 0x000124000c1e1b00 */
[----:B------:R-:W-:-:S05]  /*4c90*/  IMAD.SHL.U32 R6, R6, 0x4, RZ ;  /* 0x0000000406067824 */ /* 0x000fca00078e00ff */
[----:B------:R-:W-:Y:S02]  /*4ca0*/  ISETP.GE.OR P3, PT, R6, R3, P0 ;  /* 0x000000030600720c */ /* 0x000fe40000766670 */
[----:B------:R-:W-:-:S04]  /*4cb0*/  @!P5 IADD3 R8, P4, R0, R5, RZ ;  /* 0x000000050008d210 */ /* 0x000fc80007f9e0ff */
[----:B------:R-:W-:Y:S02]  /*4cc0*/  @!P5 LEA.HI.X.SX32 R5, R5, R4, 0x1, P4 ;  /* 0x000000040505d211 */ /* 0x000fe400020f0eff */
[----:B0-----:R-:W-:-:S04]  /*4cd0*/  @!P5 LEA R220, P4, R8, c[0x0][0x198], 0x2 ;  /* 0x0000660008dcda11 */ /* 0x001fc800078810ff */
[----:B------:R-:W-:Y:S02]  /*4ce0*/  @!P5 LEA.HI.X R221, R8, c[0x0][0x19c], R5, 0x2, P4 ;  /* 0x0000670008ddda11 */ /* 0x000fe400020f1405 */
[----:B------:R-:W-:Y:S02]  /*4cf0*/  IADD3 R5, R7, c[0x0][0x1d4], RZ ;  /* 0x0000750007057a10 */ /* 0x000fe40007ffe0ff */
[----:B------:R-:W-:Y:S01]  /*4d00*/  @!P3 IADD3 R7, P4, R0, R6, RZ ;  /* 0x000000060007b210 */ /* 0x000fe20007f9e0ff */
[----:B------:R0:W4:Y:S02]  /*4d10*/  @!P5 LDG.E.64 R228, [R220.64] ;  /* 0x00000024dce4d981 */ /* 0x000124000c1e1b00 */
[----:B------:R-:W-:Y:S01]  /*4d20*/  IMAD.SHL.U32 R5, R5, 0x4, RZ ;  /* 0x0000000405057824 */ /* 0x000fe200078e00ff */
[----:B------:R-:W-:Y:S02]  /*4d30*/  @!P3 LEA.HI.X.SX32 R8, R6, R4, 0x1, P4 ;  /* 0x000000040608b211 */ /* 0x000fe400020f0eff */
[----:B------:R-:W-:-:S04]  /*4d40*/  @!P3 LEA R6, P4, R7, c[0x0][0x198], 0x2 ;  /* 0x000066000706ba11 */ /* 0x000fc800078810ff */
[----:B------:R-:W-:Y:S01]  /*4d50*/  @!P3 LEA.HI.X R7, R7, c[0x0][0x19c], R8, 0x2, P4 ;  /* 0x000067000707ba11 */ /* 0x000fe200020f1408 */
[----:B0-----:R-:W4:Y:S01]  /*4d60*/  LDL R221, [R1+0x14] ;  /* 0x0000140001dd7983 */ /* 0x001f220000100800 */
[----:B------:R-:W-:Y:S02]  /*4d70*/  ISETP.GE.OR P4, PT, R5, R3, P0 ;  /* 0x000000030500720c */ /* 0x000fe40000786670 */
[----:B------:R-:W-:Y:S01]  /*4d80*/  IADD3 R8, R9, c[0x0][0x1d4], RZ ;  /* 0x0000750009087a10 */ /* 0x000fe20007ffe0ff */
[----:B------:R0:W4:Y:S04]  /*4d90*/  @!P3 LDG.E.64 R226, [R6.64] ;  /* 0x0000002406e2b981 */ /* 0x000128000c1e1b00 */
[----:B------:R-:W-:Y:S01]  /*4da0*/  IMAD.SHL.U32 R8, R8, 0x4, RZ ;  /* 0x0000000408087824 */ /* 0x000fe200078e00ff */
[----:B------:R-:W-:Y:S01]  /*4db0*/  FSEL R236, R236, RZ, P2 ;  /* 0x000000ffecec7208 */ /* 0x000fe20001000000 */
[----:B------:R-:W4:Y:S04]  /*4dc0*/  LDL R220, [R1+0x8] ;  /* 0x0000080001dc7983 */ /* 0x000f280000100800 */
[----:B0-----:R-:W-:Y:S01]  /*4dd0*/  @!P4 IADD3 R7, P5, R0, R5, RZ ;  /* 0x000000050007c210 */ /* 0x001fe20007fbe0ff */
[----:B------:R-:W4:Y:S01]  /*4de0*/  LDL R9, [R1+0xc] ;  /* 0x00000c0001097983 */ /* 0x000f220000100800 */
[----:B------:R-:W-:-:S02]  /*4df0*/  ISETP.GE.OR P3, PT, R8, R3, P0 ;  /* 0x000000030800720c */ /* 0x000fc40000766670 */
[----:B------:R-:W-:Y:S02]  /*4e00*/  @!P4 LEA.HI.X.SX32 R5, R5, R4, 0x1, P5 ;  /* 0x000000040505c211 */ /* 0x000fe400028f0eff */
[----:B------:R-:W-:-:S04]  /*4e10*/  @!P4 LEA R6, P5, R7, c[0x0][0x198], 0x2 ;  /* 0x000066000706ca11 */ /* 0x000fc800078a10ff */
[----:B------:R-:W-:Y:S02]  /*4e20*/  @!P4 LEA.HI.X R7, R7, c[0x0][0x19c], R5, 0x2, P5 ;  /* 0x000067000707ca11 */ /* 0x000fe400028f1405 */
[----:B------:R-:W-:Y:S02]  /*4e30*/  IADD3 R5, R242, c[0x0][0x1d4], RZ ;  /* 0x00007500f2057a10 */ /* 0x000fe40007ffe0ff */
[----:B------:R-:W4:Y:S04]  /*4e40*/  LDL R242, [R1+0x18] ;  /* 0x0000180001f27983 */ /* 0x000f280000100800 */
[----:B------:R0:W4:Y:S01]  /*4e50*/  @!P4 LDG.E.64 R232, [R6.64] ;  /* 0x0000002406e8c981 */ /* 0x000122000c1e1b00 */
[----:B------:R-:W-:Y:S01]  /*4e60*/  IMAD.SHL.U32 R5, R5, 0x4, RZ ;  /* 0x0000000405057824 */ /* 0x000fe200078e00ff */
[----:B0-----:R-:W-:-:S04]  /*4e70*/  @!P3 IADD3 R7, P4, R0, R8, RZ ;  /* 0x000000080007b210 */ /* 0x001fc80007f9e0ff */
[----:B------:R-:W-:Y:S02]  /*4e80*/  @!P3 LEA.HI.X.SX32 R8, R8, R4, 0x1, P4 ;  /* 0x000000040808b211 */ /* 0x000fe400020f0eff */
[----:B------:R-:W-:-:S04]  /*4e90*/  @!P3 LEA R6, P4, R7, c[0x0][0x198], 0x2 ;  /* 0x000066000706ba11 */ /* 0x000fc800078810ff */
[----:B------:R-:W-:Y:S02]  /*4ea0*/  @!P3 LEA.HI.X R7, R7, c[0x0][0x19c], R8, 0x2, P4 ;  /* 0x000067000707ba11 */ /* 0x000fe400020f1408 */
[----:B------:R-:W-:Y:S02]  /*4eb0*/  ISETP.GE.OR P4, PT, R5, R3, P0 ;  /* 0x000000030500720c */ /* 0x000fe40000786670 */
[----:B------:R-:W-:Y:S01]  /*4ec0*/  IADD3 R8, R243, c[0x0][0x1d4], RZ ;  /* 0x00007500f3087a10 */ /* 0x000fe20007ffe0ff */
[----:B------:R0:W4:Y:S04]  /*4ed0*/  @!P3 LDG.E.64 R230, [R6.64] ;  /* 0x0000002406e6b981 */ /* 0x000128000c1e1b00 */
[----:B------:R-:W-:Y:S01]  /*4ee0*/  IMAD.SHL.U32 R8, R8, 0x4, RZ ;  /* 0x0000000408087824 */ /* 0x000fe200078e00ff */
[----:B------:R-:W4:Y:S05]  /*4ef0*/  LDL R243, [R1+0x24] ;  /* 0x0000240001f37983 */ /* 0x000f2a0000100800 */
[----:B0-----:R-:W-:-:S02]  /*4f00*/  @!P4 IADD3 R7, P5, R0, R5, RZ ;  /* 0x000000050007c210 */ /* 0x001fc40007fbe0ff */
[----:B------:R-:W-:Y:S02]  /*4f10*/  ISETP.GE.OR P3, PT, R8, R3, P0 ;  /* 0x000000030800720c */ /* 0x000fe40000766670 */
[----:B------:R-:W-:Y:S01]  /*4f20*/  @!P4 LEA.HI.X.SX32 R5, R5, R4, 0x1, P5 ;  /* 0x000000040505c211 */ /* 0x000fe200028f0eff */
[----:B------:R-:W4:Y:S01]  /*4f30*/  LDL R3, [R1+0x28] ;  /* 0x0000280001037983 */ /* 0x000f220000100800 */
[----:B------:R-:W-:-:S04]  /*4f40*/  @!P4 LEA R6, P5, R7, c[0x0][0x198], 0x2 ;  /* 0x000066000706ca11 */ /* 0x000fc800078a10ff */
[----:B------:R-:W-:-:S05]  /*4f50*/  @!P4 LEA.HI.X R7, R7, c[0x0][0x19c], R5, 0x2, P5 ;  /* 0x000067000707ca11 */ /* 0x000fca00028f1405 */
[----:B------:R0:W4:Y:S01]  /*4f60*/  @!P4 LDG.E.64 R234, [R6.64] ;  /* 0x0000002406eac981 */ /* 0x000122000c1e1b00 */
[----:B------:R-:W-:-:S04]  /*4f70*/  @!P3 IADD3 R5, P4, R0, R8, RZ ;  /* 0x000000080005b210 */ /* 0x000fc80007f9e0ff */
[----:B------:R-:W-:Y:S02]  /*4f80*/  @!P3 LEA.HI.X.SX32 R8, R8, R4, 0x1, P4 ;  /* 0x000000040808b211 */ /* 0x000fe400020f0eff */
[----:B0-----:R-:W-:-:S04]  /*4f90*/  @!P3 LEA R6, P4, R5, c[0x0][0x198], 0x2 ;  /* 0x000066000506ba11 */ /* 0x001fc800078810ff */
[----:B------:R-:W-:Y:S01]  /*4fa0*/  @!P3 LEA.HI.X R7, R5, c[0x0][0x19c], R8, 0x2, P4 ;  /* 0x000067000507ba11 */ /* 0x000fe200020f1408 */
[----:B--2---:R-:W-:Y:S01]  /*4fb0*/  FMUL.FTZ R5, R105, R113 ;  /* 0x0000007169057220 */ /* 0x004fe20000410000 */
[----:B------:R-:W2:Y:S04]  /*4fc0*/  LDL R8, [R1] ;  /* 0x0000000001087983 */ /* 0x000ea80000100800 */
[----:B------:R-:W2:Y:S04]  /*4fd0*/  LDL R105, [R1+0x50] ;  /* 0x0000500001697983 */ /* 0x000ea80000100800 */
[----:B------:R3:W2:Y:S02]  /*4fe0*/  @!P3 LDG.E.64 R236, [R6.64] ;  /* 0x0000002406ecb981 */ /* 0x0006a4000c1e1b00 */
[----:B---3--:R-:W-:-:S02]  /*4ff0*/  FMUL.FTZ R6, R106, R112 ;  /* 0x000000706a067220 */ /* 0x008fc40000410000 */
[----:B------:R-:W3:Y:S04]  /*5000*/  LDL R7, [R1+0x4] ;  /* 0x0000040001077983 */ /* 0x000ee80000100800 */
[----:B------:R-:W3:Y:S01]  /*5010*/  LDL R106, [R1+0x54] ;  /* 0x00005400016a7983 */ /* 0x000ee20000100800 */
[----:B----4-:R-:W-:-:S03]  /*5020*/  ISETP.NE.AND P1, PT, R240, RZ, P1 ;  /* 0x000000fff000720c */ /* 0x010fc60000f25270 */
[----:B------:R-:W4:Y:S01]  /*5030*/  LDL R240, [R1+0x10] ;  /* 0x0000100001f07983 */ /* 0x000f220000100800 */
[----:B--2---:R-:W-:-:S03]  /*5040*/  FFMA.FTZ R6, R105, R216, R6 ;  /* 0x000000d869067223 */ /* 0x004fc60000010006 */
[----:B------:R-:W2:Y:S01]  /*5050*/  LDL.LU R105, [R1+0x74] ;  /* 0x0000740001697983 */ /* 0x000ea20000300800 */
[----:B------:R-:W-:-:S04]  /*5060*/  FFMA.FTZ R6, R107, R120, R6 ;  /* 0x000000786b067223 */ /* 0x000fc80000010006 */
[----:B------:R-:W-:Y:S02]  /*5070*/  FFMA.FTZ R6, R109, R140, R6 ;  /* 0x0000008c6d067223 */ /* 0x000fe40000010006 */
[----:B---3--:R-:W-:Y:S02]  /*5080*/  FFMA.FTZ R5, R106, R217, R5 ;  /* 0x000000d96a057223 */ /* 0x008fe40000010005 */
[----:B------:R-:W3:Y:S02]  /*5090*/  LDL.LU R106, [R1+0x70] ;  /* 0x00007000016a7983 */ /* 0x000ee40000300800 */
[----:B------:R-:W-:Y:S02]  /*50a0*/  FFMA.FTZ R5, R108, R121, R5 ;  /* 0x000000796c057223 */ /* 0x000fe40000010005 */
[----:B------:R-:W2:Y:S04]  /*50b0*/  LDL.LU R107, [R1+0x6c] ;  /* 0x00006c00016b7983 */ /* 0x000ea80000300800 */
[----:B------:R-:W2:Y:S01]  /*50c0*/  LDL.LU R108, [R1+0x68] ;  /* 0x00006800016c7983 */ /* 0x000ea20000300800 */
[----:B------:R-:W-:-:S03]  /*50d0*/  FFMA.FTZ R5, R110, R141, R5 ;  /* 0x0000008d6e057223 */ /* 0x000fc60000010005 */
[----:B------:R-:W2:Y:S01]  /*50e0*/  LDL.LU R109, [R1+0x64] ;  /* 0x00006400016d7983 */ /* 0x000ea20000300800 */
[----:B------:R-:W-:-:S03]  /*50f0*/  FFMA.FTZ R6, R111, R114, R6 ;  /* 0x000000726f067223 */ /* 0x000fc60000010006 */
[----:B------:R-:W2:Y:S04]  /*5100*/  LDL.LU R110, [R1+0x60] ;  /* 0x00006000016e7983 */ /* 0x000ea80000300800 */
[----:B------:R-:W2:Y:S01]  /*5110*/  LDL.LU R111, [R1+0x5c] ;  /* 0x00005c00016f7983 */ /* 0x000ea20000300800 */
[----:B------:R-:W-:-:S03]  /*5120*/  FFMA.FTZ R5, R252, R115, R5 ;  /* 0x00000073fc057223 */ /* 0x000fc60000010005 */
[----:B------:R0:W5:Y:S01]  /*5130*/  LDL.LU R252, [R1+0x58] ;  /* 0x0000580001fc7983 */ /* 0x0001620000300800 */
[----:B------:R-:W-:Y:S02]  /*5140*/  FFMA.FTZ R6, R3, R122, R6 ;  /* 0x0000007a03067223 */ /* 0x000fe40000010006 */
[----:B------:R-:W-:Y:S02]  /*5150*/  FFMA.FTZ R5, R247, R123, R5 ;  /* 0x0000007bf7057223 */ /* 0x000fe40000010005 */
[----:B------:R-:W-:Y:S02]  /*5160*/  FFMA.FTZ R6, R246, R146, R6 ;  /* 0x00000092f6067223 */ /* 0x000fe40000010006 */
[----:B------:R-:W-:Y:S02]  /*5170*/  FFMA.FTZ R5, R243, R147, R5 ;  /* 0x00000093f3057223 */ /* 0x000fe40000010005 */
[----:B------:R-:W-:Y:S02]  /*5180*/  FFMA.FTZ R6, R242, R116, R6 ;  /* 0x00000074f2067223 */ /* 0x000fe40000010006 */
        /* <DEDUP_REMOVED lines=10> */
[----:B------:R-:W-:Y:S02]  /*5230*/  FFMA.FTZ R5, R19, R135, R5 ;  /* 0x0000008713057223 */ /* 0x000fe40000010005 */
        /* <DEDUP_REMOVED lines=89> */
[----:B------:R-:W-:Y:S01]  /*57d0*/  FFMA.FTZ R6, R98, R230, R6 ;  /* 0x000000e662067223 */ /* 0x000fe20000010006 */
[----:B------:R-:W1:Y:S01]  /*57e0*/  S2R R7, SR_TID.X ;  /* 0x0000000000077919 */ /* 0x000e620000002100 */
[----:B------:R-:W-:Y:S02]  /*57f0*/  FFMA.FTZ R5, R101, R215, R5 ;  /* 0x000000d765057223 */ /* 0x000fe40000010005 */
[----:B------:R-:W-:Y:S02]  /*5800*/  FFMA.FTZ R6, R100, R214, R6 ;  /* 0x000000d664067223 */ /* 0x000fe40000010006 */
[----:B------:R-:W-:-:S02]  /*5810*/  FFMA.FTZ R5, R103, R11, R5 ;  /* 0x0000000b67057223 */ /* 0x000fc40000010005 */
[----:B------:R-:W-:Y:S02]  /*5820*/  FFMA.FTZ R6, R102, R10, R6 ;  /* 0x0000000a66067223 */ /* 0x000fe40000010006 */
[----:B--2---:R-:W-:Y:S02]  /*5830*/  FFMA.FTZ R5, R105, R235, R5 ;  /* 0x000000eb69057223 */ /* 0x004fe40000010005 */
[----:B------:R-:W-:Y:S02]  /*5840*/  FFMA.FTZ R6, R104, R234, R6 ;  /* 0x000000ea68067223 */ /* 0x000fe40000010006 */
[----:B------:R-:W-:Y:S02]  /*5850*/  FFMA.FTZ R5, R107, R219, R5 ;  /* 0x000000db6b057223 */ /* 0x000fe40000010005 */
[----:B---3--:R-:W-:Y:S02]  /*5860*/  FFMA.FTZ R6, R106, R218, R6 ;  /* 0x000000da6a067223 */ /* 0x008fe40000010006 */
[----:B------:R-:W-:-:S02]  /*5870*/  FFMA.FTZ R5, R109, R239, R5 ;  /* 0x000000ef6d057223 */ /* 0x000fc40000010005 */
[----:B------:R-:W-:Y:S02]  /*5880*/  FFMA.FTZ R6, R108, R238, R6 ;  /* 0x000000ee6c067223 */ /* 0x000fe40000010006 */
[----:B------:R-:W-:Y:S02]  /*5890*/  IMAD.MOV.U32 R3, RZ, RZ, c[0x0][0x1d4] ;  /* 0x00007500ff037624 */ /* 0x000fe400078e00ff */
[----:B------:R-:W-:Y:S02]  /*58a0*/  FFMA.FTZ R6, R110, R236, R6 ;  /* 0x000000ec6e067223 */ /* 0x000fe40000010006 */
[----:B------:R-:W-:Y:S01]  /*58b0*/  FFMA.FTZ R5, R111, R237, R5 ;  /* 0x000000ed6f057223 */ /* 0x000fe20000010005 */
[----:B-1----:R-:W-:Y:S01]  /*58c0*/  LOP3.LUT R9, R7, 0x1, RZ, 0xc0, !PT ;  /* 0x0000000107097812 */ /* 0x002fe200078ec0ff */
[----:B------:R-:W-:Y:S02]  /*58d0*/  IMAD R3, R3, 0x90, RZ ;  /* 0x0000009003037824 */ /* 0x000fe400078e02ff */
[----:B------:R-:W-:Y:S01]  /*58e0*/  FADD.FTZ R5, R6, R5 ;  /* 0x0000000506057221 */ /* 0x000fe20000010000 */
[----:B------:R-:W-:Y:S05]  /*58f0*/  BRA.DIV ~URZ, `(.L_x_4188) ;  /* 0x000030e27f007947 */ /* 0x000fea000b800000 */
[----:B0-----:R0:W1:Y:S02]  /*5900*/  SHFL.BFLY PT, R8, R5, 0x1, 0x1f ;  /* 0x0c201f0005087f89 */ /* 0x00106400000e0000 */
.L_x_4232:
        /* <DEDUP_REMOVED lines=38> */
.L_x_4190:
[----:B------:R-:W-:Y:S05]  /*5b70*/  BSYNC B1 ;  /* 0x0000000000017941 */ /* 0x000fea0003800000 */
.L_x_4189:
[----:B------:R-:W-:-:S04]  /*5b80*/  IADD3 R2, R2, 0x40, RZ ;  /* 0x0000004002027810 */ /* 0x000fc80007ffe0ff */
[----:B------:R-:W-:-:S13]  /*5b90*/  ISETP.GE.AND P0, PT, R2, UR6, PT ;  /* 0x0000000602007c0c */ /* 0x000fda000bf06270 */
[----:B0----5:R-:W-:Y:S01]  /*5ba0*/  @P0 CALL.REL.NOINC `(.L_x_4187) ;  /* 0x0000001000000944 */ /* 0x021fe20003c00000 */
[----:B------:R-:W-:Y:S05]  /*5bb0*/  BRA `(.L_x_4191) ;  /* 0xffffc82000007947 */ /* 0x000fea000383ffff */
.L_x_4187:
[----:B------:R-:W-:Y:S05]  /*5bc0*/  BSYNC B0 ;  /* 0x0000000000007941 */ /* 0x000fea0003800000 */
.L_x_4186:
[----:B------:R-:W-:Y:S05]  /*5bd0*/  BRA.DIV ~URZ, `(.L_x_4192) ;  /* 0x00002e627f007947 */ /* 0x000fea000b800000 */
[----:B------:R0:W3:Y:S02]  /*5be0*/  SHFL.BFLY PT, R8, R252, 0x10, 0x1f ;  /* 0x0e001f00fc087f89 */ /* 0x0000e400000e0000 */
.L_x_4233:
[----:B---3--:R-:W-:Y:S01]  /*5bf0*/  FMNMX.FTZ R5, R8, R252, !PT ;  /* 0x000000fc08057209 */ /* 0x008fe20007810000 */
[----:B------:R-:W-:Y:S05]  /*5c00*/  BRA.DIV ~URZ, `(.L_x_4193) ;  /* 0x00002ea27f007947 */ /* 0x000fea000b800000 */
[----:B------:R-:W3:Y:S02]  /*5c10*/  SHFL.BFLY PT, R0, R5, 0x8, 0x1f ;  /* 0x0d001f0005007f89 */ /* 0x000ee400000e0000 */
[----:B---3--:R-:W-:-:S05]  /*5c20*/  FMNMX.FTZ R0, R5, R0, !PT ;  /* 0x0000000005007209 */ /* 0x008fca0007810000 */
[----:B------:R-:W3:Y:S02]  /*5c30*/  SHFL.BFLY PT, R3, R0, 0x4, 0x1f ;  /* 0x0c801f0000037f89 */ /* 0x000ee400000e0000 */
[----:B---3--:R-:W-:-:S05]  /*5c40*/  FMNMX.FTZ R5, R0, R3, !PT ;  /* 0x0000000300057209 */ /* 0x008fca0007810000 */
[----:B------:R3:W4:Y:S02]  /*5c50*/  SHFL.BFLY PT, R8, R5, 0x2, 0x1f ;  /* 0x0c401f0005087f89 */ /* 0x00072400000e0000 */
.L_x_4234:
[----:B------:R-:W5:Y:S01]  /*5c60*/  S2R R6, SR_TID.X ;  /* 0x0000000000067919 */ /* 0x000f620000002100 */
[----:B---34-:R-:W-:Y:S01]  /*5c70*/  FMNMX.FTZ R5, R8, R5, !PT ;  /* 0x0000000508057209 */ /* 0x018fe20007810000 */
[----:B------:R-:W-:Y:S01]  /*5c80*/  WARPSYNC 0xffffffff ;  /* 0xffffffff00007948 */ /* 0x000fe20003800000 */
[----:B-----5:R-:W-:-:S04]  /*5c90*/  SHF.R.S32.HI R0, RZ, 0x1f, R6 ;  /* 0x0000001fff007819 */ /* 0x020fc80000011406 */
        /* <DEDUP_REMOVED lines=8> */
[----:B---3--:R-:W-:Y:S01]  /*5d20*/  IMAD.MOV.U32 R2, RZ, RZ, -0x800001 ;  /* 0xff7fffffff027424 */ /* 0x008fe200078e00ff */
[----:B------:R-:W-:Y:S01]  /*5d30*/  IADD3 R6, R6, UR43, RZ ;  /* 0x0000002b06067c10 */ /* 0x000fe2000fffe0ff */
[----:B------:R-:W-:Y:S02]  /*5d40*/  IMAD.MOV.U32 R7, RZ, RZ, RZ ;  /* 0x000000ffff077224 */ /* 0x000fe400078e00ff */
[----:B------:R-:W-:Y:S01]  /*5d50*/  BSSY B0, `(.L_x_4194) ;  /* 0x0000027000007945 */ /* 0x000fe20003800000 */
[----:B------:R-:W-:-:S07]  /*5d60*/  ISETP.GT.AND P1, PT, R6, UR40, PT ;  /* 0x0000002806007c0c */ /* 0x000fce000bf24270 */
[----:B------:R-:W3:Y:S04]  /*5d70*/  @!P0 LDS R2, [R3.X4] ;  /* 0x0000000003028984 */ /* 0x000ee80000004800 */
[----:B---3--:R-:W3:Y:S02]  /*5d80*/  SHFL.BFLY PT, R5, R2, 0x2, 0x1f ;  /* 0x0c401f0002057f89 */ /* 0x008ee400000e0000 */
[----:B---3--:R-:W-:-:S05]  /*5d90*/  FMNMX.FTZ R5, R5, R2, !PT ;  /* 0x0000000205057209 */ /* 0x008fca0007810000 */
[----:B------:R-:W3:Y:S02]  /*5da0*/  SHFL.BFLY PT, R4, R5, 0x1, 0x1f ;  /* 0x0c201f0005047f89 */ /* 0x000ee400000e0000 */
[----:B---3--:R-:W-:-:S05]  /*5db0*/  FMNMX.FTZ R4, R5, R4, !PT ;  /* 0x0000000405047209 */ /* 0x008fca0007810000 */
[----:B------:R3:W4:Y:S01]  /*5dc0*/  SHFL.IDX PT, R9, R4, RZ, 0x1f ;  /* 0x00001fff04097589 */ /* 0x00072200000e0000 */
[----:B------:R-:W-:Y:S05]  /*5dd0*/  @P1 BRA `(.L_x_4195) ;  /* 0x000001e000001947 */ /* 0x000fea0003800000 */
[----:B------:R-:W-:Y:S01]  /*5de0*/  ISETP.NE.U32.AND P0, PT, RZ, c[0x0][0x200], PT ;  /* 0x00008000ff007a0c */ /* 0x000fe20003f05070 */
[----:B------:R-:W-:Y:S02]  /*5df0*/  IMAD.MOV.U32 R7, RZ, RZ, RZ ;  /* 0x000000ffff077224 */ /* 0x000fe400078e00ff */
[----:B---3--:R-:W-:Y:S01]  /*5e00*/  IMAD.MOV.U32 R4, RZ, RZ, R6 ;  /* 0x000000ffff047224 */ /* 0x008fe200078e0006 */
[----:B------:R-:W-:-:S08]  /*5e10*/  ISETP.NE.AND.EX P0, PT, RZ, c[0x0][0x204], PT, P0 ;  /* 0x00008100ff007a0c */ /* 0x000fd00003f05300 */
.L_x_4199:
[----:B---3--:R-:W-:Y:S01]  /*5e20*/  IADD3 R2, R4, -UR43, RZ ;  /* 0x8000002b04027c10 */ /* 0x008fe2000fffe0ff */
        /* <DEDUP_REMOVED lines=11> */
[----:B------:R-:W3:Y:S02]  /*5ee0*/  LDG.E.U8 R2, [R2.64] ;  /* 0x0000002402027981 */ /* 0x000ee4000c1e1100 */
[----:B---3--:R-:W-:-:S13]  /*5ef0*/  ISETP.NE.AND P2, PT, R2, RZ, PT ;  /* 0x000000ff0200720c */ /* 0x008fda0003f45270 */
[----:B------:R-:W-:Y:S01]  /*5f00*/  @P2 IMAD.MOV.U32 R8, RZ, RZ, RZ ;  /* 0x000000ffff082224 */ /* 0x000fe200078e00ff */
[----:B------:R-:W-:Y:S05]  /*5f10*/  @P2 BRA `(.L_x_4198) ;  /* 0x0000004000002947 */ /* 0x000fea0003800000 */
.L_x_4197:
[----:B------:R-:W3:Y:S02]  /*5f20*/  LDS R2, [R5] ;  /* 0x0000000005027984 */ /* 0x000ee40000000800 */
[----:B---34-:R-:W-:-:S04]  /*5f30*/  FADD.FTZ R2, -R9, R2 ;  /* 0x0000000209027221 */ /* 0x018fc80000010100 */
[----:B------:R-:W-:-:S04]  /*5f40*/  FMUL.FTZ R2, R2, 1.4426950216293334961 ;  /* 0x3fb8aa3b02027820 */ /* 0x000fc80000410000 */
[----:B------:R3:W4:Y:S03]  /*5f50*/  MUFU.EX2 R8, R2 ;  /* 0x0000000200087308 */ /* 0x0007260000000800 */
.L_x_4198:
[----:B------:R-:W-:Y:S05]  /*5f60*/  BSYNC B1 ;  /* 0x0000000000017941 */ /* 0x000fea0003800000 */
.L_x_4196:
[----:B----4-:R4:W-:Y:S01]  /*5f70*/  STS [R5], R8 ;  /* 0x0000000805007388 */ /* 0x0109e20000000800 */
[----:B------:R-:W-:Y:S01]  /*5f80*/  IADD3 R4, R4, 0x80, RZ ;  /* 0x0000008004047810 */ /* 0x000fe20007ffe0ff */
[----:B------:R-:W-:-:S03]  /*5f90*/  FADD.FTZ R7, R8, R7 ;  /* 0x0000000708077221 */ /* 0x000fc60000010000 */
[----:B------:R-:W-:-:S13]  /*5fa0*/  ISETP.GT.AND P2, PT, R4, UR40, PT ;  /* 0x0000002804007c0c */ /* 0x000fda000bf44270 */
[----:B----4-:R-:W-:Y:S05]  /*5fb0*/  @!P2 BRA `(.L_x_4199) ;  /* 0xfffffe600000a947 */ /* 0x010fea000383ffff */
.L_x_4195:
[----:B------:R-:W-:Y:S05]  /*5fc0*/  BSYNC B0 ;  /* 0x0000000000007941 */ /* 0x000fea0003800000 */
.L_x_4194:
[----:B---3--:R-:W3:Y:S04]  /*5fd0*/  SHFL.BFLY PT, R2, R7, 0x10, 0x1f ;  /* 0x0e001f0007027f89 */ /* 0x008ee800000e0000 */
[----:B------:R-:W5:Y:S01]  /*5fe0*/  S2R R10, SR_TID.X ;  /* 0x00000000000a7919 */ /* 0x000f620000002100 */
[----:B---3--:R-:W-:Y:S01]  /*5ff0*/  FADD.FTZ R2, R2, R7 ;  /* 0x0000000702027221 */ /* 0x008fe20000010000 */
[----:B-----5:R-:W-:-:S04]  /*6000*/  LOP3.LUT P0, RZ, R10, 0x1f, RZ, 0xc0, !PT ;  /* 0x0000001f0aff7812 */ /* 0x020fc8000780c0ff */
[----:B------:R-:W3:Y:S01]  /*6010*/  SHFL.BFLY PT, R3, R2, 0x8, 0x1f ;  /* 0x0d001f0002037f89 */ /* 0x000ee200000e0000 */
[----:B----4-:R-:W-:-:S04]  /*6020*/  LOP3.LUT R9, R10, 0x1f, RZ, 0xc0, !PT ;  /* 0x0000001f0a097812 */ /* 0x010fc800078ec0ff */
[----:B------:R-:W-:-:S04]  /*6030*/  ISETP.GT.U32.AND P2, PT, R9, 0x3, PT ;  /* 0x000000030900780c */ /* 0x000fc80003f44070 */
[----:B------:R-:W-:-:S04]  /*6040*/  @!P0 SHF.R.U32.HI R7, RZ, 0x3, R10 ;  /* 0x00000003ff078819 */ /* 0x000fc8000001160a */
[----:B------:R-:W-:Y:S01]  /*6050*/  @!P0 LOP3.LUT R7, R7, 0x1ffffffc, RZ, 0xc0, !PT ;  /* 0x1ffffffc07078812 */ /* 0x000fe200078ec0ff */
[----:B---3--:R-:W-:-:S04]  /*6060*/  FADD.FTZ R3, R2, R3 ;  /* 0x0000000302037221 */ /* 0x008fc80000010000 */
[----:B------:R-:W-:Y:S01]  /*6070*/  @!P2 IMAD.SHL.U32 R2, R10, 0x4, RZ ;  /* 0x000000040a02a824 */ /* 0x000fe200078e00ff */
[----:B------:R-:W3:Y:S04]  /*6080*/  SHFL.BFLY PT, R4, R3, 0x4, 0x1f ;  /* 0x0c801f0003047f89 */ /* 0x000ee800000e0000 */
[----:B------:R-:W-:Y:S01]  /*6090*/  @!P2 LOP3.LUT R2, R2, 0x7c, RZ, 0xc0, !PT ;  /* 0x0000007c0202a812 */ /* 0x000fe200078ec0ff */
[----:B---3--:R-:W-:-:S05]  /*60a0*/  FADD.FTZ R4, R3, R4 ;  /* 0x0000000403047221 */ /* 0x008fca0000010000 */
[----:B------:R-:W3:Y:S02]  /*60b0*/  SHFL.BFLY PT, R5, R4, 0x2, 0x1f ;  /* 0x0c401f0004057f89 */ /* 0x000ee400000e0000 */
[----:B---3--:R-:W-:-:S05]  /*60c0*/  FADD.FTZ R5, R4, R5 ;  /* 0x0000000504057221 */ /* 0x008fca0000010000 */
[----:B------:R-:W3:Y:S02]  /*60d0*/  SHFL.BFLY PT, R8, R5, 0x1, 0x1f ;  /* 0x0c201f0005087f89 */ /* 0x000ee400000e0000 */
[----:B---3--:R-:W-:-:S05]  /*60e0*/  FADD.FTZ R8, R5, R8 ;  /* 0x0000000805087221 */ /* 0x008fca0000010000 */
[----:B------:R-:W-:Y:S04]  /*60f0*/  @!P0 STS [R7+0x10], R8 ;  /* 0x0000100807008388 */ /* 0x000fe80000000800 */
[----:B------:R-:W-:Y:S06]  /*6100*/  BAR.SYNC.DEFER_BLOCKING 0x0 ;  /* 0x0000000000007b1d */ /* 0x000fec0000010000 */
[----:B------:R-:W3:Y:S04]  /*6110*/  @!P2 LDS R8, [R2+0x10] ;  /* 0x000010000208a984 */ /* 0x000ee80000000800 */
[----:B---3--:R-:W3:Y:S02]  /*6120*/  SHFL.BFLY PT, R3, R8, 0x2, 0x1f ;  /* 0x0c401f0008037f89 */ /* 0x008ee400000e0000 */
[----:B---3--:R-:W-:-:S05]  /*6130*/  FADD.FTZ R3, R3, R8 ;  /* 0x0000000803037221 */ /* 0x008fca0000010000 */
[----:B------:R-:W3:Y:S02]  /*6140*/  SHFL.BFLY PT, R4, R3, 0x1, 0x1f ;  /* 0x0c201f0003047f89 */ /* 0x000ee400000e0000 */
[----:B---3--:R-:W-:-:S06]  /*6150*/  FADD.FTZ R4, R3, R4 ;  /* 0x0000000403047221 */ /* 0x008fcc0000010000 */
[----:B------:R-:W3:Y:S01]  /*6160*/  SHFL.IDX PT, R4, R4, RZ, 0x1f ;  /* 0x00001fff04047589 */ /* 0x000ee200000e0000 */
        /* <DEDUP_REMOVED lines=15> */
[----:B---3--:R-:W-:-:S04]  /*6260*/  FADD.FTZ R2, R4, 9.9999999747524270788e-07 ;  /* 0x358637bd04027421 */ /* 0x008fc80000010000 */
[----:B------:R3:W4:Y:S03]  /*6270*/  MUFU.RCP R10, R2 ;  /* 0x00000002000a7308 */ /* 0x0007260000001000 */
.L_x_4202:
[----:B------:R-:W-:Y:S02]  /*6280*/  IADD3 R4, R6, -UR43, RZ ;  /* 0x8000002b06047c10 */ /* 0x000fe4000fffe0ff */
[----:B------:R-:W-:Y:S02]  /*6290*/  PLOP3.LUT P1, PT, PT, PT, UP0, 0x80, 0x0 ;  /* 0x000000000000781c */ /* 0x000fe40003f2f008 */
[----:B---3--:R-:W-:Y:S01]  /*62a0*/  LEA R7, R4, 0x420, 0x2 ;  /* 0x0000042004077811 */ /* 0x008fe200078e10ff */
[----:B------:R-:W5:Y:S10]  /*62b0*/  LDS R3, [R4.X4+0x420] ;  /* 0x0004200004037984 */ /* 0x000f740000004800 */
[----:B------:R-:W-:-:S04]  /*62c0*/  @P1 IADD3 R5, P0, R6, UR4, RZ ;  /* 0x0000000406051c10 */ /* 0x000fc8000ff1e0ff */
[C---:B------:R-:W-:Y:S02]  /*62d0*/  @P1 LEA.HI.X.SX32 R8, R6.reuse, UR5, 0x1, P0 ;  /* 0x0000000506081c11 */ /* 0x040fe400080f0eff */
[----:B---3--:R-:W-:Y:S02]  /*62e0*/  @P1 LEA R2, P0, R5, c[0x0][0x260], 0x2 ;  /* 0x0000980005021a11 */ /* 0x008fe400078010ff */
[----:B------:R-:W-:Y:S01]  /*62f0*/  IADD3 R6, R6, 0x80, RZ ;  /* 0x0000008006067810 */ /* 0x000fe20007ffe0ff */
[----:B----45:R-:W-:Y:S01]  /*6300*/  FMUL.FTZ R9, R3, R10 ;  /* 0x0000000a03097220 */ /* 0x030fe20000410000 */
[----:B------:R-:W-:Y:S02]  /*6310*/  @P1 LEA.HI.X R3, R5, c[0x0][0x264], R8, 0x2, P0 ;  /* 0x0000990005031a11 */ /* 0x000fe400000f1408 */
[----:B------:R-:W-:Y:S02]  /*6320*/  ISETP.GT.AND P0, PT, R6, UR40, PT ;  /* 0x0000002806007c0c */ /* 0x000fe4000bf04270 */
[----:B------:R3:W-:Y:S04]  /*6330*/  STS [R7], R9 ;  /* 0x0000000907007388 */ /* 0x0007e80000000800 */
[----:B------:R3:W-:Y:S07]  /*6340*/  @P1 STG.E [R2.64], R9 ;  /* 0x0000000902001986 */ /* 0x0007ee000c101924 */
[----:B------:R-:W-:Y:S05]  /*6350*/  @!P0 BRA `(.L_x_4202) ;  /* 0xffffff2000008947 */ /* 0x000fea000383ffff */
.L_x_4201:
[----:B------:R-:W-:Y:S05]  /*6360*/  BSYNC B0 ;  /* 0x0000000000007941 */ /* 0x000fea0003800000 */
.L_x_4200:
[----:B---3--:R-:W3:Y:S01]  /*6370*/  S2R R3, SR_TID.X ;  /* 0x0000000000037919 */ /* 0x008ee20000002100 */
[----:B------:R-:W-:Y:S01]  /*6380*/  ULEA.HI UR4, UR40, UR40, URZ, 0x1 ;  /* 0x0000002828047291 */ /* 0x000fe2000f8f083f */
[----:B------:R-:W-:Y:S01]  /*6390*/  ISETP.EQ.U32.AND P0, PT, RZ, c[0x0][0x190], PT ;  /* 0x00006400ff007a0c */ /* 0x000fe20003f02070 */
[----:B------:R-:W-:Y:S01]  /*63a0*/  IMAD.U32 R5, RZ, RZ, UR46 ;  /* 0x0000002eff057e24 */ /* 0x000fe2000f8e00ff */
[----:B------:R-:W-:Y:S01]  /*63b0*/  CS2R R6, SRZ ;  /* 0x0000000000067805 */ /* 0x000fe2000001ff00 */
[----:B------:R-:W-:-:S04]  /*63c0*/  ULOP3.LUT UR4, UR4, 0xfffffffe, URZ, 0xc0, !UPT ;  /* 0xfffffffe04047892 */ /* 0x000fc8000f8ec03f */
[----:B------:R-:W-:Y:S01]  /*63d0*/  UIADD3 UR4, -UR4, UR40, URZ ;  /* 0x0000002804047290 */ /* 0x000fe2000fffe13f */
[----:B---3--:R-:W-:-:S04]  /*63e0*/  LEA.HI R0, R0, R3, RZ, 0x6 ;  /* 0x0000000300007211 */ /* 0x008fc800078f30ff */
        /* <DEDUP_REMOVED lines=19> */
[----:B---3--:R-:W-:Y:S01]  /*6520*/  IMAD.U32 R55, RZ, RZ, UR40 ;  /* 0x00000028ff377e24 */ /* 0x008fe2000f8e00ff */
        /* <DEDUP_REMOVED lines=22> */
[----:B------:R-:W-:Y:S01]  /*6690*/  IMAD R8, R2, 0x90, RZ ;  /* 0x0000009002087824 */ /* 0x000fe200078e02ff */
[----:B------:R-:W-:Y:S01]  /*66a0*/  LEA R15, R3, 0x420, 0x2 ;  /* 0x00000420030f7811 */ /* 0x000fe200078e10ff */
[----:B------:R-:W-:Y:S02]  /*66b0*/  IMAD.MOV.U32 R14, RZ, RZ, R12 ;  /* 0x000000ffff0e7224 */ /* 0x000fe400078e000c */
[----:B------:R-:W-:Y:S01]  /*66c0*/  IMAD.MOV.U32 R64, RZ, RZ, R2 ;  /* 0x000000ffff407224 */ /* 0x000fe200078e0002 */
[----:B------:R-:W-:-:S04]  /*66d0*/  IADD3 R13, P3, R52, R8, RZ ;  /* 0x00000008340d7210 */ /* 0x000fc80007f7e0ff */
[----:B------:R-:W-:Y:S02]  /*66e0*/  LEA.HI.X.SX32 R8, R8, R53, 0x1, P3 ;  /* 0x0000003508087211 */ /* 0x000fe400018f0eff */
[----:B------:R-:W-:-:S04]  /*66f0*/  LEA R21, P3, R13, c[0x0][0x1a0], 0x2 ;  /* 0x000068000d157a11 */ /* 0x000fc800078610ff */
[----:B------:R-:W-:Y:S01]  /*6700*/  LEA.HI.X R13, R13, c[0x0][0x1a4], R8, 0x2, P3 ;  /* 0x000069000d0d7a11 */ /* 0x000fe200018f1408 */
[----:B------:R-:W-:Y:S02]  /*6710*/  IMAD.MOV.U32 R8, RZ, RZ, RZ ;  /* 0x000000ffff087224 */ /* 0x000fe400078e00ff */
.L_x_4209:
[----:B------:R-:W-:Y:S01]  /*6720*/  IMAD.MOV.U32 R12, RZ, RZ, R21 ;  /* 0x000000ffff0c7224 */ /* 0x000fe200078e0015 */
[----:B------:R3:W4:Y:S04]  /*6730*/  LDS R20, [R15] ;  /* 0x000000000f147984 */ /* 0x0007280000000800 */
[----:B-1----:R1:W4:Y:S01]  /*6740*/  LDG.E.128 R16, [R12.64] ;  /* 0x000000240c107981 */ /* 0x002322000c1e1d00 */
[----:B------:R-:W-:Y:S02]  /*6750*/  IADD3 R14, R14, -0x1, RZ ;  /* 0xffffffff0e0e7810 */ /* 0x000fe40007ffe0ff */
[----:B------:R-:W-:Y:S02]  /*6760*/  IADD3 R21, P4, R21, 0x480, RZ ;  /* 0x0000048015157810 */ /* 0x000fe40007f9e0ff */
[----:B------:R-:W-:-:S02]  /*6770*/  ISETP.NE.AND P3, PT, R14, RZ, PT ;  /* 0x000000ff0e00720c */ /* 0x000fc40003f65270 */
[----:B------:R-:W-:Y:S02]  /*6780*/  IADD3 R64, R64, 0x2, RZ ;  /* 0x0000000240407810 */ /* 0x000fe40007ffe0ff */
[----:B---3--:R-:W-:Y:S01]  /*6790*/  IADD3 R15, R15, 0x8, RZ ;  /* 0x000000080f0f7810 */ /* 0x008fe20007ffe0ff */
[----:B-1----:R-:W-:Y:S02]  /*67a0*/  IMAD.X R13, RZ, RZ, R13, P4 ;  /* 0x000000ffff0d7224 */ /* 0x002fe400020e060d */
[-C--:B----4-:R-:W-:Y:S02]  /*67b0*/  FFMA.FTZ R8, R16, R20.reuse, R8 ;  /* 0x0000001410087223 */ /* 0x090fe40000010008 */
[-C--:B------:R-:W-:Y:S02]  /*67c0*/  FFMA.FTZ R9, R17, R20.reuse, R9 ;  /* 0x0000001411097223 */ /* 0x080fe40000010009 */
[-C--:B------:R-:W-:Y:S02]  /*67d0*/  FFMA.FTZ R10, R18, R20.reuse, R10 ;  /* 0x00000014120a7223 */ /* 0x080fe4000001000a */
[----:B------:R-:W-:Y:S01]  /*67e0*/  FFMA.FTZ R11, R19, R20, R11 ;  /* 0x00000014130b7223 */ /* 0x000fe2000001000b */
[----:B------:R-:W-:Y:S05]  /*67f0*/  @P3 BRA `(.L_x_4209) ;  /* 0xffffff2000003947 */ /* 0x000fea000383ffff */
.L_x_4208:
[----:B------:R-:W-:Y:S05]  /*6800*/  BSYNC B2 ;  /* 0x0000000000027941 */ /* 0x000fea0003800000 */
.L_x_4207:
[----:B------:R-:W-:Y:S05]  /*6810*/  @!P0 BRA `(.L_x_4206) ;  /* 0x00000cf000008947 */ /* 0x000fea0003800000 */
[----:B-1----:R-:W-:Y:S01]  /*6820*/  IMAD.IADD R17, R55, 0x1, -R64 ;  /* 0x0000000137117824 */ /* 0x002fe200078e0a40 */
[C---:B------:R-:W-:Y:S01]  /*6830*/  LEA R13, R64.reuse, 0x10, 0x2 ;  /* 0x00000010400d7811 */ /* 0x040fe200078e10ff */
[----:B------:R-:W-:Y:S01]  /*6840*/  IMAD R12, R64, 0x90, RZ ;  /* 0x00000090400c7824 */ /* 0x000fe200078e02ff */
[----:B------:R-:W-:Y:S01]  /*6850*/  BSSY B2, `(.L_x_4210) ;  /* 0x0000075000027945 */ /* 0x000fe20003800000 */
[----:B------:R-:W-:Y:S01]  /*6860*/  IMAD.U32 R16, RZ, RZ, UR43 ;  /* 0x0000002bff107e24 */ /* 0x000fe2000f8e00ff */
        /* <DEDUP_REMOVED lines=11> */
.L_x_4212:
        /* <DEDUP_REMOVED lines=23> */
[----:B------:R-:W0:Y:S04]  /*6a90*/  LDS R78, [R54+0x8] ;  /* 0x00000800364e7984 */ /* 0x000e280000000800 */
[----:B------:R-:W0:Y:S04]  /*6aa0*/  LDS R79, [R54+0x10] ;  /* 0x00001000364f7984 */ /* 0x000e280000000800 */
[----:B------:R-:W0:Y:S04]  /*6ab0*/  LDS R88, [R54+0x18] ;  /* 0x0000180036587984 */ /* 0x000e280000000800 */
[----:B------:R-:W0:Y:S04]  /*6ac0*/  LDS R89, [R54+0x20] ;  /* 0x0000200036597984 */ /* 0x000e280000000800 */
[----:B------:R-:W0:Y:S04]  /*6ad0*/  LDS R90, [R54+0x28] ;  /* 0x00002800365a7984 */ /* 0x000e280000000800 */
[----:B-1----:R-:W1:Y:S04]  /*6ae0*/  LDS R66, [R54+0x30] ;  /* 0x0000300036427984 */ /* 0x002e680000000800 */
[----:B------:R-:W-:Y:S01]  /*6af0*/  LDS R67, [R54+0x48] ;  /* 0x0000480036437984 */ /* 0x000fe20000000800 */
[----:B---3--:R-:W-:-:S03]  /*6b00*/  FFMA.FTZ R70, R70, R65, R10 ;  /* 0x0000004146467223 */ /* 0x008fc6000001000a */
[----:B------:R-:W3:Y:S01]  /*6b10*/  LDS R10, [R54+0x38] ;  /* 0x00003800360a7984 */ /* 0x000ee20000000800 */
[-C--:B------:R-:W-:Y:S02]  /*6b20*/  FFMA.FTZ R68, R68, R65.reuse, R8 ;  /* 0x0000004144447223 */ /* 0x080fe40000010008 */
[-C--:B------:R-:W-:Y:S02]  /*6b30*/  FFMA.FTZ R69, R69, R65.reuse, R9 ;  /* 0x0000004145457223 */ /* 0x080fe40000010009 */
[----:B------:R-:W-:Y:S02]  /*6b40*/  FFMA.FTZ R71, R71, R65, R11 ;  /* 0x0000004147477223 */ /* 0x000fe4000001000b */
[----:B------:R-:W1:Y:S01]  /*6b50*/  LDS R65, [R54+0x40] ;  /* 0x0000400036417984 */ /* 0x000e620000000800 */
        /* <DEDUP_REMOVED lines=9> */
[----:B0-----:R-:W-:-:S02]  /*6bf0*/  FFMA.FTZ R9, R84, R78, R68 ;  /* 0x0000004e54097223 */ /* 0x001fc40000010044 */
[----:B------:R-:W0:Y:S01]  /*6c00*/  LDS R68, [R54+0x58] ;  /* 0x0000580036447984 */ /* 0x000e220000000800 */
        /* <DEDUP_REMOVED lines=9> */
[----:B------:R1:W0:Y:S01]  /*6ca0*/  LDS R56, [R54+0x68] ;  /* 0x0000680036387984 */ /* 0x0002220000000800 */
[-C--:B------:R-:W-:Y:S02]  /*6cb0*/  FFMA.FTZ R8, R57, R88.reuse, R8 ;  /* 0x0000005839087223 */ /* 0x080fe40000010008 */
[-C--:B------:R-:W-:Y:S02]  /*6cc0*/  FFMA.FTZ R11, R58, R88.reuse, R11 ;  /* 0x000000583a0b7223 */ /* 0x080fe4000001000b */
[----:B------:R-:W-:-:S02]  /*6cd0*/  FFMA.FTZ R78, R59, R88, R78 ;  /* 0x000000583b4e7223 */ /* 0x000fc4000001004e */
[-C--:B------:R-:W-:Y:S01]  /*6ce0*/  FFMA.FTZ R9, R48, R89.reuse, R9 ;  /* 0x0000005930097223 */ /* 0x080fe20000010009 */
[----:B-1----:R-:W-:Y:S01]  /*6cf0*/  IADD3 R54, R54, 0x80, RZ ;  /* 0x0000008036367810 */ /* 0x002fe20007ffe0ff */
        /* <DEDUP_REMOVED lines=10> */
[----:B------:R-:W-:-:S02]  /*6da0*/  FFMA.FTZ R78, R43, R66, R78 ;  /* 0x000000422b4e7223 */ /* 0x000fc4000001004e */
[-C--:B---3--:R-:W-:Y:S02]  /*6db0*/  FFMA.FTZ R9, R36, R10.reuse, R9 ;  /* 0x0000000a24097223 */ /* 0x088fe40000010009 */
        /* <DEDUP_REMOVED lines=11> */
[-C--:B----4-:R-:W-:Y:S02]  /*6e70*/  FFMA.FTZ R9, R24, R72.reuse, R9 ;  /* 0x0000004818097223 */ /* 0x090fe40000010009 */
[-C--:B------:R-:W-:Y:S02]  /*6e80*/  FFMA.FTZ R8, R25, R72.reuse, R8 ;  /* 0x0000004819087223 */ /* 0x080fe40000010008 */
[-C--:B------:R-:W-:Y:S02]  /*6e90*/  FFMA.FTZ R11, R26, R72.reuse, R11 ;  /* 0x000000481a0b7223 */ /* 0x080fe4000001000b */
[----:B------:R-:W-:Y:S02]  /*6ea0*/  FFMA.FTZ R78, R27, R72, R78 ;  /* 0x000000481b4e7223 */ /* 0x000fe4000001004e */
[-C--:B0-----:R-:W-:Y:S02]  /*6eb0*/  FFMA.FTZ R9, R20, R68.reuse, R9 ;  /* 0x0000004414097223 */ /* 0x081fe40000010009 */
[----:B------:R-:W-:-:S02]  /*6ec0*/  FFMA.FTZ R8, R21, R68, R8 ;  /* 0x0000004415087223 */ /* 0x000fc40000010008 */
[-C--:B------:R-:W-:Y:S02]  /*6ed0*/  FFMA.FTZ R11, R22, R68.reuse, R11 ;  /* 0x00000044160b7223 */ /* 0x080fe4000001000b */
[----:B------:R-:W-:Y:S02]  /*6ee0*/  FFMA.FTZ R78, R23, R68, R78 ;  /* 0x00000044174e7223 */ /* 0x000fe4000001004e */
[-C--:B--2---:R-:W-:Y:S02]  /*6ef0*/  FFMA.FTZ R9, R16, R60.reuse, R9 ;  /* 0x0000003c10097223 */ /* 0x084fe40000010009 */
[-C--:B------:R-:W-:Y:S02]  /*6f00*/  FFMA.FTZ R10, R17, R60.reuse, R8 ;  /* 0x0000003c110a7223 */ /* 0x080fe40000010008 */
[-C--:B------:R-:W-:Y:S02]  /*6f10*/  FFMA.FTZ R11, R18, R60.reuse, R11 ;  /* 0x0000003c120b7223 */ /* 0x080fe4000001000b */
[----:B------:R-:W-:-:S02]  /*6f20*/  FFMA.FTZ R78, R19, R60, R78 ;  /* 0x0000003c134e7223 */ /* 0x000fc4000001004e */
[-C--:B------:R-:W-:Y:S02]  /*6f30*/  FFMA.FTZ R8, R12, R56.reuse, R9 ;  /* 0x000000380c087223 */ /* 0x080fe40000010009 */
[-C--:B------:R-:W-:Y:S02]  /*6f40*/  FFMA.FTZ R9, R13, R56.reuse, R10 ;  /* 0x000000380d097223 */ /* 0x080fe4000001000a */
[-C--:B------:R-:W-:Y:S02]  /*6f50*/  FFMA.FTZ R10, R14, R56.reuse, R11 ;  /* 0x000000380e0a7223 */ /* 0x080fe4000001000b */
[----:B------:R-:W-:Y:S02]  /*6f60*/  FFMA.FTZ R11, R15, R56, R78 ;  /* 0x000000380f0b7223 */ /* 0x000fe4000001004e */
[----:B------:R-:W-:Y:S02]  /*6f70*/  IMAD.MOV.U32 R66, RZ, RZ, R91 ;  /* 0x000000ffff427224 */ /* 0x000fe400078e005b */
[----:B------:R-:W-:Y:S01]  /*6f80*/  IMAD.MOV.U32 R67, RZ, RZ, R92 ;  /* 0x000000ffff437224 */ /* 0x000fe200078e005c */
[----:B------:R-:W-:Y:S05]  /*6f90*/  @!P3 BRA `(.L_x_4212) ;  /* 0xfffff9800000b947 */ /* 0x000fea000383ffff */
.L_x_4211:
[----:B------:R-:W-:Y:S05]  /*6fa0*/  BSYNC B2 ;  /* 0x0000000000027941 */ /* 0x000fea0003800000 */
.L_x_4210:
[----:B------:R-:W-:Y:S01]  /*6fb0*/  IMAD.IADD R12, R55, 0x1, -R64 ;  /* 0x00000001370c7824 */ /* 0x000fe200078e0a40 */
[----:B------:R-:W-:Y:S04]  /*6fc0*/  BSSY B2, `(.L_x_4213) ;  /* 0x000003a000027945 */ /* 0x000fe80003800000 */
        /* <DEDUP_REMOVED lines=16> */
[----:B-1----:R-:W-:-:S03]  /*70d0*/  IMAD.MOV.U32 R66, RZ, RZ, R56 ;  /* 0x000000ffff427224 */ /* 0x002fc600078e0038 */
[----:B------:R-:W2:Y:S01]  /*70e0*/  LDS R18, [R54] ;  /* 0x0000000036127984 */ /* 0x000ea20000000800 */
[----:B------:R-:W-:-:S03]  /*70f0*/  IMAD.MOV.U32 R67, RZ, RZ, R57 ;  /* 0x000000ffff437224 */ /* 0x000fc600078e0039 */
[----:B------:R-:W1:Y:S04]  /*7100*/  LDS R19, [R54+0x8] ;  /* 0x0000080036137984 */ /* 0x000e680000000800 */
[----:B------:R-:W0:Y:S04]  /*7110*/  LDS R36, [R54+0x10] ;  /* 0x0000100036247984 */ /* 0x000e280000000800 */
        /* <DEDUP_REMOVED lines=20> */
[-C--:B0-----:R-:W-:Y:S02]  /*7260*/  FFMA.FTZ R12, R32, R36.reuse, R12 ;  /* 0x00000024200c7223 */ /* 0x081fe4000001000c */
        /* <DEDUP_REMOVED lines=15> */
.L_x_4214:
[----:B------:R-:W-:Y:S05]  /*7360*/  BSYNC B2 ;  /* 0x0000000000027941 */ /* 0x000fea0003800000 */
.L_x_4213:
        /* <DEDUP_REMOVED lines=9> */
[----:B------:R-:W1:Y:S01]  /*7400*/  LDS R19, [R54+0x8] ;  /* 0x0000080036137984 */ /* 0x000e620000000800 */
        /* <DEDUP_REMOVED lines=12> */
[----:B-1----:R-:W-:-:S02]  /*74d0*/  FFMA.FTZ R8, R28, R19, R12 ;  /* 0x000000131c087223 */ /* 0x002fc4000001000c */
[-C--:B------:R-:W-:Y:S02]  /*74e0*/  FFMA.FTZ R9, R29, R19.reuse, R13 ;  /* 0x000000131d097223 */ /* 0x080fe4000001000d */
[-C--:B------:R-:W-:Y:S02]  /*74f0*/  FFMA.FTZ R10, R30, R19.reuse, R14 ;  /* 0x000000131e0a7223 */ /* 0x080fe4000001000e */
[----:B------:R-:W-:Y:S02]  /*7500*/  FFMA.FTZ R11, R31, R19, R15 ;  /* 0x000000131f0b7223 */ /* 0x000fe4000001000f */
.L_x_4206:
[----:B------:R-:W-:Y:S05]  /*7510*/  BSYNC B0 ;  /* 0x0000000000007941 */ /* 0x000fea0003800000 */
.L_x_4205:
[----:B------:R-:W-:-:S13]  /*7520*/  ISETP.GE.AND P0, PT, R2, UR40, PT ;  /* 0x0000002802007c0c */ /* 0x000fda000bf06270 */
[----:B------:R-:W-:Y:S05]  /*7530*/  @P0 BRA `(.L_x_4204) ;  /* 0x00000d5000000947 */ /* 0x000fea0003800000 */
[----:B------:R-:W-:Y:S01]  /*7540*/  IMAD.U32 R21, RZ, RZ, UR43 ;  /* 0x0000002bff157e24 */ /* 0x000fe2000f8e00ff */
[----:B------:R-:W-:Y:S01]  /*7550*/  LOP3.LUT R12, RZ, R3, RZ, 0x33, !PT ;  /* 0x00000003ff0c7212 */ /* 0x000fe200078e33ff */
[----:B------:R-:W-:Y:S03]  /*7560*/  BSSY B0, `(.L_x_4215) ;  /* 0x0000031000007945 */ /* 0x000fe60003800000 */
[----:B------:R-:W-:-:S04]  /*7570*/  IADD3 R21, -R21, UR40, R12 ;  /* 0x0000002815157c10 */ /* 0x000fc8000fffe10c */
[----:B------:R-:W-:-:S04]  /*7580*/  LEA.HI R12, R21, 0x1, RZ, 0x1f ;  /* 0x00000001150c7811 */ /* 0x000fc800078ff8ff */
[----:B------:R-:W-:-:S13]  /*7590*/  LOP3.LUT P0, R12, R12, 0x3, RZ, 0xc0, !PT ;  /* 0x000000030c0c7812 */ /* 0x000fda000780c0ff */
[----:B------:R-:W-:Y:S05]  /*75a0*/  @!P0 BRA `(.L_x_4216) ;  /* 0x000002c000008947 */ /* 0x000fea0003800000 */
[----:B------:R-:W-:Y:S01]  /*75b0*/  IMAD.MOV.U32 R14, RZ, RZ, R12 ;  /* 0x000000ffff0e7224 */ /* 0x000fe200078e000c */
[----:B------:R-:W-:Y:S02]  /*75c0*/  LEA R15, R3, 0x420, 0x2 ;  /* 0x00000420030f7811 */ /* 0x000fe400078e10ff */
.L_x_4219:
[----:B------:R-:W-:Y:S01]  /*75d0*/  ISETP.GE.AND P3, PT, R2, c[0x0][0x1d4], PT ;  /* 0x0000750002007a0c */ /* 0x000fe20003f66270 */
[----:B------:R-:W-:Y:S01]  /*75e0*/  BSSY B2, `(.L_x_4217) ;  /* 0x0000025000027945 */ /* 0x000fe20003800000 */
[----:B------:R-:W-:-:S04]  /*75f0*/  IADD3 R14, R14, -0x1, RZ ;  /* 0xffffffff0e0e7810 */ /* 0x000fc80007ffe0ff */
[----:B------:R-:W-:-:S07]  /*7600*/  ISETP.NE.AND P0, PT, R14, RZ, PT ;  /* 0x000000ff0e00720c */ /* 0x000fce0003f05270 */
[----:B-1----:R-:W-:Y:S05]  /*7610*/  @!P3 BRA `(.L_x_4218) ;  /* 0x000002100000b947 */ /* 0x002fea0003800000 */
[----:B-1----:R-:W-:Y:S02]  /*7620*/  IABS R17, c[0x0][0x1d4] ;  /* 0x0000750000117a13 */ /* 0x002fe40000000000 */
        /* <DEDUP_REMOVED lines=12> */
[----:B------:R-:W1:Y:S02]  /*76f0*/  LDS R20, [R15] ;  /* 0x000000000f147984 */ /* 0x000e640000000800 */
        /* <DEDUP_REMOVED lines=19> */
.L_x_4218:
[----:B------:R-:W-:Y:S05]  /*7830*/  BSYNC B2 ;  /* 0x0000000000027941 */ /* 0x000fea0003800000 */
.L_x_4217:
[----:B------:R-:W-:Y:S02]  /*7840*/  IADD3 R2, R2, 0x2, RZ ;  /* 0x0000000202027810 */ /* 0x000fe40007ffe0ff */
[----:B------:R-:W-:Y:S01]  /*7850*/  IADD3 R15, R15, 0x8, RZ ;  /* 0x000000080f0f7810 */ /* 0x000fe20007ffe0ff */
[----:B------:R-:W-:Y:S05]  /*7860*/  @P0 BRA `(.L_x_4219) ;  /* 0xfffffd6000000947 */ /* 0x000fea000383ffff */
.L_x_4216:
[----:B------:R-:W-:Y:S05]  /*7870*/  BSYNC B0 ;  /* 0x0000000000007941 */ /* 0x000fea0003800000 */
.L_x_4215:
[----:B------:R-:W-:-:S13]  /*7880*/  ISETP.GE.U32.AND P0, PT, R21, 0x6, PT ;  /* 0x000000061500780c */ /* 0x000fda0003f06070 */
[----:B------:R-:W-:Y:S05]  /*7890*/  @!P0 BRA `(.L_x_4204) ;  /* 0x000009f000008947 */ /* 0x000fea0003800000 */
[----:B------:R-:W-:Y:S01]  /*78a0*/  LEA R12, R2, 0x10, 0x2 ;  /* 0x00000010020c7811 */ /* 0x000fe200078e10ff */
[----:B------:R-:W-:-:S04]  /*78b0*/  IMAD.U32 R13, RZ, RZ, UR43 ;  /* 0x0000002bff0d7e24 */ /* 0x000fc8000f8e00ff */
[----:B------:R-:W-:-:S05]  /*78c0*/  IMAD R12, R13, -0x4, R12 ;  /* 0xfffffffc0d0c7824 */ /* 0x000fca00078e020c */
[----:B------:R-:W-:Y:S02]  /*78d0*/  IADD3 R14, R12, 0x420, RZ ;  /* 0x000004200c0e7810 */ /* 0x000fe40007ffe0ff */
.L_x_4228:
[C---:B------:R-:W-:Y:S01]  /*78e0*/  ISETP.GE.AND P4, PT, R2.reuse, c[0x0][0x1d4], PT ;  /* 0x0000750002007a0c */ /* 0x040fe20003f86270 */
[----:B------:R-:W-:Y:S01]  /*78f0*/  BSSY B0, `(.L_x_4220) ;  /* 0x0000028000007945 */ /* 0x000fe20003800000 */
[C---:B------:R-:W-:Y:S02]  /*7900*/  IADD3 R20, R2.reuse, 0x2, RZ ;  /* 0x0000000202147810 */ /* 0x040fe40007ffe0ff */
[----:B------:R-:W-:Y:S02]  /*7910*/  IADD3 R21, R2, 0x4, RZ ;  /* 0x0000000402157810 */ /* 0x000fe40007ffe0ff */
[----:B------:R-:W-:Y:S02]  /*7920*/  ISETP.GE.AND P0, PT, R20, c[0x0][0x1d4], PT ;  /* 0x0000750014007a0c */ /* 0x000fe40003f06270 */
[----:B------:R-:W-:Y:S02]  /*7930*/  ISETP.GE.AND P3, PT, R21, c[0x0][0x1d4], PT ;  /* 0x0000750015007a0c */ /* 0x000fe40003f66270 */
[----:B------:R-:W-:-:S03]  /*7940*/  IADD3 R22, R2, 0x6, RZ ;  /* 0x0000000602167810 */ /* 0x000fc60007ffe0ff */
[----:B-1----:R-:W-:Y:S05]  /*7950*/  @!P4 BRA `(.L_x_4221) ;  /* 0x000002100000c947 */ /* 0x002fea0003800000 */
[----:B------:R-:W-:Y:S02]  /*7960*/  IABS R15, c[0x0][0x1d4] ;  /* 0x00007500000f7a13 */ /* 0x000fe40000000000 */
[----:B-1----:R-:W-:Y:S02]  /*7970*/  IABS R18, R2 ;  /* 0x0000000200127213 */ /* 0x002fe40000000000 */
        /* <DEDUP_REMOVED lines=18> */
[----:B------:R-:W1:Y:S02]  /*7aa0*/  LDS R15, [R14+-0x10] ;  /* 0xfffff0000e0f7984 */ /* 0x000e640000000800 */
        /* <DEDUP_REMOVED lines=12> */
.L_x_4221:
[----:B------:R-:W-:Y:S05]  /*7b70*/  BSYNC B0 ;  /* 0x0000000000007941 */ /* 0x000fea0003800000 */
.L_x_4220:
[----:B------:R-:W-:Y:S01]  /*7b80*/  BSSY B0, `(.L_x_4222) ;  /* 0x0000024000007945 */ /* 0x000fe20003800000 */
[----:B------:R-:W-:Y:S01]  /*7b90*/  ISETP.GE.AND P4, PT, R22, c[0x0][0x1d4], PT ;  /* 0x0000750016007a0c */ /* 0x000fe20003f86270 */
[----:B------:R-:W-:Y:S07]  /*7ba0*/  @!P0 BRA `(.L_x_4223) ;  /* 0x0000021000008947 */ /* 0x000fee0003800000 */
[----:B------:R-:W-:Y:S02]  /*7bb0*/  IABS R15, c[0x0][0x1d4] ;  /* 0x00007500000f7a13 */ /* 0x000fe40000000000 */
[----:B-1----:R-:W-:-:S02]  /*7bc0*/  IABS R18, R20 ;  /* 0x0000001400127213 */ /* 0x002fc40000000000 */
        /* <DEDUP_REMOVED lines=31> */
.L_x_4223:
[----:B------:R-:W-:Y:S05]  /*7dc0*/  BSYNC B0 ;  /* 0x0000000000007941 */ /* 0x000fea0003800000 */
.L_x_4222:
[----:B------:R-:W-:Y:S01]  /*7dd0*/  BSSY B0, `(.L_x_4224) ;  /* 0x0000023000007945 */ /* 0x000fe20003800000 */
[----:B------:R-:W-:Y:S05]  /*7de0*/  @!P3 BRA `(.L_x_4225) ;  /* 0x000002100000b947 */ /* 0x000fea0003800000 */
        /* <DEDUP_REMOVED lines=20> */
[----:B------:R-:W1:Y:S02]  /*7f30*/  LDS R15, [R14] ;  /* 0x000000000e0f7984 */ /* 0x000e640000000800 */
        /* <DEDUP_REMOVED lines=12> */
.L_x_4225:
[----:B------:R-:W-:Y:S05]  /*8000*/  BSYNC B0 ;  /* 0x0000000000007941 */ /* 0x000fea0003800000 */
.L_x_4224:
        /* <DEDUP_REMOVED lines=22> */
[----:B------:R-:W1:Y:S02]  /*8170*/  LDS R15, [R14+0x8] ;  /* 0x000008000e0f7984 */ /* 0x000e640000000800 */
        /* <DEDUP_REMOVED lines=12> */
.L_x_4227:
[----:B------:R-:W-:Y:S05]  /*8240*/  BSYNC B0 ;  /* 0x0000000000007941 */ /* 0x000fea0003800000 */
.L_x_4226:
[----:B------:R-:W-:Y:S02]  /*8250*/  IADD3 R2, R2, 0x8, RZ ;  /* 0x0000000802027810 */ /* 0x000fe40007ffe0ff */
[----:B------:R-:W-:-:S02]  /*8260*/  IADD3 R14, R14, 0x20, RZ ;  /* 0x000000200e0e7810 */ /* 0x000fc40007ffe0ff */
[----:B------:R-:W-:-:S13]  /*8270*/  ISETP.GE.AND P0, PT, R2, UR40, PT ;  /* 0x0000002802007c0c */ /* 0x000fda000bf06270 */
[----:B------:R-:W-:Y:S05]  /*8280*/  @!P0 BRA `(.L_x_4228) ;  /* 0xfffff65000008947 */ /* 0x000fea000383ffff */
.L_x_4204:
[----:B---3--:R-:W-:Y:S05]  /*8290*/  BSYNC B1 ;  /* 0x0000000000017941 */ /* 0x008fea0003800000 */
.L_x_4203:
[----:B------:R-:W3:Y:S01]  /*82a0*/  S2R R23, SR_TID.X ;  /* 0x0000000000177919 */ /* 0x000ee20000002100 */
[----:B------:R-:W-:Y:S01]  /*82b0*/  BSSY B0, `(.L_x_4229) ;  /* 0x000003d000007945 */ /* 0x000fe20003800000 */
[----:B---3--:R-:W-:-:S04]  /*82c0*/  IADD3 R2, R23, 0x3f, RZ ;  /* 0x0000003f17027810 */ /* 0x008fc80007ffe0ff */
        /* <DEDUP_REMOVED lines=10> */
[----:B------:R3:W4:Y:S01]  /*8370*/  @!P3 LDG.E R2, [R14.64] ;  /* 0x000000240e02b981 */ /* 0x000722000c1e1900 */
[----:B------:R-:W-:Y:S01]  /*8380*/  ULDC UR5, c[0x0][0x1d8] ;  /* 0x0000760000057ab9 */ /* 0x000fe20000000800 */
[----:B------:R-:W-:Y:S01]  /*8390*/  PLOP3.LUT P4, PT, PT, PT, UP0, 0x80, 0x0 ;  /* 0x000000000000781c */ /* 0x000fe20003f8f008 */
[----:B-1----:R-:W-:Y:S02]  /*83a0*/  IMAD.MOV.U32 R17, RZ, RZ, 0x4 ;  /* 0x00000004ff117424 */ /* 0x002fe400078e00ff */
[----:B------:R-:W-:Y:S02]  /*83b0*/  IMAD.MOV.U32 R20, RZ, RZ, c[0x0][0x248] ;  /* 0x00009200ff147624 */ /* 0x000fe400078e00ff */
[----:B------:R-:W-:Y:S01]  /*83c0*/  @UP0 UIMAD UR5, UR38, UR5, UR46 ;  /* 0x00000005260502a4 */ /* 0x000fe2000f8e022e */
[----:B------:R-:W-:Y:S02]  /*83d0*/  IMAD.MOV.U32 R21, RZ, RZ, c[0x0][0x24c] ;  /* 0x00009300ff157624 */ /* 0x000fe400078e00ff */
[----:B------:R-:W-:-:S03]  /*83e0*/  @P3 IMAD.WIDE R12, R12, R17, c[0x0][0x188] ;  /* 0x000062000c0c3625 */ /* 0x000fc600078e0211 */
[----:B--2---:R1:W2:Y:S01]  /*83f0*/  @!P3 LDG.E R20, [R20.64+0x8] ;  /* 0x000008241414b981 */ /* 0x0042a2000c1e1900 */
[----:B------:R-:W-:-:S03]  /*8400*/  IMAD.U32 R19, RZ, RZ, UR5 ;  /* 0x00000005ff137e24 */ /* 0x000fc6000f8e00ff */
[----:B------:R0:W2:Y:S01]  /*8410*/  @P3 LDG.E.128 R24, [R12.64] ;  /* 0x000000240c183981 */ /* 0x0000a2000c1e1d00 */
[----:B---3--:R-:W-:-:S04]  /*8420*/  @P4 IMAD R14, R19, 0x90, R0 ;  /* 0x00000090130e4824 */ /* 0x008fc800078e0200 */
[----:B------:R-:W-:-:S05]  /*8430*/  @P4 IMAD.WIDE R14, R14, R17, c[0x0][0x238] ;  /* 0x00008e000e0e4625 */ /* 0x000fca00078e0211 */
[----:B------:R3:W2:Y:S01]  /*8440*/  @P4 LDG.E.128 R28, [R14.64] ;  /* 0x000000240e1c4981 */ /* 0x0006a2000c1e1d00 */
[----:B-1----:R-:W-:Y:S01]  /*8450*/  IMAD.U32 R21, RZ, RZ, UR4 ;  /* 0x00000004ff157e24 */ /* 0x002fe2000f8e00ff */
[----:B------:R-:W-:-:S03]  /*8460*/  UIMAD UR5, UR42, 0x90, URZ ;  /* 0x000000902a0578a4 */ /* 0x000fc6000f8e023f */
[----:B0-----:R-:W-:-:S03]  /*8470*/  IMAD R12, R21, 0x90, R0 ;  /* 0x00000090150c7824 */ /* 0x001fc600078e0200 */
[----:B------:R-:W-:Y:S02]  /*8480*/  IMAD.U32 R22, RZ, RZ, UR5 ;  /* 0x00000005ff167e24 */ /* 0x000fe4000f8e00ff */
[----:B------:R-:W-:Y:S02]  /*8490*/  SHF.R.S32.HI R13, RZ, 0x1f, R12 ;  /* 0x0000001fff0d7819 */ /* 0x000fe4000001140c */
[----:B---3--:R-:W-:-:S04]  /*84a0*/  IADD3 R14, P1, R12, UR5, RZ ;  /* 0x000000050c0e7c10 */ /* 0x008fc8000ff3e0ff */
[----:B------:R-:W-:Y:S02]  /*84b0*/  LEA.HI.X.SX32 R13, R22, R13, 0x1, P1 ;  /* 0x0000000d160d7211 */ /* 0x000fe400008f0eff */
[----:B------:R-:W-:-:S04]  /*84c0*/  LEA R12, P1, R14, c[0x0][0x1a0], 0x2 ;  /* 0x000068000e0c7a11 */ /* 0x000fc800078210ff */
[----:B------:R-:W-:Y:S02]  /*84d0*/  LEA.HI.X R13, R14, c[0x0][0x1a4], R13, 0x2, P1 ;  /* 0x000069000e0d7a11 */ /* 0x000fe400008f140d */
[----:B----4-:R-:W-:Y:S02]  /*84e0*/  @!P3 PRMT R16, R2, 0x9910, RZ ;  /* 0x000099100210b816 */ /* 0x010fe400000000ff */
[--C-:B------:R-:W-:Y:S02]  /*84f0*/  @!P3 SHF.R.U32.HI R17, RZ, 0x10, R2.reuse ;  /* 0x00000010ff11b819 */ /* 0x100fe40000011602 */
[----:B------:R-:W-:Y:S02]  /*8500*/  @!P3 SHF.R.U32.HI R18, RZ, 0x18, R2 ;  /* 0x00000018ff12b819 */ /* 0x000fe40000011602 */
[----:B------:R-:W-:Y:S01]  /*8510*/  @!P3 SHF.R.S32.HI R16, RZ, 0x8, R16 ;  /* 0x00000008ff10b819 */ /* 0x000fe20000011410 */
[----:B------:R0:W2:Y:S08]  /*8520*/  @!P3 I2F.S8 R19, R2 ;  /* 0x000000020013b306 */ /* 0x0000b00000001400 */
[----:B------:R-:W1:Y:S01]  /*8530*/  @!P3 I2F.S8 R17, R17 ;  /* 0x000000110011b306 */ /* 0x000e620000001400 */
[----:B0-----:R-:W0:Y:S07]  /*8540*/  LDS R2, [UR9+0x420] ;  /* 0x00042009ff027984 */ /* 0x001e2e0008000800 */
[----:B------:R-:W3:Y:S08]  /*8550*/  @!P3 I2F.S8 R18, R18 ;  /* 0x000000120012b306 */ /* 0x000ef00000001400 */
[----:B------:R-:W4:Y:S01]  /*8560*/  @!P3 I2F.S16 R16, R16 ;  /* 0x000000100010b306 */ /* 0x000f220000101400 */
[----:B--2---:R-:W-:-:S02]  /*8570*/  @!P3 FMUL.FTZ R24, R19, R20 ;  /* 0x000000141318b220 */ /* 0x004fc40000410000 */
[-C--:B-1----:R-:W-:Y:S02]  /*8580*/  @!P3 FMUL.FTZ R26, R17, R20.reuse ;  /* 0x00000014111ab220 */ /* 0x082fe40000410000 */
[-C--:B---3--:R-:W-:Y:S02]  /*8590*/  @!P3 FMUL.FTZ R27, R18, R20.reuse ;  /* 0x00000014121bb220 */ /* 0x088fe40000410000 */
        /* <DEDUP_REMOVED lines=14> */
.L_x_4230:
[----:B------:R-:W-:Y:S05]  /*8680*/  BSYNC B0 ;  /* 0x0000000000007941 */ /* 0x000fea0003800000 */
.L_x_4229:
        /* <DEDUP_REMOVED lines=9> */
[----:B-1---5:R-:W1:Y:S02]  /*8720*/  @!P2 LDS.128 R4, [R3.X4+0x420] ;  /* 0x000420000304a984 */ /* 0x022e640000004c00 */
[----:B-1----:R-:W-:-:S02]  /*8730*/  @!P2 FADD.FTZ R8, R8, R4 ;  /* 0x000000040808a221 */ /* 0x002fc40000010000 */
[----:B------:R-:W-:Y:S02]  /*8740*/  @!P2 FADD.FTZ R9, R9, R5 ;  /* 0x000000050909a221 */ /* 0x000fe40000010000 */
[----:B------:R-:W-:Y:S02]  /*8750*/  @!P2 FADD.FTZ R10, R10, R6 ;  /* 0x000000060a0aa221 */ /* 0x000fe40000010000 */
[----:B------:R-:W-:Y:S01]  /*8760*/  @!P2 FADD.FTZ R11, R11, R7 ;  /* 0x000000070b0ba221 */ /* 0x000fe20000010000 */
[----:B------:R-:W-:Y:S06]  /*8770*/  BAR.SYNC.DEFER_BLOCKING 0x0 ;  /* 0x0000000000007b1d */ /* 0x000fec0000010000 */
.L_x_4231:
        /* <DEDUP_REMOVED lines=9> */
[----:B-1----:R-:W-:Y:S02]  /*8810*/  IMAD.MOV.U32 R2, RZ, RZ, c[0x0][0x250] ;  /* 0x00009400ff027624 */ /* 0x002fe400078e00ff */
[----:B------:R-:W-:-:S05]  /*8820*/  IMAD.MOV.U32 R3, RZ, RZ, c[0x0][0x254] ;  /* 0x00009500ff037624 */ /* 0x000fca00078e00ff */
[----:B------:R-:W3:Y:S01]  /*8830*/  LDG.E R2, [R2.64] ;  /* 0x0000002402027981 */ /* 0x000ee2000c1e1900 */
[----:B------:R-:W-:-:S04]  /*8840*/  IMAD.U32 R7, RZ, RZ, UR47 ;  /* 0x0000002fff077e24 */ /* 0x000fc8000f8e00ff */
[----:B------:R-:W-:Y:S02]  /*8850*/  IMAD R6, R7, 0x90, R0 ;  /* 0x0000009007067824 */ /* 0x000fe400078e0200 */
[C---:B---3--:R-:W-:Y:S02]  /*8860*/  FMUL.FTZ R8, R2.reuse, R8 ;  /* 0x0000000802087220 */ /* 0x048fe40000410000 */
[C---:B------:R-:W-:Y:S02]  /*8870*/  FMUL.FTZ R9, R2.reuse, R9 ;  /* 0x0000000902097220 */ /* 0x040fe40000410000 */
[C---:B------:R-:W-:Y:S02]  /*8880*/  FMUL.FTZ R10, R2.reuse, R10 ;  /* 0x0000000a020a7220 */ /* 0x040fe40000410000 */
[----:B------:R-:W1:Y:S01]  /*8890*/  F2I.S8.NTZ R8, R8 ;  /* 0x0000000800087305 */ /* 0x000e620000202100 */
[----:B------:R-:W-:-:S07]  /*88a0*/  FMUL.FTZ R11, R2, R11 ;  /* 0x0000000b020b7220 */ /* 0x000fce0000410000 */
[----:B------:R-:W3:Y:S08]  /*88b0*/  F2I.S8.NTZ R9, R9 ;  /* 0x0000000900097305 */ /* 0x000ef00000202100 */
[----:B------:R-:W4:Y:S01]  /*88c0*/  F2I.S8.NTZ R10, R10 ;  /* 0x0000000a000a7305 */ /* 0x000f220000202100 */
[----:B-1----:R-:W-:-:S04]  /*88d0*/  PRMT R4, R8, 0x8880, RZ ;  /* 0x0000888008047816 */ /* 0x002fc800000000ff */
[----:B------:R-:W-:-:S03]  /*88e0*/  PRMT R2, R4, 0x7710, RZ ;  /* 0x0000771004027816 */ /* 0x000fc600000000ff */
[----:B------:R-:W1:Y:S01]  /*88f0*/  F2I.S8.NTZ R11, R11 ;  /* 0x0000000b000b7305 */ /* 0x000e620000202100 */
[----:B---3--:R-:W-:Y:S02]  /*8900*/  PRMT R5, R9, 0x8880, RZ ;  /* 0x0000888009057816 */ /* 0x008fe400000000ff */
[----:B------:R-:W-:Y:S02]  /*8910*/  LOP3.LUT R2, R2, 0xff, RZ, 0xc0, !PT ;  /* 0x000000ff02027812 */ /* 0x000fe400078ec0ff */
[----:B------:R-:W-:Y:S02]  /*8920*/  PRMT R3, R5, 0x7710, RZ ;  /* 0x0000771005037816 */ /* 0x000fe400000000ff */
[----:B----4-:R-:W-:Y:S02]  /*8930*/  PRMT R4, R10, 0x8880, RZ ;  /* 0x000088800a047816 */ /* 0x010fe400000000ff */
[----:B------:R-:W-:Y:S02]  /*8940*/  PRMT R3, R3, 0x7604, R2 ;  /* 0x0000760403037816 */ /* 0x000fe40000000002 */
[----:B------:R-:W-:-:S02]  /*8950*/  PRMT R0, R4, 0x7710, RZ ;  /* 0x0000771004007816 */ /* 0x000fc400000000ff */
[----:B------:R-:W-:Y:S02]  /*8960*/  IADD3 R2, P0, R6, c[0x0][0x160], RZ ;  /* 0x0000580006027a10 */ /* 0x000fe40007f1e0ff */
[----:B-1----:R-:W-:-:S04]  /*8970*/  PRMT R5, R11, 0x8880, RZ ;  /* 0x000088800b057816 */ /* 0x002fc800000000ff */
[----:B------:R-:W-:Y:S02]  /*8980*/  PRMT R4, R5, 0x7710, RZ ;  /* 0x0000771005047816 */ /* 0x000fe400000000ff */
[----:B------:R-:W-:Y:S02]  /*8990*/  PRMT R5, R0, 0x7054, R3 ;  /* 0x0000705400057816 */ /* 0x000fe40000000003 */
[----:B------:R-:W-:Y:S02]  /*89a0*/  LEA.HI.X.SX32 R3, R6, c[0x0][0x164], 0x1, P0 ;  /* 0x0000590006037a11 */ /* 0x000fe400000f0eff */
[----:B------:R-:W-:-:S05]  /*89b0*/  PRMT R5, R4, 0x654, R5 ;  /* 0x0000065404057816 */ /* 0x000fca0000000005 */
[----:B------:R-:W-:Y:S01]  /*89c0*/  STG.E [R2.64], R5 ;  /* 0x0000000502007986 */ /* 0x000fe2000c101924 */
[----:B------:R-:W-:Y:S05]  /*89d0*/  EXIT ;  /* 0x000000000000794d */ /* 0x000fea0003800000 */
.L_x_4188:
[----:B0-----:R-:W-:Y:S01]  /*89e0*/  IMAD.MOV.U32 R8, RZ, RZ, 0x1 ;  /* 0x00000001ff087424 */ /* 0x001fe200078e00ff */
[----:B------:R-:W-:Y:S01]  /*89f0*/  MOV R6, 0x8a30 ;  /* 0x00008a3000067802 */ /* 0x000fe20000000f00 */
[----:B------:R-:W-:Y:S02]  /*8a00*/  IMAD.MOV.U32 R220, RZ, RZ, 0x1f ;  /* 0x0000001fffdc7424 */ /* 0x000fe400078e00ff */
[----:B------:R-:W-:Y:S02]  /*8a10*/  IMAD.MOV.U32 R7, RZ, RZ, -0x1 ;  /* 0xffffffffff077424 */ /* 0x000fe400078e00ff */
[----:B-----5:R-:W-:Y:S05]  /*8a20*/  CALL.REL.NOINC `($__internal_18_$__cuda_sm70_shflsync_bfly_p) ;  /* 0x000001a000007944 */ /* 0x020fea0003c00000 */
[----:B-1----:R-:W-:Y:S05]  /*8a30*/  BRA `(.L_x_4232) ;  /* 0xffffced000007947 */ /* 0x002fea000383ffff */
.L_x_4192:
[----:B------:R-:W-:Y:S01]  /*8a40*/  IMAD.MOV.U32 R5, RZ, RZ, R252 ;  /* 0x000000ffff057224 */ /* 0x000fe200078e00fc */
[----:B------:R-:W-:Y:S01]  /*8a50*/  MOV R6, 0x8aa0 ;  /* 0x00008aa000067802 */ /* 0x000fe20000000f00 */
[----:B------:R-:W-:Y:S02]  /*8a60*/  IMAD.MOV.U32 R8, RZ, RZ, 0x10 ;  /* 0x00000010ff087424 */ /* 0x000fe400078e00ff */
[----:B------:R-:W-:Y:S02]  /*8a70*/  IMAD.MOV.U32 R220, RZ, RZ, 0x1f ;  /* 0x0000001fffdc7424 */ /* 0x000fe400078e00ff */
[----:B------:R-:W-:-:S02]  /*8a80*/  IMAD.MOV.U32 R7, RZ, RZ, -0x1 ;  /* 0xffffffffff077424 */ /* 0x000fc400078e00ff */
[----:B-12---:R-:W-:Y:S05]  /*8a90*/  CALL.REL.NOINC `($__internal_18_$__cuda_sm70_shflsync_bfly_p) ;  /* 0x0000013000007944 */ /* 0x006fea0003c00000 */
[----:B-1----:R-:W-:Y:S05]  /*8aa0*/  BRA `(.L_x_4233) ;  /* 0xffffd14000007947 */ /* 0x002fea000383ffff */
.L_x_4193:
[----:B------:R-:W-:Y:S01]  /*8ab0*/  IMAD.MOV.U32 R8, RZ, RZ, 0x8 ;  /* 0x00000008ff087424 */ /* 0x000fe200078e00ff */
[----:B------:R-:W-:Y:S01]  /*8ac0*/  MOV R6, 0x8b00 ;  /* 0x00008b0000067802 */ /* 0x000fe20000000f00 */
[----:B------:R-:W-:-:S02]  /*8ad0*/  IMAD.MOV.U32 R220, RZ, RZ, 0x1f ;  /* 0x0000001fffdc7424 */ /* 0x000fc400078e00ff */
[----:B------:R-:W-:Y:S02]  /*8ae0*/  IMAD.MOV.U32 R7, RZ, RZ, -0x1 ;  /* 0xffffffffff077424 */ /* 0x000fe400078e00ff */
[----:B012---:R-:W-:Y:S05]  /*8af0*/  CALL.REL.NOINC `($__internal_18_$__cuda_sm70_shflsync_bfly_p) ;  /* 0x000000d000007944 */ /* 0x007fea0003c00000 */
[----:B-1----:R-:W-:Y:S01]  /*8b00*/  FMNMX.FTZ R5, R5, R8, !PT ;  /* 0x0000000805057209 */ /* 0x002fe20007810000 */
[----:B------:R-:W-:Y:S01]  /*8b10*/  IMAD.MOV.U32 R8, RZ, RZ, 0x4 ;  /* 0x00000004ff087424 */ /* 0x000fe200078e00ff */
[----:B------:R-:W-:Y:S01]  /*8b20*/  MOV R6, 0x8b60 ;  /* 0x00008b6000067802 */ /* 0x000fe20000000f00 */
[----:B------:R-:W-:Y:S02]  /*8b30*/  IMAD.MOV.U32 R220, RZ, RZ, 0x1f ;  /* 0x0000001fffdc7424 */ /* 0x000fe400078e00ff */
[----:B------:R-:W-:Y:S02]  /*8b40*/  IMAD.MOV.U32 R7, RZ, RZ, -0x1 ;  /* 0xffffffffff077424 */ /* 0x000fe400078e00ff */
[----:B------:R-:W-:Y:S05]  /*8b50*/  CALL.REL.NOINC `($__internal_18_$__cuda_sm70_shflsync_bfly_p) ;  /* 0x0000007000007944 */ /* 0x000fea0003c00000 */
[----:B-1----:R-:W-:Y:S01]  /*8b60*/  FMNMX.FTZ R5, R5, R8, !PT ;  /* 0x0000000805057209 */ /* 0x002fe20007810000 */
[----:B------:R-:W-:Y:S01]  /*8b70*/  IMAD.MOV.U32 R8, RZ, RZ, 0x2 ;  /* 0x00000002ff087424 */ /* 0x000fe200078e00ff */
[----:B------:R-:W-:Y:S01]  /*8b80*/  MOV R6, 0x8bc0 ;  /* 0x00008bc000067802 */ /* 0x000fe20000000f00 */
[----:B------:R-:W-:Y:S02]  /*8b90*/  IMAD.MOV.U32 R220, RZ, RZ, 0x1f ;  /* 0x0000001fffdc7424 */ /* 0x000fe400078e00ff */
[----:B------:R-:W-:-:S02]  /*8ba0*/  IMAD.MOV.U32 R7, RZ, RZ, -0x1 ;  /* 0xffffffffff077424 */ /* 0x000fc400078e00ff */
[----:B------:R-:W-:Y:S05]  /*8bb0*/  CALL.REL.NOINC `($__internal_18_$__cuda_sm70_shflsync_bfly_p) ;  /* 0x0000001000007944 */ /* 0x000fea0003c00000 */
[----:B-1----:R-:W-:Y:S05]  /*8bc0*/  BRA `(.L_x_4234) ;  /* 0xffffd09000007947 */ /* 0x002fea000383ffff */
        .weak           $__internal_18_$__cuda_sm70_shflsync_bfly_p
        .type           $__internal_18_$__cuda_sm70_shflsync_bfly_p,@function
        .size           $__internal_18_$__cuda_sm70_shflsync_bfly_p,(.L_x_4324 - $__internal_18_$__cuda_sm70_shflsync_bfly_p)
$__internal_18_$__cuda_sm70_shflsync_bfly_p:
[----:B------:R-:W-:Y:S04]  /*8bd0*/  WARPSYNC R7 ;  /* 0x0000000700007348 */ /* 0x000fe80003800000 */
[----:B------:R0:W1:Y:S02]  /*8be0*/  SHFL.BFLY PT, R8, R5, R8, R220 ;  /* 0x0c00000805087389 */ /* 0x00006400000e00dc */
[----:B0-----:R-:W-:-:S04]  /*8bf0*/  IMAD.MOV.U32 R7, RZ, RZ, 0x0 ;  /* 0x00000000ff077424 */ /* 0x001fc800078e00ff */
[----:B------:R-:W-:Y:S05]  /*8c00*/  RET.REL.NODEC R6 `(_ZN4mmha33masked_multihead_attention_kernelIfLi144ELi256ELi2ELi64ELi128ELb0ELb0EEEv26Multihead_attention_paramsIT_XT5_EE) ;  /* 0xffff73f006007950 */ /* 0x000fea0003c3ffff */
.L_x_4235:
        /* <DEDUP_REMOVED lines=15> */
.L_x_4324:


//--------------------- .text._ZN4mmha33masked_multihead_attention_kernelIfLi144ELi256ELi4ELi64ELi64ELb0ELb0EEEv26Multihead_attention_paramsIT_XT5_EE --------------------------
	.section	.text._ZN4mmha33masked_multihead_attention_kernelIfLi144ELi256ELi4ELi64ELi64ELb0ELb0EEEv26Multihead_attention_paramsIT_XT5_EE,"ax",@progbits
	.sectioninfo	@"SHI_REGISTERS=168"
	.align	128
        .global         _ZN4mmha33masked_multihead_attention_kernelIfLi144ELi256ELi4ELi64ELi64ELb0ELb0EEEv26Multihead_attention_paramsIT_XT5_EE
        .type           _ZN4mmha33masked_multihead_attention_kernelIfLi144ELi256ELi4ELi64ELi64ELb0ELb0EEEv26Multihead_attention_paramsIT_XT5_EE,@function
        .size           _ZN4mmha33masked_multihead_attention_kernelIfLi144ELi256ELi4ELi64ELi64ELb0ELb0EEEv26Multihead_attention_paramsIT_XT5_EE,(.L_x_4325 - _ZN4mmha33masked_multihead_attention_kernelIfLi144ELi256ELi4ELi64ELi64ELb0ELb0EEEv26Multihead_attention_paramsIT_XT5_EE)
        .other          _ZN4mmha33masked_multihead_attention_kernelIfLi144ELi256ELi4ELi64ELi64ELb0ELb0EEEv26Multihead_attention_paramsIT_XT5_EE,@"STO_CUDA_ENTRY STV_DEFAULT"
_ZN4mmha33masked_multihead_attention_kernelIfLi144ELi256ELi4ELi64ELi64ELb0ELb0EEEv26Multihead_attention_paramsIT_XT5_EE:
.text._ZN4mmha33masked_multihead_attention_kernelIfLi144ELi256ELi4ELi64ELi64ELb0ELb0EEEv26Multihead_attention_paramsIT_XT5_EE:
        /* <DEDUP_REMOVED lines=11> */
.L_x_4236:
        /* <DEDUP_REMOVED lines=48> */
[----:B------:R-:W-:Y:S01]  /*03b0*/  IMAD.MOV.U32 R16, RZ, RZ, 0x1 ;  /* 0x00000001ff107424 */ /* 0x000fe200078e00ff */
[----:B------:R-:W-:Y:S01]  /*03c0*/  BSSY B0, `(.L_x_4237) ;  /* 0x0000036000007945 */ /* 0x000fe20003800000 */
[----:B------:R-:W-:Y:S01]  /*03d0*/  IMAD.MOV.U32 R30, RZ, RZ, c[0x0][0x248] ;  /* 0x00009200ff1e7624 */ /* 0x000fe200078e00ff */
[----:B0-----:R-:W-:Y:S01]  /*03e0*/  ISETP.GE.AND P4, PT, R23, 0x24, PT ;  /* 0x000000241700780c */ /* 0x001fe20003f86270 */
[----:B-1----:R-:W-:-:S04]  /*03f0*/  IMAD R19, R29, c[0x0][0x1d8], R22 ;  /* 0x000076001d137a24 */ /* 0x002fc800078e0216 */
[----:B------:R-:W-:Y:S02]  /*0400*/  IMAD R41, R19, 0x90, RZ ;  /* 0x0000009013297824 */ /* 0x000fe400078e02ff */
[----:B------:R-:W-:Y:S02]  /*0410*/  IMAD.SHL.U32 R26, R23, 0x4, RZ ;  /* 0x00000004171a7824 */ /* 0x000fe400078e00ff */
[----:B------:R-:W-:-:S04]  /*0420*/  IMAD.MOV.U32 R31, RZ, RZ, c[0x0][0x24c] ;  /* 0x00009300ff1f7624 */ /* 0x000fc800078e00ff */
        /* <DEDUP_REMOVED lines=47> */
.L_x_4238:
[----:B------:R-:W-:Y:S05]  /*0720*/  BSYNC B0 ;  /* 0x0000000000007941 */ /* 0x000fea0003800000 */
.L_x_4237:
[----:B------:R-:W-:Y:S01]  /*0730*/  BSSY B0, `(.L_x_4239) ;  /* 0x000001d000007945 */ /* 0x000fe20003800000 */
[----:B------:R-:W-:Y:S01]  /*0740*/  IMNMX R16, RZ, R16, !PT ;  /* 0x00000010ff107217 */ /* 0x000fe20007800200 */
[----:B------:R-:W-:Y:S01]  /*0750*/  IMAD R43, R43, c[0x0][0x1d8], RZ ;  /* 0x000076002b2b7a24 */ /* 0x000fe200078e02ff */
[----:B------:R-:W-:Y:S01]  /*0760*/  @!P1 LOP3.LUT R18, RZ, c[0x0][0x1d4], RZ, 0x33, !PT ;  /* 0x00007500ff129a12 */ /* 0x000fe200078e33ff */
        /* <DEDUP_REMOVED lines=9> */
.L_x_4240:
[C---:B------:R-:W-:Y:S01]  /*0800*/  IADD3 R2, P0, R0.reuse, c[0x0][0x178], RZ ;  /* 0x00005e0000027a10 */ /* 0x040fe20007f1e0ff */
[----:B------:R-:W2:Y:S03]  /*0810*/  LDG.E R12, [R30.64+0x4] ;  /* 0x000004241e0c7981 */ /* 0x000ea6000c1e1900 */
        /* <DEDUP_REMOVED lines=14> */
.L_x_4241:
[----:B------:R-:W-:Y:S05]  /*0900*/  BSYNC B0 ;  /* 0x0000000000007941 */ /* 0x000fea0003800000 */
.L_x_4239:
[C---:B------:R-:W-:Y:S01]  /*0910*/  ISETP.GT.AND P2, PT, R23.reuse, 0x23, PT ;  /* 0x000000231700780c */ /* 0x040fe20003f44270 */
[----:B------:R-:W-:Y:S01]  /*0920*/  CS2R R44, SRZ ;  /* 0x00000000002c7805 */ /* 0x000fe2000001ff00 */
[----:B------:R-:W-:Y:S01]  /*0930*/  ISETP.EQ.U32.AND P0, PT, RZ, c[0x0][0x170], PT ;  /* 0x00005c00ff007a0c */ /* 0x000fe20003f02070 */
[----:B------:R-:W-:Y:S01]  /*0940*/  CS2R R46, SRZ ;  /* 0x00000000002e7805 */ /* 0x000fe2000001ff00 */
[----:B------:R-:W-:Y:S01]  /*0950*/  ISETP.EQ.U32.AND P1, PT, RZ, c[0x0][0x180], PT ;  /* 0x00006000ff007a0c */ /* 0x000fe20003f22070 */
[----:B------:R-:W-:Y:S01]  /*0960*/  CS2R R32, SRZ ;  /* 0x0000000000207805 */ /* 0x000fe2000001ff00 */
[----:B------:R-:W-:Y:S01]  /*0970*/  ISETP.GT.AND P4, PT, R23, 0x3f, PT ;  /* 0x0000003f1700780c */ /* 0x000fe20003f84270 */
[----:B------:R-:W-:Y:S01]  /*0980*/  CS2R R34, SRZ ;  /* 0x0000000000227805 */ /* 0x000fe2000001ff00 */
[----:B------:R-:W-:-:S02]  /*0990*/  ISETP.EQ.U32.AND P3, PT, RZ, c[0x0][0x240], PT ;  /* 0x00009000ff007a0c */ /* 0x000fc40003f62070 */
[----:B------:R-:W-:Y:S02]  /*09a0*/  ISETP.EQ.OR.EX P0, PT, RZ, c[0x0][0x174], P2, P0 ;  /* 0x00005d00ff007a0c */ /* 0x000fe40001702700 */
[----:B------:R-:W-:Y:S02]  /*09b0*/  ISETP.EQ.OR.EX P1, PT, RZ, c[0x0][0x184], P2, P1 ;  /* 0x00006100ff007a0c */ /* 0x000fe40001722710 */
[----:B------:R-:W-:Y:S02]  /*09c0*/  ISETP.EQ.OR.EX P3, PT, RZ, c[0x0][0x244], P4, P3 ;  /* 0x00009100ff007a0c */ /* 0x000fe40002762730 */
[----:B------:R-:W-:Y:S02]  /*09d0*/  P2R R0, PR, RZ, 0x4 ;  /* 0x00000004ff007803 */ /* 0x000fe40000000000 */
[----:B------:R-:W-:Y:S01]  /*09e0*/  ISETP.NE.U32.AND P2, PT, RZ, c[0x0][0x1f8], PT ;  /* 0x00007e00ff007a0c */ /* 0x000fe20003f45070 */
[----:B0-----:R-:W-:Y:S01]  /*09f0*/  IMAD.MOV.U32 R2, RZ, RZ, RZ ;  /* 0x000000ffff027224 */ /* 0x001fe200078e00ff */
[----:B------:R-:W-:Y:S01]  /*0a00*/  ULDC.U8 UR4, c[0x0][0x1e4] ;  /* 0x0000790000047ab9 */ /* 0x000fe20000000000 */
[----:B------:R-:W-:-:S02]  /*0a10*/  P2R R0, PR, RZ, 0x10 ;  /* 0x00000010ff007803 */ /* 0x000fc40000000000 */
[----:B------:R-:W-:Y:S01]  /*0a20*/  @!P0 IMAD.MOV.U32 R9, RZ, RZ, 0x4 ;  /* 0x00000004ff098424 */ /* 0x000fe200078e00ff */
[----:B------:R-:W-:Y:S01]  /*0a30*/  ISETP.NE.AND.EX P2, PT, RZ, c[0x0][0x1fc], PT, P2 ;  /* 0x00007f00ff007a0c */ /* 0x000fe20003f45320 */
[----:B------:R-:W-:Y:S02]  /*0a40*/  @!P1 IMAD.MOV.U32 R11, RZ, RZ, 0x4 ;  /* 0x00000004ff0b9424 */ /* 0x000fe400078e00ff */
[----:B-----5:R-:W-:Y:S02]  /*0a50*/  @!P3 IMAD R3, R27, c[0x0][0x1d8], R22 ;  /* 0x000076001b03ba24 */ /* 0x020fe400078e0216 */
[----:B------:R-:W-:-:S04]  /*0a60*/  @!P0 IMAD.WIDE R8, R10, R9, c[0x0][0x170] ;  /* 0x00005c000a088625 */ /* 0x000fc800078e0209 */
[----:B------:R-:W-:Y:S01]  /*0a70*/  @!P1 IMAD.WIDE R10, R10, R11, c[0x0][0x180] ;  /* 0x000060000a0a9625 */ /* 0x000fe200078e020b */
[----:B------:R-:W2:Y:S03]  /*0a80*/  @!P0 LDG.E.128 R32, [R8.64] ;  /* 0x0000002408208981 */ /* 0x000ea6000c1e1d00 */
[----:B------:R-:W-:Y:S01]  /*0a90*/  @!P3 IMAD.MOV.U32 R12, RZ, RZ, 0x4 ;  /* 0x00000004ff0cb424 */ /* 0x000fe200078e00ff */
[----:B------:R-:W3:Y:S01]  /*0aa0*/  @!P1 LDG.E.128 R44, [R10.64] ;  /* 0x000000240a2c9981 */ /* 0x000ee2000c1e1d00 */
[----:B------:R-:W-:-:S04]  /*0ab0*/  @!P3 IMAD R3, R3, 0x90, R26 ;  /* 0x000000900303b824 */ /* 0x000fc800078e021a */
[----:B------:R-:W-:-:S05]  /*0ac0*/  @!P3 IMAD.WIDE R12, R3, R12, c[0x0][0x230] ;  /* 0x00008c00030cb625 */ /* 0x000fca00078e020c */
[----:B------:R-:W4:Y:S01]  /*0ad0*/  @!P3 LDG.E.128 R48, [R12.64] ;  /* 0x000000240c30b981 */ /* 0x000f22000c1e1d00 */
[----:B------:R-:W-:-:S04]  /*0ae0*/  @P2 IMAD.MOV.U32 R14, RZ, RZ, 0x4 ;  /* 0x00000004ff0e2424 */ /* 0x000fc800078e00ff */
[----:B------:R-:W-:Y:S01]  /*0af0*/  @P2 IMAD.WIDE R14, R29, R14, c[0x0][0x1f8] ;  /* 0x00007e001d0e2625 */ /* 0x000fe200078e020e */
[----:B------:R-:W-:-:S04]  /*0b00*/  ISETP.NE.AND P1, PT, RZ, UR4, PT ;  /* 0x00000004ff007c0c */ /* 0x000fc8000bf25270 */
[----:B------:R0:W5:Y:S01]  /*0b10*/  @P2 LDG.E R2, [R14.64] ;  /* 0x000000240e022981 */ /* 0x000162000c1e1900 */
[----:B------:R-:W-:Y:S02]  /*0b20*/  ISETP.LT.AND P2, PT, RZ, c[0x0][0x1e0], PT ;  /* 0x00007800ff007a0c */ /* 0x000fe40003f41270 */
[----:B------:R-:W-:Y:S01]  /*0b30*/  ISETP.GE.AND P0, PT, R23, 0x40, PT ;  /* 0x000000401700780c */ /* 0x000fe20003f06270 */
[----:B--2---:R-:W-:Y:S02]  /*0b40*/  FADD.FTZ R32, R32, R4 ;  /* 0x0000000420207221 */ /* 0x004fe40000010000 */
[----:B---3--:R-:W-:Y:S02]  /*0b50*/  FADD.FTZ R36, R44, R36 ;  /* 0x000000242c247221 */ /* 0x008fe40000010000 */
[----:B------:R-:W-:Y:S02]  /*0b60*/  FADD.FTZ R37, R45, R37 ;  /* 0x000000252d257221 */ /* 0x000fe40000010000 */
[----:B------:R-:W-:-:S02]  /*0b70*/  FADD.FTZ R38, R46, R38 ;  /* 0x000000262e267221 */ /* 0x000fc40000010000 */
[----:B------:R-:W-:Y:S02]  /*0b80*/  FADD.FTZ R39, R47, R39 ;  /* 0x000000272f277221 */ /* 0x000fe40000010000 */
        /* <DEDUP_REMOVED lines=64> */
.L_x_4244:
        /* <DEDUP_REMOVED lines=75> */
.L_x_4248:
[----:B------:R-:W-:Y:S05]  /*1440*/  BSYNC B1 ;  /* 0x0000000000017941 */ /* 0x000fea0003800000 */
.L_x_4247:
        /* <DEDUP_REMOVED lines=8> */
.L_x_4246:
[----:B------:R-:W-:Y:S05]  /*14d0*/  BSYNC B0 ;  /* 0x0000000000007941 */ /* 0x000fea0003800000 */
.L_x_4245:
[----:B------:R-:W-:Y:S06]  /*14e0*/  BAR.SYNC.DEFER_BLOCKING 0x0 ;  /* 0x0000000000007b1d */ /* 0x000fec0000010000 */
[----:B0-----:R0:W1:Y:S04]  /*14f0*/  @P6 LDS.128 R32, [R14] ;  /* 0x000000000e206984 */ /* 0x0010680000000c00 */
[----:B------:R0:W2:Y:S04]  /*1500*/  @P6 LDS.128 R36, [R15] ;  /* 0x000000000f246984 */ /* 0x0000a80000000c00 */
[----:B------:R-:W-:Y:S06]  /*1510*/  BAR.SYNC.DEFER_BLOCKING 0x0 ;  /* 0x0000000000007b1d */ /* 0x000fec0000010000 */
[----:B------:R-:W-:Y:S05]  /*1520*/  BRA `(.L_x_4243) ;  /* 0x000002b000007947 */ /* 0x000fea0003800000 */
.L_x_4242:
        /* <DEDUP_REMOVED lines=42> */
.L_x_4249:
[----:B------:R-:W-:Y:S05]  /*17d0*/  BSYNC B0 ;  /* 0x0000000000007941 */ /* 0x000fea0003800000 */
.L_x_4243:
        /* <DEDUP_REMOVED lines=16> */
.L_x_4251:
[----:B------:R-:W-:Y:S05]  /*18e0*/  BSYNC B0 ;  /* 0x0000000000007941 */ /* 0x000fea0003800000 */
.L_x_4250:
        /* <DEDUP_REMOVED lines=9> */
[----:B0-----:R-:W-:Y:S02]  /*1980*/  FADD.FTZ R4, R3, R4 ;  /* 0x0000000403047221 */ /* 0x001fe40000010000 */
[----:B------:R-:W-:-:S03]  /*1990*/  IMAD.SHL.U32 R3, R9, 0x4, RZ ;  /* 0x0000000409037824 */ /* 0x000fc600078e00ff */
        /* <DEDUP_REMOVED lines=26> */
.L_x_4254:
[----:B------:R0:W-:Y:S02]  /*1b40*/  STS [R3+0x410], R4 ;  /* 0x0004100403007388 */ /* 0x0001e40000000800 */
.L_x_4253:
[----:B------:R-:W-:Y:S05]  /*1b50*/  BSYNC B0 ;  /* 0x0000000000007941 */ /* 0x000fea0003800000 */
.L_x_4252:
        /* <DEDUP_REMOVED lines=86> */
.L_x_4261:
[----:B------:R-:W-:Y:S01]  /*20c0*/  IABS R85, c[0x0][0x1d4] ;  /* 0x0000750000557a13 */ /* 0x000fe20000000000 */
[----:B------:R-:W-:Y:S01]  /*20d0*/  IMAD.MOV.U32 R149, RZ, RZ, c[0x0][0x1d4] ;  /* 0x00007500ff957624 */ /* 0x000fe200078e00ff */
[----:B------:R-:W-:-:S02]  /*20e0*/  IABS R142, R90 ;  /* 0x0000005a008e7213 */ /* 0x000fc40000000000 */
[----:B------:R-:W2:Y:S01]  /*20f0*/  I2F.RP R84, R85 ;  /* 0x0000005500547306 */ /* 0x000ea20000209400 */
[C---:B------:R-:W-:Y:S02]  /*2100*/  ISETP.GE.AND P1, PT, R90.reuse, RZ, PT ;  /* 0x000000ff5a00720c */ /* 0x040fe40003f26270 */
[----:B------:R-:W-:-:S04]  /*2110*/  ISETP.GE.AND P2, PT, R90, R25, PT ;  /* 0x000000195a00720c */ /* 0x000fc80003f46270 */
[----:B------:R-:W-:Y:S01]  /*2120*/  FSEL R94, R94, RZ, P2 ;  /* 0x000000ff5e5e7208 */ /* 0x000fe20001000000 */
        /* <DEDUP_REMOVED lines=27> */
[----:B------:R-:W-:-:S05]  /*22e0*/  @!P3 LEA.HI.X R83, R83, c[0x0][0x19c], R84, 0x2, P4 ;  /* 0x000067005353ba11 */ /* 0x000fca00020f1454 */
[----:B------:R0:W2:Y:S01]  /*22f0*/  @!P3 LDG.E R94, [R82.64] ;  /* 0x00000024525eb981 */ /* 0x0000a2000c1e1900 */
[----:B------:R-:W-:Y:S02]  /*2300*/  @!P1 IADD3 R85, P3, R88, R157, RZ ;  /* 0x0000009d58559210 */ /* 0x000fe40007f7e0ff */
[----:B------:R-:W-:Y:S02]  /*2310*/  FSEL R93, R93, RZ, P2 ;  /* 0x000000ff5d5d7208 */ /* 0x000fe40001000000 */
[----:B------:R-:W-:Y:S01]  /*2320*/  @!P1 LEA.HI.X.SX32 R86, R157, R92, 0x1, P3 ;  /* 0x0000005c9d569211 */ /* 0x000fe200018f0eff */
[----:B------:R-:W-:Y:S01]  /*2330*/  IMAD R157, R149, 0x7, R142 ;  /* 0x00000007959d7824 */ /* 0x000fe200078e028e */
[----:B------:R-:W-:-:S03]  /*2340*/  @!P1 LEA R84, P3, R85, c[0x0][0x198], 0x2 ;  /* 0x0000660055549a11 */ /* 0x000fc600078610ff */
[----:B------:R-:W-:Y:S01]  /*2350*/  IMAD.SHL.U32 R163, R157, 0x4, RZ ;  /* 0x000000049da37824 */ /* 0x000fe200078e00ff */
[----:B------:R-:W-:Y:S02]  /*2360*/  @!P1 LEA.HI.X R85, R85, c[0x0][0x19c], R86, 0x2, P3 ;  /* 0x0000670055559a11 */ /* 0x000fe400018f1456 */
[----:B------:R-:W-:-:S03]  /*2370*/  IADD3 R86, R87, c[0x0][0x1d4], RZ ;  /* 0x0000750057567a10 */ /* 0x000fc60007ffe0ff */
[----:B------:R1:W3:Y:S01]  /*2380*/  @!P1 LDG.E R93, [R84.64] ;  /* 0x00000024545d9981 */ /* 0x0002e2000c1e1900 */
[-C--:B------:R-:W-:Y:S01]  /*2390*/  ISETP.GE.OR P1, PT, R163, R89.reuse, P0 ;  /* 0x00000059a300720c */ /* 0x080fe20000726670 */
[----:B------:R-:W-:Y:S01]  /*23a0*/  IMAD.SHL.U32 R87, R86, 0x4, RZ ;  /* 0x0000000456577824 */ /* 0x000fe200078e00ff */
[----:B------:R-:W-:Y:S02]  /*23b0*/  IADD3 R158, R158, c[0x0][0x1d4], RZ ;  /* 0x000075009e9e7a10 */ /* 0x000fe40007ffe0ff */
[----:B------:R-:W-:Y:S02]  /*23c0*/  FSEL R96, R96, RZ, P2 ;  /* 0x000000ff60607208 */ /* 0x000fe40001000000 */
[----:B------:R-:W-:-:S07]  /*23d0*/  ISETP.GE.OR P3, PT, R87, R89, P0 ;  /* 0x000000595700720c */ /* 0x000fce0000766670 */
[----:B0-----:R-:W-:-:S04]  /*23e0*/  @!P1 IADD3 R83, P4, R88, R163, RZ ;  /* 0x000000a358539210 */ /* 0x001fc80007f9e0ff */
[----:B------:R-:W-:Y:S01]  /*23f0*/  @!P1 LEA.HI.X.SX32 R148, R163, R92, 0x1, P4 ;  /* 0x0000005ca3949211 */ /* 0x000fe200020f0eff */
[----:B------:R-:W-:Y:S01]  /*2400*/  IMAD.SHL.U32 R163, R158, 0x4, RZ ;  /* 0x000000049ea37824 */ /* 0x000fe200078e00ff */
[----:B------:R-:W-:-:S04]  /*2410*/  @!P1 LEA R82, P4, R83, c[0x0][0x198], 0x2 ;  /* 0x0000660053529a11 */ /* 0x000fc800078810ff */
[----:B------:R-:W-:Y:S02]  /*2420*/  @!P1 LEA.HI.X R83, R83, c[0x0][0x19c], R148, 0x2, P4 ;  /* 0x0000670053539a11 */ /* 0x000fe400020f1494 */
[----:B-1----:R-:W-:-:S03]  /*2430*/  @!P3 IADD3 R85, P4, R88, R87, RZ ;  /* 0x000000575855b210 */ /* 0x002fc60007f9e0ff */
[----:B------:R0:W4:Y:S01]  /*2440*/  @!P1 LDG.E R96, [R82.64] ;  /* 0x0000002452609981 */ /* 0x000122000c1e1900 */
[----:B------:R-:W-:Y:S02]  /*2450*/  @!P3 LEA.HI.X.SX32 R148, R87, R92, 0x1, P4 ;  /* 0x0000005c5794b211 */ /* 0x000fe400020f0eff */
[----:B------:R-:W-:-:S04]  /*2460*/  @!P3 LEA R84, P4, R85, c[0x0][0x198], 0x2 ;  /* 0x000066005554ba11 */ /* 0x000fc800078810ff */
[----:B------:R-:W-:Y:S02]  /*2470*/  @!P3 LEA.HI.X R85, R85, c[0x0][0x19c], R148, 0x2, P4 ;  /* 0x000067005555ba11 */ /* 0x000fe400020f1494 */
[----:B------:R-:W-:Y:S02]  /*2480*/  ISETP.GE.OR P4, PT, R163, R89, P0 ;  /* 0x00000059a300720c */ /* 0x000fe40000786670 */
[----:B------:R-:W-:Y:S02]  /*2490*/  IADD3 R157, R157, c[0x0][0x1d4], RZ ;  /* 0x000075009d9d7a10 */ /* 0x000fe40007ffe0ff */
[----:B------:R-:W-:Y:S01]  /*24a0*/  FSEL R95, R95, RZ, P2 ;  /* 0x000000ff5f5f7208 */ /* 0x000fe20001000000 */
[----:B------:R-:W-:-:S05]  /*24b0*/  IMAD R160, R149, 0xa, R142 ;  /* 0x0000000a95a07824 */ /* 0x000fca00078e028e */
[----:B------:R1:W2:Y:S03]  /*24c0*/  @!P3 LDG.E R95, [R84.64] ;  /* 0x00000024545fb981 */ /* 0x0002a6000c1e1900 */
[----:B------:R-:W-:-:S04]  /*24d0*/  @!P4 IADD3 R87, P1, R88, R163, RZ ;  /* 0x000000a35857c210 */ /* 0x000fc80007f3e0ff */
[----:B------:R-:W-:Y:S02]  /*24e0*/  @!P4 LEA.HI.X.SX32 R148, R163, R92, 0x1, P1 ;  /* 0x0000005ca394c211 */ /* 0x000fe400008f0eff */
[----:B------:R-:W-:-:S04]  /*24f0*/  @!P4 LEA R162, P1, R87, c[0x0][0x198], 0x2 ;  /* 0x0000660057a2ca11 */ /* 0x000fc800078210ff */
[----:B------:R-:W-:Y:S01]  /*2500*/  @!P4 LEA.HI.X R163, R87, c[0x0][0x19c], R148, 0x2, P1 ;  /* 0x0000670057a3ca11 */ /* 0x000fe200008f1494 */
[----:B------:R-:W-:-:S05]  /*2510*/  IMAD.SHL.U32 R87, R157, 0x4, RZ ;  /* 0x000000049d577824 */ /* 0x000fca00078e00ff */
[----:B------:R-:W-:Y:S01]  /*2520*/  ISETP.GE.OR P3, PT, R87, R89, P0 ;  /* 0x000000595700720c */ /* 0x000fe20000766670 */
[----:B------:R-:W-:Y:S01]  /*2530*/  IMAD.SHL.U32 R165, R160, 0x4, RZ ;  /* 0x00000004a0a57824 */ /* 0x000fe200078e00ff */
[----:B------:R-:W-:-:S04]  /*2540*/  FSEL R98, R98, RZ, P2 ;  /* 0x000000ff62627208 */ /* 0x000fc80001000000 */
[----:B------:R-:W-:Y:S02]  /*2550*/  ISETP.GE.OR P1, PT, R165, R89, P0 ;  /* 0x00000059a500720c */ /* 0x000fe40000726670 */
[----:B------:R1:W2:Y:S05]  /*2560*/  @!P4 LDG.E R98, [R162.64] ;  /* 0x00000024a262c981 */ /* 0x0002aa000c1e1900 */
[----:B0-----:R-:W-:-:S04]  /*2570*/  @!P3 IADD3 R82, P4, R88, R87, RZ ;  /* 0x000000575852b210 */ /* 0x001fc80007f9e0ff */
[----:B------:R-:W-:Y:S02]  /*2580*/  @!P3 LEA.HI.X.SX32 R83, R87, R92, 0x1, P4 ;  /* 0x0000005c5753b211 */ /* 0x000fe400020f0eff */
[----:B-1----:R-:W-:Y:S02]  /*2590*/  @!P3 LEA R84, P4, R82, c[0x0][0x198], 0x2 ;  /* 0x000066005254ba11 */ /* 0x002fe400078810ff */
        /* <DEDUP_REMOVED lines=8> */
[----:B------:R-:W-:-:S06]  /*2620*/  FSEL R97, R97, RZ, P2 ;  /* 0x000000ff61617208 */ /* 0x000fcc0001000000 */
[----:B------:R0:W2:Y:S05]  /*2630*/  @!P1 LDG.E R97, [R82.64] ;  /* 0x0000002452619981 */ /* 0x0000aa000c1e1900 */
[----:B------:R-:W-:Y:S02]  /*2640*/  @!P4 IADD3 R87, P1, R88, R163, RZ ;  /* 0x000000a35857c210 */ /* 0x000fe40007f3e0ff */
[----:B------:R-:W-:Y:S02]  /*2650*/  IADD3 R86, R86, c[0x0][0x1d4], RZ ;  /* 0x0000750056567a10 */ /* 0x000fe40007ffe0ff */
[----:B------:R-:W-:Y:S02]  /*2660*/  @!P4 LEA.HI.X.SX32 R148, R163, R92, 0x1, P1 ;  /* 0x0000005ca394c211 */ /* 0x000fe400008f0eff */
[----:B------:R-:W-:-:S04]  /*2670*/  @!P4 LEA R162, P1, R87, c[0x0][0x198], 0x2 ;  /* 0x0000660057a2ca11 */ /* 0x000fc800078210ff */
[----:B------:R-:W-:Y:S01]  /*2680*/  @!P4 LEA.HI.X R163, R87, c[0x0][0x19c], R148, 0x2, P1 ;  /* 0x0000670057a3ca11 */ /* 0x000fe200008f1494 */
[----:B------:R-:W-:Y:S01]  /*2690*/  IMAD.SHL.U32 R87, R86, 0x4, RZ ;  /* 0x0000000456577824 */ /* 0x000fe200078e00ff */
[----:B------:R-:W-:Y:S01]  /*26a0*/  FSEL R99, R99, RZ, P2 ;  /* 0x000000ff63637208 */ /* 0x000fe20001000000 */
[----:B------:R-:W-:-:S03]  /*26b0*/  IMAD R148, R149, 0xd, R142 ;  /* 0x0000000d95947824 */ /* 0x000fc600078e028e */
[----:B------:R-:W-:Y:S02]  /*26c0*/  ISETP.GE.OR P1, PT, R87, R89, P0 ;  /* 0x000000595700720c */ /* 0x000fe40000726670 */
[----:B------:R1:W2:Y:S01]  /*26d0*/  @!P3 LDG.E R99, [R84.64] ;  /* 0x000000245463b981 */ /* 0x0002a2000c1e1900 */
[----:B------:R-:W-:-:S06]  /*26e0*/  FSEL R101, R101, RZ, P2 ;  /* 0x000000ff65657208 */ /* 0x000fcc0001000000 */
[----:B------:R0:W2:Y:S01]  /*26f0*/  @!P4 LDG.E R101, [R162.64] ;  /* 0x00000024a265c981 */ /* 0x0000a2000c1e1900 */
[----:B-1----:R-:W-:-:S03]  /*2700*/  IMAD.SHL.U32 R85, R148, 0x4, RZ ;  /* 0x0000000494557824 */ /* 0x002fc600078e00ff */
[----:B0-----:R-:W-:Y:S02]  /*2710*/  @!P1 IADD3 R82, P4, R88, R87, RZ ;  /* 0x0000005758529210 */ /* 0x001fe40007f9e0ff */
        /* <DEDUP_REMOVED lines=11> */
[----:B------:R-:W-:Y:S02]  /*27d0*/  FSEL R103, R103, RZ, P2 ;  /* 0x000000ff67677208 */ /* 0x000fe40001000000 */
[----:B------:R-:W-:-:S04]  /*27e0*/  IADD3 R158, R158, c[0x0][0x1d4], RZ ;  /* 0x000075009e9e7a10 */ /* 0x000fc80007ffe0ff */
[----:B------:R0:W2:Y:S01]  /*27f0*/  @!P3 LDG.E R103, [R84.64] ;  /* 0x000000245467b981 */ /* 0x0000a2000c1e1900 */
[----:B------:R-:W-:-:S04]  /*2800*/  FSEL R102, R102, RZ, P2 ;  /* 0x000000ff66667208 */ /* 0x000fc80001000000 */
[----:B------:R-:W-:Y:S02]  /*2810*/  @!P4 IADD3 R83, P3, R88, R163, RZ ;  /* 0x000000a35853c210 */ /* 0x000fe40007f7e0ff */
[----:B------:R1:W2:Y:S02]  /*2820*/  @!P1 LDG.E R102, [R86.64] ;  /* 0x0000002456669981 */ /* 0x0002a4000c1e1900 */
[----:B------:R-:W-:Y:S01]  /*2830*/  @!P4 LEA.HI.X.SX32 R162, R163, R92, 0x1, P3 ;  /* 0x0000005ca3a2c211 */ /* 0x000fe200018f0eff */
[----:B------:R-:W-:Y:S01]  /*2840*/  IMAD.SHL.U32 R163, R158, 0x4, RZ ;  /* 0x000000049ea37824 */ /* 0x000fe200078e00ff */
[----:B------:R-:W-:-:S04]  /*2850*/  @!P4 LEA R82, P3, R83, c[0x0][0x198], 0x2 ;  /* 0x000066005352ca11 */ /* 0x000fc800078610ff */
[----:B------:R-:W-:Y:S01]  /*2860*/  @!P4 LEA.HI.X R83, R83, c[0x0][0x19c], R162, 0x2, P3 ;  /* 0x000067005353ca11 */ /* 0x000fe200018f14a2 */
[----:B------:R-:W-:Y:S01]  /*2870*/  IMAD R162, R149, 0x10, R142 ;  /* 0x0000001095a27824 */ /* 0x000fe200078e028e */
[----:B------:R-:W-:Y:S02]  /*2880*/  ISETP.GE.OR P1, PT, R163, R89, P0 ;  /* 0x00000059a300720c */ /* 0x000fe40000726670 */
[----:B------:R-:W-:Y:S01]  /*2890*/  FSEL R100, R100, RZ, P2 ;  /* 0x000000ff64647208 */ /* 0x000fe20001000000 */
[----:B------:R-:W-:-:S05]  /*28a0*/  IMAD.SHL.U32 R165, R162, 0x4, RZ ;  /* 0x00000004a2a57824 */ /* 0x000fca00078e00ff */
[----:B------:R-:W-:Y:S01]  /*28b0*/  ISETP.GE.OR P3, PT, R165, R89, P0 ;  /* 0x00000059a500720c */ /* 0x000fe20000766670 */
[----:B------:R1:W2:Y:S04]  /*28c0*/  @!P4 LDG.E R100, [R82.64] ;  /* 0x000000245264c981 */ /* 0x0002a8000c1e1900 */
[----:B0-----:R-:W-:-:S04]  /*28d0*/  @!P1 IADD3 R85, P4, R88, R163, RZ ;  /* 0x000000a358559210 */ /* 0x001fc80007f9e0ff */
[----:B------:R-:W-:Y:S02]  /*28e0*/  @!P1 LEA.HI.X.SX32 R158, R163, R92, 0x1, P4 ;  /* 0x0000005ca39e9211 */ /* 0x000fe400020f0eff */
[----:B------:R-:W-:-:S04]  /*28f0*/  @!P1 LEA R84, P4, R85, c[0x0][0x198], 0x2 ;  /* 0x0000660055549a11 */ /* 0x000fc800078810ff */
[----:B------:R-:W-:Y:S02]  /*2900*/  @!P1 LEA.HI.X R85, R85, c[0x0][0x19c], R158, 0x2, P4 ;  /* 0x0000670055559a11 */ /* 0x000fe400020f149e */
[----:B-1----:R-:W-:Y:S02]  /*2910*/  @!P3 IADD3 R82, P4, R88, R165, RZ ;  /* 0x000000a55852b210 */ /* 0x002fe40007f9e0ff */
[----:B------:R-:W-:Y:S02]  /*2920*/  IADD3 R158, R162, c[0x0][0x1d4], RZ ;  /* 0x00007500a29e7a10 */ /* 0x000fe40007ffe0ff */
[----:B------:R-:W-:Y:S02]  /*2930*/  @!P3 LEA.HI.X.SX32 R83, R165, R92, 0x1, P4 ;  /* 0x0000005ca553b211 */ /* 0x000fe400020f0eff */
[----:B------:R-:W-:Y:S01]  /*2940*/  @!P3 LEA R86, P4, R82, c[0x0][0x198], 0x2 ;  /* 0x000066005256ba11 */ /* 0x000fe200078810ff */
[----:B------:R-:W-:-:S03]  /*2950*/  IMAD.SHL.U32 R163, R158, 0x4, RZ ;  /* 0x000000049ea37824 */ /* 0x000fc600078e00ff */
[----:B------:R-:W-:Y:S02]  /*2960*/  @!P3 LEA.HI.X R87, R82, c[0x0][0x19c], R83, 0x2, P4 ;  /* 0x000067005257ba11 */ /* 0x000fe400020f1453 */
[----:B------:R-:W-:Y:S02]  /*2970*/  ISETP.GE.OR P4, PT, R163, R89, P0 ;  /* 0x00000059a300720c */ /* 0x000fe40000786670 */
[----:B------:R-:W-:Y:S02]  /*2980*/  FSEL R104, R104, RZ, P2 ;  /* 0x000000ff68687208 */ /* 0x000fe40001000000 */
[----:B------:R-:W-:Y:S02]  /*2990*/  IADD3 R157, R157, c[0x0][0x1d4], RZ ;  /* 0x000075009d9d7a10 */ /* 0x000fe40007ffe0ff */
[----:B------:R-:W-:Y:S02]  /*29a0*/  FSEL R107, R107, RZ, P2 ;  /* 0x000000ff6b6b7208 */ /* 0x000fe40001000000 */
[----:B------:R0:W2:Y:S01]  /*29b0*/  @!P3 LDG.E R104, [R86.64] ;  /* 0x000000245668b981 */ /* 0x0000a2000c1e1900 */
[----:B------:R-:W-:-:S03]  /*29c0*/  IMAD.SHL.U32 R157, R157, 0x4, RZ ;  /* 0x000000049d9d7824 */ /* 0x000fc600078e00ff */
[----:B------:R1:W2:Y:S01]  /*29d0*/  @!P1 LDG.E R107, [R84.64] ;  /* 0x00000024546b9981 */ /* 0x0002a2000c1e1900 */
[----:B------:R-:W-:Y:S02]  /*29e0*/  @!P4 IADD3 R83, P3, R88, R163, RZ ;  /* 0x000000a35853c210 */ /* 0x000fe40007f7e0ff */
[----:B------:R-:W-:Y:S02]  /*29f0*/  ISETP.GE.OR P1, PT, R157, R89, P0 ;  /* 0x000000599d00720c */ /* 0x000fe40000726670 */
[----:B------:R-:W-:Y:S01]  /*2a00*/  @!P4 LEA.HI.X.SX32 R162, R163, R92, 0x1, P3 ;  /* 0x0000005ca3a2c211 */ /* 0x000fe200018f0eff */
[----:B------:R-:W-:Y:S01]  /*2a10*/  IMAD R163, R149, 0x13, R142 ;  /* 0x0000001395a37824 */ /* 0x000fe200078e028e */
[----:B------:R-:W-:Y:S02]  /*2a20*/  @!P4 LEA R82, P3, R83, c[0x0][0x198], 0x2 ;  /* 0x000066005352ca11 */ /* 0x000fe400078610ff */
[----:B------:R-:W-:Y:S01]  /*2a30*/  FSEL R105, R105, RZ, P2 ;  /* 0x000000ff69697208 */ /* 0x000fe20001000000 */
[----:B------:R-:W-:Y:S01]  /*2a40*/  IMAD.SHL.U32 R165, R163, 0x4, RZ ;  /* 0x00000004a3a57824 */ /* 0x000fe200078e00ff */
[----:B------:R-:W-:-:S04]  /*2a50*/  @!P4 LEA.HI.X R83, R83, c[0x0][0x19c], R162, 0x2, P3 ;  /* 0x000067005353ca11 */ /* 0x000fc800018f14a2 */
[----:B------:R-:W-:Y:S01]  /*2a60*/  ISETP.GE.OR P3, PT, R165, R89, P0 ;  /* 0x00000059a500720c */ /* 0x000fe20000766670 */
[----:B------:R1:W2:Y:S01]  /*2a70*/  @!P4 LDG.E R105, [R82.64] ;  /* 0x000000245269c981 */ /* 0x0002a2000c1e1900 */
[----:B0-----:R-:W-:-:S04]  /*2a80*/  @!P1 IADD3 R87, P4, R88, R157, RZ ;  /* 0x0000009d58579210 */ /* 0x001fc80007f9e0ff */
[----:B------:R-:W-:Y:S02]  /*2a90*/  @!P1 LEA.HI.X.SX32 R162, R157, R92, 0x1, P4 ;  /* 0x0000005c9da29211 */ /* 0x000fe400020f0eff */
[----:B------:R-:W-:Y:S02]  /*2aa0*/  @!P1 LEA R86, P4, R87, c[0x0][0x198], 0x2 ;  /* 0x0000660057569a11 */ /* 0x000fe400078810ff */
[----:B------:R-:W-:Y:S02]  /*2ab0*/  IADD3 R157, R163, c[0x0][0x1d4], RZ ;  /* 0x00007500a39d7a10 */ /* 0x000fe40007ffe0ff */
[----:B------:R-:W-:Y:S02]  /*2ac0*/  @!P1 LEA.HI.X R87, R87, c[0x0][0x19c], R162, 0x2, P4 ;  /* 0x0000670057579a11 */ /* 0x000fe400020f14a2 */
[----:B-1----:R-:W-:Y:S01]  /*2ad0*/  @!P3 IADD3 R82, P4, R88, R165, RZ ;  /* 0x000000a55852b210 */ /* 0x002fe20007f9e0ff */
        /* <DEDUP_REMOVED lines=306> */
[----:B------:R-:W-:Y:S01]  /*3e00*/  @!P4 IADD3 R83, P3, R88, R163, RZ ;  /* 0x000000a35853c210 */ /* 0x000fe20007f7e0ff */
[----:B------:R-:W-:Y:S01]  /*3e10*/  IMAD.SHL.U32 R157, R157, 0x4, RZ ;  /* 0x000000049d9d7824 */ /* 0x000fe200078e00ff */
[----:B------:R1:W2:Y:S02]  /*3e20*/  @!P1 LDG.E R140, [R84.64] ;  /* 0x00000024548c9981 */ /* 0x0002a4000c1e1900 */
[----:B------:R-:W-:Y:S02]  /*3e30*/  @!P4 LEA.HI.X.SX32 R162, R163, R92, 0x1, P3 ;  /* 0x0000005ca3a2c211 */ /* 0x000fe400018f0eff */
[----:B------:R-:W-:Y:S02]  /*3e40*/  @!P4 LEA R82, P3, R83, c[0x0][0x198], 0x2 ;  /* 0x000066005352ca11 */ /* 0x000fe400078610ff */
[----:B------:R-:W-:Y:S02]  /*3e50*/  ISETP.GE.OR P1, PT, R157, R89, P0 ;  /* 0x000000599d00720c */ /* 0x000fe40000726670 */
[----:B------:R-:W-:Y:S01]  /*3e60*/  @!P4 LEA.HI.X R83, R83, c[0x0][0x19c], R162, 0x2, P3 ;  /* 0x000067005353ca11 */ /* 0x000fe200018f14a2 */
[----:B------:R-:W-:Y:S01]  /*3e70*/  IMAD R162, R149, 0x37, R142 ;  /* 0x0000003795a27824 */ /* 0x000fe200078e028e */
[----:B------:R-:W-:-:S03]  /*3e80*/  FSEL R143, R143, RZ, P2 ;  /* 0x000000ff8f8f7208 */ /* 0x000fc60001000000 */
[----:B------:R-:W-:-:S03]  /*3e90*/  IMAD.SHL.U32 R163, R162, 0x4, RZ ;  /* 0x00000004a2a37824 */ /* 0x000fc600078e00ff */
[----:B------:R1:W2:Y:S02]  /*3ea0*/  @!P4 LDG.E R143, [R82.64] ;  /* 0x00000024528fc981 */ /* 0x0002a4000c1e1900 */
[----:B------:R-:W-:Y:S02]  /*3eb0*/  ISETP.GE.OR P3, PT, R163, R89, P0 ;  /* 0x00000059a300720c */ /* 0x000fe40000766670 */
[----:B0-----:R-:W-:-:S04]  /*3ec0*/  @!P1 IADD3 R86, P4, R88, R157, RZ ;  /* 0x0000009d58569210 */ /* 0x001fc80007f9e0ff */
[----:B------:R-:W-:Y:S02]  /*3ed0*/  @!P1 LEA.HI.X.SX32 R87, R157, R92, 0x1, P4 ;  /* 0x0000005c9d579211 */ /* 0x000fe400020f0eff */
[----:B-1----:R-:W-:Y:S02]  /*3ee0*/  @!P1 LEA R82, P4, R86, c[0x0][0x198], 0x2 ;  /* 0x0000660056529a11 */ /* 0x002fe400078810ff */
[----:B------:R-:W-:Y:S02]  /*3ef0*/  IADD3 R157, R162, c[0x0][0x1d4], RZ ;  /* 0x00007500a29d7a10 */ /* 0x000fe40007ffe0ff */
[----:B------:R-:W-:Y:S02]  /*3f00*/  @!P1 LEA.HI.X R83, R86, c[0x0][0x19c], R87, 0x2, P4 ;  /* 0x0000670056539a11 */ /* 0x000fe400020f1457 */
[----:B------:R-:W-:-:S04]  /*3f10*/  @!P3 IADD3 R84, P4, R88, R163, RZ ;  /* 0x000000a35854b210 */ /* 0x000fc80007f9e0ff */
[----:B------:R-:W-:Y:S01]  /*3f20*/  @!P3 LEA.HI.X.SX32 R85, R163, R92, 0x1, P4 ;  /* 0x0000005ca355b211 */ /* 0x000fe200020f0eff */
[----:B------:R-:W-:Y:S01]  /*3f30*/  IMAD.SHL.U32 R163, R157, 0x4, RZ ;  /* 0x000000049da37824 */ /* 0x000fe200078e00ff */
[----:B------:R-:W-:-:S04]  /*3f40*/  @!P3 LEA R86, P4, R84, c[0x0][0x198], 0x2 ;  /* 0x000066005456ba11 */ /* 0x000fc800078810ff */
[----:B------:R-:W-:Y:S02]  /*3f50*/  @!P3 LEA.HI.X R87, R84, c[0x0][0x19c], R85, 0x2, P4 ;  /* 0x000067005457ba11 */ /* 0x000fe400020f1455 */
[----:B------:R-:W-:Y:S02]  /*3f60*/  ISETP.GE.OR P4, PT, R163, R89, P0 ;  /* 0x00000059a300720c */ /* 0x000fe40000786670 */
[----:B------:R-:W-:Y:S02]  /*3f70*/  FSEL R0, R0, RZ, P2 ;  /* 0x000000ff00007208 */ /* 0x000fe40001000000 */
[----:B------:R-:W-:-:S04]  /*3f80*/  IADD3 R160, R160, c[0x0][0x1d4], RZ ;  /* 0x00007500a0a07a10 */ /* 0x000fc80007ffe0ff */
[----:B------:R0:W3:Y:S01]  /*3f90*/  @!P3 LDG.E R0, [R86.64] ;  /* 0x000000245600b981 */ /* 0x0000e2000c1e1900 */
[----:B------:R-:W-:-:S04]  /*3fa0*/  FSEL R159, R159, RZ, P2 ;  /* 0x000000ff9f9f7208 */ /* 0x000fc80001000000 */
[----:B------:R-:W-:Y:S02]  /*3fb0*/  @!P4 IADD3 R85, P3, R88, R163, RZ ;  /* 0x000000a35855c210 */ /* 0x000fe40007f7e0ff */
[----:B------:R1:W3:Y:S02]  /*3fc0*/  @!P1 LDG.E R159, [R82.64] ;  /* 0x00000024529f9981 */ /* 0x0002e4000c1e1900 */
[----:B------:R-:W-:Y:S01]  /*3fd0*/  @!P4 LEA.HI.X.SX32 R162, R163, R92, 0x1, P3 ;  /* 0x0000005ca3a2c211 */ /* 0x000fe200018f0eff */
[----:B------:R-:W-:Y:S02]  /*3fe0*/  IMAD.SHL.U32 R163, R160, 0x4, RZ ;  /* 0x00000004a0a37824 */ /* 0x000fe400078e00ff */
[----:B------:R-:W-:-:S03]  /*3ff0*/  IMAD R160, R149, 0x3a, R142 ;  /* 0x0000003a95a07824 */ /* 0x000fc600078e028e */
[-C--:B------:R-:W-:Y:S02]  /*4000*/  ISETP.GE.OR P1, PT, R163, R89.reuse, P0 ;  /* 0x00000059a300720c */ /* 0x080fe40000726670 */
[----:B------:R-:W-:Y:S01]  /*4010*/  @!P4 LEA R84, P3, R85, c[0x0][0x198], 0x2 ;  /* 0x000066005554ca11 */ /* 0x000fe200078610ff */
[----:B------:R-:W-:Y:S01]  /*4020*/  IMAD.SHL.U32 R165, R160, 0x4, RZ ;  /* 0x00000004a0a57824 */ /* 0x000fe200078e00ff */
[----:B------:R-:W-:Y:S02]  /*4030*/  FSEL R161, R161, RZ, P2 ;  /* 0x000000ffa1a17208 */ /* 0x000fe40001000000 */
[----:B------:R-:W-:Y:S02]  /*4040*/  @!P4 LEA.HI.X R85, R85, c[0x0][0x19c], R162, 0x2, P3 ;  /* 0x000067005555ca11 */ /* 0x000fe400018f14a2 */
[----:B------:R-:W-:-:S03]  /*4050*/  ISETP.GE.OR P3, PT, R165, R89, P0 ;  /* 0x00000059a500720c */ /* 0x000fc60000766670 */
[----:B------:R1:W3:Y:S02]  /*4060*/  @!P4 LDG.E R161, [R84.64] ;  /* 0x0000002454a1c981 */ /* 0x0002e4000c1e1900 */
        /* <DEDUP_REMOVED lines=12> */
[----:B------:R0:W3:Y:S05]  /*4130*/  @!P3 LDG.E R144, [R82.64] ;  /* 0x000000245290b981 */ /* 0x0000ea000c1e1900 */
[----:B------:R-:W-:-:S04]  /*4140*/  @!P4 IADD3 R87, P3, R88, R163, RZ ;  /* 0x000000a35857c210 */ /* 0x000fc80007f7e0ff */
[----:B------:R-:W-:Y:S01]  /*4150*/  @!P4 LEA.HI.X.SX32 R162, R163, R92, 0x1, P3 ;  /* 0x0000005ca3a2c211 */ /* 0x000fe200018f0eff */
[----:B------:R-:W-:Y:S01]  /*4160*/  IMAD.SHL.U32 R163, R142, 0x4, RZ ;  /* 0x000000048ea37824 */ /* 0x000fe200078e00ff */
[----:B------:R-:W-:-:S04]  /*4170*/  @!P4 LEA R86, P3, R87, c[0x0][0x198], 0x2 ;  /* 0x000066005756ca11 */ /* 0x000fc800078610ff */
[----:B------:R-:W-:Y:S02]  /*4180*/  @!P4 LEA.HI.X R87, R87, c[0x0][0x19c], R162, 0x2, P3 ;  /* 0x000067005757ca11 */ /* 0x000fe400018f14a2 */
[----:B------:R-:W-:Y:S02]  /*4190*/  ISETP.GE.OR P3, PT, R163, R89, P0 ;  /* 0x00000059a300720c */ /* 0x000fe40000766670 */
[----:B------:R-:W-:-:S06]  /*41a0*/  FSEL R145, R145, RZ, P2 ;  /* 0x000000ff91917208 */ /* 0x000fcc0001000000 */
[----:B------:R1:W3:Y:S05]  /*41b0*/  @!P4 LDG.E R145, [R86.64] ;  /* 0x000000245691c981 */ /* 0x0002ea000c1e1900 */
[----:B------:R-:W-:-:S04]  /*41c0*/  @!P3 IADD3 R162, P4, R88, R163, RZ ;  /* 0x000000a358a2b210 */ /* 0x000fc80007f9e0ff */
[----:B------:R-:W-:Y:S02]  /*41d0*/  @!P3 LEA.HI.X.SX32 R163, R163, R92, 0x1, P4 ;  /* 0x0000005ca3a3b211 */ /* 0x000fe400020f0eff */
[C---:B0-----:R-:W-:Y:S02]  /*41e0*/  @!P3 LEA R82, P4, R162.reuse, c[0x0][0x198], 0x2 ;  /* 0x00006600a252ba11 */ /* 0x041fe400078810ff */
[----:B------:R-:W-:Y:S02]  /*41f0*/  FSEL R153, R153, RZ, P2 ;  /* 0x000000ff99997208 */ /* 0x000fe40001000000 */
[----:B------:R-:W-:-:S05]  /*4200*/  @!P3 LEA.HI.X R83, R162, c[0x0][0x19c], R163, 0x2, P4 ;  /* 0x00006700a253ba11 */ /* 0x000fca00020f14a3 */
[----:B------:R0:W3:Y:S01]  /*4210*/  @!P3 LDG.E R153, [R82.64] ;  /* 0x000000245299b981 */ /* 0x0000e2000c1e1900 */
[----:B------:R-:W-:-:S04]  /*4220*/  IMAD R142, R149, 0x3d, R142 ;  /* 0x0000003d958e7824 */ /* 0x000fc800078e028e */
[----:B------:R-:W-:-:S05]  /*4230*/  IMAD.SHL.U32 R149, R142, 0x4, RZ ;  /* 0x000000048e957824 */ /* 0x000fca00078e00ff */
[----:B------:R-:W-:Y:S02]  /*4240*/  ISETP.GE.OR P3, PT, R149, R89, P0 ;  /* 0x000000599500720c */ /* 0x000fe40000766670 */
[----:B------:R-:W-:-:S05]  /*4250*/  IADD3 R142, R142, c[0x0][0x1d4], RZ ;  /* 0x000075008e8e7a10 */ /* 0x000fca0007ffe0ff */
[----:B------:R-:W-:-:S06]  /*4260*/  IMAD.SHL.U32 R163, R142, 0x4, RZ ;  /* 0x000000048ea37824 */ /* 0x000fcc00078e00ff */
[----:B-1----:R-:W-:Y:S02]  /*4270*/  @!P3 IADD3 R87, P5, R88, R149, RZ ;  /* 0x000000955857b210 */ /* 0x002fe40007fbe0ff */
[----:B------:R-:W-:Y:S02]  /*4280*/  ISETP.GE.OR P4, PT, R163, R89, P0 ;  /* 0x00000059a300720c */ /* 0x000fe40000786670 */
[----:B------:R-:W-:Y:S02]  /*4290*/  @!P3 LEA.HI.X.SX32 R162, R149, R92, 0x1, P5 ;  /* 0x0000005c95a2b211 */ /* 0x000fe400028f0eff */
[----:B------:R-:W-:Y:S02]  /*42a0*/  @!P3 LEA R86, P5, R87, c[0x0][0x198], 0x2 ;  /* 0x000066005756ba11 */ /* 0x000fe400078a10ff */
[----:B------:R-:W-:Y:S02]  /*42b0*/  FSEL R147, R147, RZ, P2 ;  /* 0x000000ff93937208 */ /* 0x000fe40001000000 */
[----:B------:R-:W-:-:S02]  /*42c0*/  @!P3 LEA.HI.X R87, R87, c[0x0][0x19c], R162, 0x2, P5 ;  /* 0x000067005757ba11 */ /* 0x000fc400028f14a2 */
[----:B------:R-:W-:-:S03]  /*42d0*/  IADD3 R148, R148, c[0x0][0x1d4], RZ ;  /* 0x0000750094947a10 */ /* 0x000fc60007ffe0ff */
[----:B------:R1:W4:Y:S01]  /*42e0*/  @!P3 LDG.E R147, [R86.64] ;  /* 0x000000245693b981 */ /* 0x000322000c1e1900 */
[----:B0-----:R-:W-:Y:S01]  /*42f0*/  @!P4 IADD3 R83, P3, R88, R163, RZ ;  /* 0x000000a35853c210 */ /* 0x001fe20007f7e0ff */
[----:B------:R-:W-:-:S03]  /*4300*/  IMAD.SHL.U32 R149, R148, 0x4, RZ ;  /* 0x0000000494957824 */ /* 0x000fc600078e00ff */
[----:B------:R-:W-:Y:S02]  /*4310*/  @!P4 LEA.HI.X.SX32 R162, R163, R92, 0x1, P3 ;  /* 0x0000005ca3a2c211 */ /* 0x000fe400018f0eff */
[----:B------:R-:W-:-:S04]  /*4320*/  @!P4 LEA R82, P3, R83, c[0x0][0x198], 0x2 ;  /* 0x000066005352ca11 */ /* 0x000fc800078610ff */
[----:B------:R-:W-:Y:S02]  /*4330*/  @!P4 LEA.HI.X R83, R83, c[0x0][0x19c], R162, 0x2, P3 ;  /* 0x000067005353ca11 */ /* 0x000fe400018f14a2 */
[----:B------:R-:W-:Y:S02]  /*4340*/  ISETP.GE.OR P3, PT, R149, R89, P0 ;  /* 0x000000599500720c */ /* 0x000fe40000766670 */
[----:B------:R-:W-:Y:S02]  /*4350*/  FSEL R146, R146, RZ, P2 ;  /* 0x000000ff92927208 */ /* 0x000fe40001000000 */
[----:B------:R-:W-:-:S04]  /*4360*/  IADD3 R158, R158, c[0x0][0x1d4], RZ ;  /* 0x000075009e9e7a10 */ /* 0x000fc80007ffe0ff */
[----:B------:R0:W4:Y:S05]  /*4370*/  @!P1 LDG.E R146, [R84.64] ;  /* 0x0000002454929981 */ /* 0x00012a000c1e1900 */
[----:B-1----:R-:W-:Y:S01]  /*4380*/  @!P3 IADD3 R87, P1, R88, R149, RZ ;  /* 0x000000955857b210 */ /* 0x002fe20007f3e0ff */
[----:B------:R-:W-:-:S03]  /*4390*/  IMAD.SHL.U32 R163, R158, 0x4, RZ ;  /* 0x000000049ea37824 */ /* 0x000fc600078e00ff */
[----:B------:R-:W-:Y:S02]  /*43a0*/  @!P3 LEA.HI.X.SX32 R148, R149, R92, 0x1, P1 ;  /* 0x0000005c9594b211 */ /* 0x000fe400008f0eff */
[----:B------:R-:W-:-:S04]  /*43b0*/  @!P3 LEA R86, P1, R87, c[0x0][0x198], 0x2 ;  /* 0x000066005756ba11 */ /* 0x000fc800078210ff */
[----:B------:R-:W-:Y:S02]  /*43c0*/  @!P3 LEA.HI.X R87, R87, c[0x0][0x19c], R148, 0x2, P1 ;  /* 0x000067005757ba11 */ /* 0x000fe400008f1494 */
[----:B------:R-:W-:Y:S02]  /*43d0*/  ISETP.GE.OR P1, PT, R163, R89, P0 ;  /* 0x00000059a300720c */ /* 0x000fe40000726670 */
[----:B------:R-:W-:Y:S02]  /*43e0*/  IADD3 R157, R157, c[0x0][0x1d4], RZ ;  /* 0x000075009d9d7a10 */ /* 0x000fe40007ffe0ff */
[----:B------:R-:W-:Y:S02]  /*43f0*/  FSEL R152, R152, RZ, P2 ;  /* 0x000000ff98987208 */ /* 0x000fe40001000000 */
[----:B------:R-:W-:Y:S01]  /*4400*/  FSEL R151, R151, RZ, P2 ;  /* 0x000000ff97977208 */ /* 0x000fe20001000000 */
[----:B------:R-:W-:-:S03]  /*4410*/  IMAD.SHL.U32 R157, R157, 0x4, RZ ;  /* 0x000000049d9d7824 */ /* 0x000fc600078e00ff */
[----:B------:R1:W4:Y:S04]  /*4420*/  @!P4 LDG.E R152, [R82.64] ;  /* 0x000000245298c981 */ /* 0x000328000c1e1900 */
[----:B------:R0:W4:Y:S01]  /*4430*/  @!P3 LDG.E R151, [R86.64] ;  /* 0x000000245697b981 */ /* 0x000122000c1e1900 */
[----:B------:R-:W-:Y:S02]  /*4440*/  ISETP.GE.OR P3, PT, R157, R89, P0 ;  /* 0x000000599d00720c */ /* 0x000fe40000766670 */
[----:B-1----:R-:W-:-:S04]  /*4450*/  @!P1 IADD3 R82, P4, R88, R163, RZ ;  /* 0x000000a358529210 */ /* 0x002fc80007f9e0ff */
[----:B------:R-:W-:Y:S02]  /*4460*/  @!P1 LEA.HI.X.SX32 R83, R163, R92, 0x1, P4 ;  /* 0x0000005ca3539211 */ /* 0x000fe400020f0eff */
[----:B0-----:R-:W-:Y:S02]  /*4470*/  @!P1 LEA R84, P4, R82, c[0x0][0x198], 0x2 ;  /* 0x0000660052549a11 */ /* 0x001fe400078810ff */
[----:B------:R-:W-:Y:S02]  /*4480*/  FSEL R150, R150, RZ, P2 ;  /* 0x000000ff96967208 */ /* 0x000fe40001000000 */
[----:B------:R-:W-:-:S05]  /*4490*/  @!P1 LEA.HI.X R85, R82, c[0x0][0x19c], R83, 0x2, P4 ;  /* 0x0000670052559a11 */ /* 0x000fca00020f1453 */
[----:B------:R0:W4:Y:S01]  /*44a0*/  @!P1 LDG.E R150, [R84.64] ;  /* 0x0000002454969981 */ /* 0x000122000c1e1900 */
[----:B------:R-:W-:-:S04]  /*44b0*/  @!P3 IADD3 R83, P1, R88, R157, RZ ;  /* 0x0000009d5853b210 */ /* 0x000fc80007f3e0ff */
[----:B------:R-:W-:Y:S02]  /*44c0*/  @!P3 LEA.HI.X.SX32 R86, R157, R92, 0x1, P1 ;  /* 0x0000005c9d56b211 */ /* 0x000fe400008f0eff */
[----:B------:R-:W-:-:S04]  /*44d0*/  @!P3 LEA R82, P1, R83, c[0x0][0x198], 0x2 ;  /* 0x000066005352ba11 */ /* 0x000fc800078210ff */
[----:B------:R-:W-:Y:S02]  /*44e0*/  @!P3 LEA.HI.X R83, R83, c[0x0][0x19c], R86, 0x2, P1 ;  /* 0x000067005353ba11 */ /* 0x000fe400008f1456 */
[----:B------:R-:W-:Y:S02]  /*44f0*/  ISETP.NE.U32.AND P1, PT, RZ, c[0x0][0x200], PT ;  /* 0x00008000ff007a0c */ /* 0x000fe40003f25070 */
[----:B------:R-:W-:Y:S02]  /*4500*/  IADD3 R160, R160, c[0x0][0x1d4], RZ ;  /* 0x00007500a0a07a10 */ /* 0x000fe40007ffe0ff */
[----:B------:R-:W-:Y:S02]  /*4510*/  ISETP.NE.AND.EX P1, PT, RZ, c[0x0][0x204], PT, P1 ;  /* 0x00008100ff007a0c */ /* 0x000fe40003f25310 */
[----:B------:R-:W-:Y:S01]  /*4520*/  FSEL R155, R155, RZ, P2 ;  /* 0x000000ff9b9b7208 */ /* 0x000fe20001000000 */
[----:B------:R-:W-:-:S05]  /*4530*/  IMAD.SHL.U32 R87, R160, 0x4, RZ ;  /* 0x00000004a0577824 */ /* 0x000fca00078e00ff */
[----:B------:R1:W4:Y:S01]  /*4540*/  @!P3 LDG.E R155, [R82.64] ;  /* 0x00000024529bb981 */ /* 0x000322000c1e1900 */
[----:B------:R-:W-:-:S04]  /*4550*/  ISETP.GE.OR P3, PT, R87, R89, P0 ;  /* 0x000000595700720c */ /* 0x000fc80000766670 */
[----:B0-----:R-:W-:Y:S01]  /*4560*/  @P1 IMAD R85, R29, c[0x0][0x1d4], RZ ;  /* 0x000075001d551a24 */ /* 0x001fe200078e02ff */
[----:B------:R-:W-:-:S04]  /*4570*/  IADD3 R142, R142, c[0x0][0x1d4], RZ ;  /* 0x000075008e8e7a10 */ /* 0x000fc80007ffe0ff */
[--C-:B------:R-:W-:Y:S02]  /*4580*/  @P1 SHF.R.S32.HI R86, RZ, 0x1f, R85.reuse ;  /* 0x0000001fff561819 */ /* 0x100fe40000011455 */
[----:B------:R-:W-:Y:S02]  /*4590*/  @P1 IADD3 R84, P4, P5, R90, c[0x0][0x200], R85 ;  /* 0x000080005a541a10 */ /* 0x000fe40007d9e055 */
[----:B------:R-:W-:Y:S01]  /*45a0*/  @P1 SHF.R.S32.HI R85, RZ, 0x1f, R90 ;  /* 0x0000001fff551819 */ /* 0x000fe2000001145a */
[----:B------:R-:W-:-:S03]  /*45b0*/  IMAD.SHL.U32 R149, R142, 0x4, RZ ;  /* 0x000000048e957824 */ /* 0x000fc600078e00ff */
[----:B------:R-:W-:Y:S02]  /*45c0*/  @P1 IADD3.X R85, R85, c[0x0][0x204], R86, P4, P5 ;  /* 0x0000810055551a10 */ /* 0x000fe400027ea456 */
[----:B-1----:R-:W-:Y:S02]  /*45d0*/  @!P3 IADD3 R83, P4, R88, R87, RZ ;  /* 0x000000575853b210 */ /* 0x002fe40007f9e0ff */
[----:B------:R-:W-:Y:S01]  /*45e0*/  ISETP.GE.OR P0, PT, R149, R89, P0 ;  /* 0x000000599500720c */ /* 0x000fe20000706670 */
[----:B------:R-:W4:Y:S01]  /*45f0*/  @P1 LDG.E.U8 R84, [R84.64] ;  /* 0x0000002454541981 */ /* 0x000f22000c1e1100 */
[----:B------:R-:W-:Y:S02]  /*4600*/  @!P3 LEA.HI.X.SX32 R86, R87, R92, 0x1, P4 ;  /* 0x0000005c5756b211 */ /* 0x000fe400020f0eff */
[----:B------:R-:W-:Y:S02]  /*4610*/  @!P3 LEA R82, P4, R83, c[0x0][0x198], 0x2 ;  /* 0x000066005352ba11 */ /* 0x000fe400078810ff */
[----:B------:R-:W-:-:S02]  /*4620*/  FSEL R154, R154, RZ, P2 ;  /* 0x000000ff9a9a7208 */ /* 0x000fc40001000000 */
[----:B------:R-:W-:-:S05]  /*4630*/  @!P3 LEA.HI.X R83, R83, c[0x0][0x19c], R86, 0x2, P4 ;  /* 0x000067005353ba11 */ /* 0x000fca00020f1456 */
[----:B------:R-:W4:Y:S01]  /*4640*/  @!P3 LDG.E R154, [R82.64] ;  /* 0x00000024529ab981 */ /* 0x000f22000c1e1900 */
[----:B------:R-:W-:-:S04]  /*4650*/  @!P0 IADD3 R87, P3, R88, R149, RZ ;  /* 0x0000009558578210 */ /* 0x000fc80007f7e0ff */
[----:B------:R-:W-:Y:S02]  /*4660*/  @!P0 LEA.HI.X.SX32 R142, R149, R92, 0x1, P3 ;  /* 0x0000005c958e8211 */ /* 0x000fe400018f0eff */
[C---:B------:R-:W-:Y:S02]  /*4670*/  @!P0 LEA R86, P3, R87.reuse, c[0x0][0x198], 0x2 ;  /* 0x0000660057568a11 */ /* 0x040fe400078610ff */
[----:B------:R-:W-:Y:S02]  /*4680*/  FSEL R156, R156, RZ, P2 ;  /* 0x000000ff9c9c7208 */ /* 0x000fe40001000000 */
[----:B------:R-:W-:-:S05]  /*4690*/  @!P0 LEA.HI.X R87, R87, c[0x0][0x19c], R142, 0x2, P3 ;  /* 0x0000670057578a11 */ /* 0x000fca00018f148e */
[----:B------:R-:W4:Y:S01]  /*46a0*/  @!P0 LDG.E R156, [R86.64] ;  /* 0x00000024569c8981 */ /* 0x000f22000c1e1900 */
[----:B--2---:R-:W-:-:S04]  /*46b0*/  FMUL.FTZ R142, R9, R94 ;  /* 0x0000005e098e7220 */ /* 0x004fc80000410000 */
[----:B---3--:R-:W-:-:S04]  /*46c0*/  FFMA.FTZ R142, R8, R153, R142 ;  /* 0x00000099088e7223 */ /* 0x008fc8000001008e */
[----:B------:R-:W-:-:S04]  /*46d0*/  FFMA.FTZ R142, R10, R95, R142 ;  /* 0x0000005f0a8e7223 */ /* 0x000fc8000001008e */
[----:B------:R-:W-:-:S04]  /*46e0*/  FFMA.FTZ R142, R11, R102, R142 ;  /* 0x000000660b8e7223 */ /* 0x000fc8000001008e */
        /* <DEDUP_REMOVED lines=58> */
[----:B------:R-:W-:-:S03]  /*4a90*/  ISETP.NE.AND P0, PT, R84, RZ, P1 ;  /* 0x000000ff5400720c */ /* 0x000fc60000f05270 */
[----:B------:R-:W-:Y:S01]  /*4aa0*/  FFMA.FTZ R142, R81, R152, R142 ;  /* 0x00000098518e7223 */ /* 0x000fe2000001008e */
[----:B------:R-:W-:-:S03]  /*4ab0*/  LOP3.LUT P1, RZ, R23, 0x3, RZ, 0xc0, !PT ;  /* 0x0000000317ff7812 */ /* 0x000fc6000782c0ff */
[----:B------:R-:W-:Y:S01]  /*4ac0*/  FFMA.FTZ R149, R7, R156, R142 ;  /* 0x0000009c07957223 */ /* 0x000fe2000001008e */
[----:B------:R-:W-:Y:S07]  /*4ad0*/  BRA.DIV ~URZ, `(.L_x_4257) ;  /* 0x00002d227f007947 */ /* 0x000fee000b800000 */
[----:B------:R0:W1:Y:S02]  /*4ae0*/  SHFL.BFLY PT, R82, R149, 0x2, 0x1f ;  /* 0x0c401f0095527f89 */ /* 0x00006400000e0000 */
.L_x_4301:
[----:B01----:R-:W-:Y:S01]  /*4af0*/  FADD.FTZ R149, R149, R82 ;  /* 0x0000005295957221 */ /* 0x003fe20000010000 */
[----:B------:R-:W-:Y:S05]  /*4b00*/  BRA.DIV ~URZ, `(.L_x_4258) ;  /* 0x00002d727f007947 */ /* 0x000fea000b800000 */
[----:B------:R0:W1:Y:S02]  /*4b10*/  SHFL.BFLY PT, R82, R149, 0x1, 0x1f ;  /* 0x0c201f0095527f89 */ /* 0x00006400000e0000 */
.L_x_4302:
        /* <DEDUP_REMOVED lines=26> */
.L_x_4260:
[----:B------:R-:W-:Y:S05]  /*4cc0*/  BSYNC B1 ;  /* 0x0000000000017941 */ /* 0x000fea0003800000 */
.L_x_4259:
[----:B------:R-:W-:-:S04]  /*4cd0*/  IADD3 R90, R90, 0x10, RZ ;  /* 0x000000105a5a7810 */ /* 0x000fc80007ffe0ff */
[----:B------:R-:W-:-:S13]  /*4ce0*/  ISETP.GE.AND P0, PT, R90, R5, PT ;  /* 0x000000055a00720c */ /* 0x000fda0003f06270 */
[----:B01---5:R-:W-:Y:S01]  /*4cf0*/  @P0 CALL.REL.NOINC `(.L_x_4256) ;  /* 0x0000001000000944 */ /* 0x023fe20003c00000 */
[----:B------:R-:W-:Y:S05]  /*4d00*/  BRA `(.L_x_4261) ;  /* 0xffffd3b000007947 */ /* 0x000fea000383ffff */
.L_x_4256:
[----:B------:R-:W-:Y:S05]  /*4d10*/  BSYNC B0 ;  /* 0x0000000000007941 */ /* 0x000fea0003800000 */
.L_x_4255:
[----:B-----5:R-:W-:Y:S01]  /*4d20*/  SHF.R.S32.HI R2, RZ, 0x1f, R23 ;  /* 0x0000001fff027819 */ /* 0x020fe20000011417 */
[----:B------:R-:W-:Y:S05]  /*4d30*/  BRA.DIV ~URZ, `(.L_x_4262) ;  /* 0x00002bc27f007947 */ /* 0x000fea000b800000 */
[----:B------:R0:W3:Y:S02]  /*4d40*/  SHFL.BFLY PT, R5, R4, 0x10, 0x1f ;  /* 0x0e001f0004057f89 */ /* 0x0000e400000e0000 */
.L_x_4303:
[----:B---3--:R-:W-:Y:S01]  /*4d50*/  FMNMX.FTZ R7, R5, R4, !PT ;  /* 0x0000000405077209 */ /* 0x008fe20007810000 */
[----:B------:R-:W-:Y:S05]  /*4d60*/  BRA.DIV ~URZ, `(.L_x_4263) ;  /* 0x00002c127f007947 */ /* 0x000fea000b800000 */
[----:B------:R-:W3:Y:S02]  /*4d70*/  SHFL.BFLY PT, R0, R7, 0x8, 0x1f ;  /* 0x0d001f0007007f89 */ /* 0x000ee400000e0000 */
[----:B---3--:R-:W-:-:S05]  /*4d80*/  FMNMX.FTZ R0, R7, R0, !PT ;  /* 0x0000000007007209 */ /* 0x008fca0007810000 */
[----:B------:R3:W4:Y:S02]  /*4d90*/  SHFL.BFLY PT, R5, R0, 0x4, 0x1f ;  /* 0x0c801f0000057f89 */ /* 0x00072400000e0000 */
.L_x_4304:
        /* <DEDUP_REMOVED lines=24> */
.L_x_4269:
        /* <DEDUP_REMOVED lines=13> */
.L_x_4267:
[----:B------:R-:W4:Y:S02]  /*4ff0*/  LDS R4, [R8] ;  /* 0x0000000008047984 */ /* 0x000f240000000800 */
[----:B---34-:R-:W-:-:S04]  /*5000*/  FADD.FTZ R4, -R11, R4 ;  /* 0x000000040b047221 */ /* 0x018fc80000010100 */
[----:B------:R-:W-:-:S04]  /*5010*/  FMUL.FTZ R4, R4, 1.4426950216293334961 ;  /* 0x3fb8aa3b04047820 */ /* 0x000fc80000410000 */
[----:B------:R3:W4:Y:S03]  /*5020*/  MUFU.EX2 R9, R4 ;  /* 0x0000000400097308 */ /* 0x0007260000000800 */
.L_x_4268:
[----:B------:R-:W-:Y:S05]  /*5030*/  BSYNC B1 ;  /* 0x0000000000017941 */ /* 0x000fea0003800000 */
.L_x_4266:
[----:B----4-:R4:W-:Y:S01]  /*5040*/  STS [R8], R9 ;  /* 0x0000000908007388 */ /* 0x0109e20000000800 */
[----:B------:R-:W-:Y:S01]  /*5050*/  IADD3 R0, R0, 0x40, RZ ;  /* 0x0000004000007810 */ /* 0x000fe20007ffe0ff */
[----:B------:R-:W-:-:S03]  /*5060*/  FADD.FTZ R2, R9, R2 ;  /* 0x0000000209027221 */ /* 0x000fc60000010000 */
[----:B------:R-:W-:-:S13]  /*5070*/  ISETP.GT.AND P2, PT, R0, R25, PT ;  /* 0x000000190000720c */ /* 0x000fda0003f44270 */
[----:B----4-:R-:W-:Y:S05]  /*5080*/  @!P2 BRA `(.L_x_4269) ;  /* 0xfffffe900000a947 */ /* 0x010fea000383ffff */
.L_x_4265:
[----:B------:R-:W-:Y:S05]  /*5090*/  BSYNC B0 ;  /* 0x0000000000007941 */ /* 0x000fea0003800000 */
.L_x_4264:
        /* <DEDUP_REMOVED lines=36> */
.L_x_4272:
        /* <DEDUP_REMOVED lines=13> */
.L_x_4271:
[----:B------:R-:W-:Y:S05]  /*53b0*/  BSYNC B0 ;  /* 0x0000000000007941 */ /* 0x000fea0003800000 */
.L_x_4270:
        /* <DEDUP_REMOVED lines=44> */
[----:B------:R-:W-:Y:S02]  /*5680*/  IMAD R7, R20, 0x90, RZ ;  /* 0x0000009014077824 */ /* 0x000fe400078e02ff */
[----:B------:R-:W-:Y:S02]  /*5690*/  IMAD.MOV.U32 R6, RZ, RZ, R5 ;  /* 0x000000ffff067224 */ /* 0x000fe400078e0005 */
[----:B------:R-:W-:Y:S01]  /*56a0*/  IMAD.MOV.U32 R94, RZ, RZ, R20 ;  /* 0x000000ffff5e7224 */ /* 0x000fe200078e0014 */
[----:B------:R-:W-:-:S04]  /*56b0*/  IADD3 R8, P0, R24, R7, RZ ;  /* 0x0000000718087210 */ /* 0x000fc80007f1e0ff */
[----:B-1----:R-:W-:Y:S02]  /*56c0*/  LEA.HI.X.SX32 R33, R7, R26, 0x1, P0 ;  /* 0x0000001a07217211 */ /* 0x002fe400000f0eff */
[C---:B------:R-:W-:Y:S02]  /*56d0*/  LEA R4, P0, R8.reuse, c[0x0][0x1a0], 0x2 ;  /* 0x0000680008047a11 */ /* 0x040fe400078010ff */
[----:B------:R-:W-:Y:S02]  /*56e0*/  LEA R7, R29, 0x410, 0x2 ;  /* 0x000004101d077811 */ /* 0x000fe400078e10ff */
[----:B------:R-:W-:Y:S01]  /*56f0*/  LEA.HI.X R5, R8, c[0x0][0x1a4], R33, 0x2, P0 ;  /* 0x0000690008057a11 */ /* 0x000fe200000f1421 */
[----:B------:R-:W-:-:S04]  /*5700*/  IMAD.MOV.U32 R8, RZ, RZ, RZ ;  /* 0x000000ffff087224 */ /* 0x000fc800078e00ff */
.L_x_4279:
[----:B------:R0:W3:Y:S01]  /*5710*/  LDG.E.128 R32, [R4.64] ;  /* 0x0000002404207981 */ /* 0x0000e2000c1e1d00 */
[----:B------:R-:W-:Y:S02]  /*5720*/  IADD3 R6, R6, -0x1, RZ ;  /* 0xffffffff06067810 */ /* 0x000fe40007ffe0ff */
[----:B------:R-:W-:Y:S01]  /*5730*/  IADD3 R94, R94, 0x1, RZ ;  /* 0x000000015e5e7810 */ /* 0x000fe20007ffe0ff */
[----:B------:R1:W3:Y:S01]  /*5740*/  LDS R28, [R7] ;  /* 0x00000000071c7984 */ /* 0x0002e20000000800 */
[----:B------:R-:W-:-:S02]  /*5750*/  ISETP.NE.AND P0, PT, R6, RZ, PT ;  /* 0x000000ff0600720c */ /* 0x000fc40003f05270 */
[----:B0-----:R-:W-:Y:S02]  /*5760*/  IADD3 R4, P2, R4, 0x240, RZ ;  /* 0x0000024004047810 */ /* 0x001fe40007f5e0ff */
[----:B-1----:R-:W-:-:S03]  /*5770*/  IADD3 R7, R7, 0x4, RZ ;  /* 0x0000000407077810 */ /* 0x002fc60007ffe0ff */
[----:B------:R-:W-:Y:S02]  /*5780*/  IMAD.X R5, RZ, RZ, R5, P2 ;  /* 0x000000ffff057224 */ /* 0x000fe400010e0605 */
[-C--:B---3--:R-:W-:Y:S02]  /*5790*/  FFMA.FTZ R8, R32, R28.reuse, R8 ;  /* 0x0000001c20087223 */ /* 0x088fe40000010008 */
[-C--:B------:R-:W-:Y:S02]  /*57a0*/  FFMA.FTZ R9, R33, R28.reuse, R9 ;  /* 0x0000001c21097223 */ /* 0x080fe40000010009 */
[-C--:B------:R-:W-:Y:S02]  /*57b0*/  FFMA.FTZ R10, R34, R28.reuse, R10 ;  /* 0x0000001c220a7223 */ /* 0x080fe4000001000a */
[----:B------:R-:W-:Y:S01]  /*57c0*/  FFMA.FTZ R11, R35, R28, R11 ;  /* 0x0000001c230b7223 */ /* 0x000fe2000001000b */
[----:B------:R-:W-:Y:S05]  /*57d0*/  @P0 BRA `(.L_x_4279) ;  /* 0xffffff3000000947 */ /* 0x000fea000383ffff */
.L_x_4278:
[----:B------:R-:W-:Y:S05]  /*57e0*/  BSYNC B2 ;  /* 0x0000000000027941 */ /* 0x000fea0003800000 */
.L_x_4277:
[----:B------:R-:W-:Y:S05]  /*57f0*/  @!P1 BRA `(.L_x_4276) ;  /* 0x00000cd000009947 */ /* 0x000fea0003800000 */
[----:B------:R-:W-:Y:S01]  /*5800*/  IMAD.IADD R6, R95, 0x1, -R94 ;  /* 0x000000015f067824 */ /* 0x000fe200078e0a5e */
[C---:B------:R-:W-:Y:S01]  /*5810*/  LEA R7, R94.reuse, 0x8, 0x2 ;  /* 0x000000085e077811 */ /* 0x040fe200078e10ff */
[----:B------:R-:W-:Y:S01]  /*5820*/  IMAD R5, R94, 0x90, RZ ;  /* 0x000000905e057824 */ /* 0x000fe200078e02ff */
[----:B------:R-:W-:Y:S02]  /*5830*/  BSSY B2, `(.L_x_4280) ;  /* 0x0000073000027945 */ /* 0x000fe40003800000 */
[----:B------:R-:W-:Y:S01]  /*5840*/  ISETP.GT.AND P1, PT, R6, 0xc, PT ;  /* 0x0000000c0600780c */ /* 0x000fe20003f24270 */
[----:B------:R-:W-:Y:S01]  /*5850*/  IMAD R7, R16, -0x4, R7 ;  /* 0xfffffffc10077824 */ /* 0x000fe200078e0207 */
[----:B------:R-:W-:-:S04]  /*5860*/  IADD3 R4, P0, R24, R5, RZ ;  /* 0x0000000518047210 */ /* 0x000fc80007f1e0ff */
        /* <DEDUP_REMOVED lines=8> */
.L_x_4282:
        /* <DEDUP_REMOVED lines=14> */
[----:B-1----:R0:W2:Y:S04]  /*59d0*/  LDG.E.128 R32, [R92.64+0x1f80] ;  /* 0x001f80245c207981 */ /* 0x0020a8000c1e1d00 */
[----:B------:R0:W2:Y:S01]  /*59e0*/  LDG.E.128 R4, [R92.64+0x21c0] ;  /* 0x0021c0245c047981 */ /* 0x0000a2000c1e1d00 */
[----:B------:R-:W-:-:S02]  /*59f0*/  IADD3 R96, P1, R92, 0x2400, RZ ;  /* 0x000024005c607810 */ /* 0x000fc40007f3e0ff */
[----:B------:R-:W-:Y:S01]  /*5a00*/  IADD3 R94, R94, 0x10, RZ ;  /* 0x000000105e5e7810 */ /* 0x000fe20007ffe0ff */
[----:B------:R-:W3:Y:S04]  /*5a10*/  LDS R98, [R28+-0x8] ;  /* 0xfffff8001c627984 */ /* 0x000ee80000000800 */
[----:B------:R-:W4:Y:S01]  /*5a20*/  LDS R100, [R28+-0x4] ;  /* 0xfffffc001c647984 */ /* 0x000f220000000800 */
[----:B0-----:R-:W-:Y:S01]  /*5a30*/  IMAD.X R93, RZ, RZ, R93, P1 ;  /* 0x000000ffff5d7224 */ /* 0x001fe200008e065d */
[----:B------:R-:W-:Y:S02]  /*5a40*/  ISETP.GE.AND P1, PT, R94, R97, PT ;  /* 0x000000615e00720c */ /* 0x000fe40003f26270 */
[----:B------:R-:W2:Y:S04]  /*5a50*/  LDS R101, [R28] ;  /* 0x000000001c657984 */ /* 0x000ea80000000800 */
[----:B------:R-:W0:Y:S04]  /*5a60*/  LDS R102, [R28+0x4] ;  /* 0x000004001c667984 */ /* 0x000e280000000800 */
[----:B------:R-:W1:Y:S04]  /*5a70*/  LDS R103, [R28+0x8] ;  /* 0x000008001c677984 */ /* 0x000e680000000800 */
[----:B------:R-:W0:Y:S04]  /*5a80*/  LDS R104, [R28+0xc] ;  /* 0x00000c001c687984 */ /* 0x000e280000000800 */
[----:B------:R-:W0:Y:S04]  /*5a90*/  LDS R105, [R28+0x10] ;  /* 0x000010001c697984 */ /* 0x000e280000000800 */
[----:B------:R-:W0:Y:S04]  /*5aa0*/  LDS R106, [R28+0x14] ;  /* 0x000014001c6a7984 */ /* 0x000e280000000800 */
[----:B------:R-:W0:Y:S01]  /*5ab0*/  LDS R92, [R28+0x18] ;  /* 0x000018001c5c7984 */ /* 0x000e220000000800 */
[----:B---3--:R-:W-:-:S02]  /*5ac0*/  FFMA.FTZ R99, R88, R98, R8 ;  /* 0x0000006258637223 */ /* 0x008fc40000010008 */
[-C--:B------:R-:W-:Y:S02]  /*5ad0*/  FFMA.FTZ R8, R89, R98.reuse, R9 ;  /* 0x0000006259087223 */ /* 0x080fe40000010009 */
[-C--:B------:R-:W-:Y:S02]  /*5ae0*/  FFMA.FTZ R9, R90, R98.reuse, R10 ;  /* 0x000000625a097223 */ /* 0x080fe4000001000a */
[----:B------:R-:W3:Y:S01]  /*5af0*/  LDS R10, [R28+0x1c] ;  /* 0x00001c001c0a7984 */ /* 0x000ee20000000800 */
[----:B------:R-:W-:Y:S02]  /*5b00*/  FFMA.FTZ R98, R91, R98, R11 ;  /* 0x000000625b627223 */ /* 0x000fe4000001000b */
[-C--:B----4-:R-:W-:Y:S01]  /*5b10*/  FFMA.FTZ R99, R84, R100.reuse, R99 ;  /* 0x0000006454637223 */ /* 0x090fe20000010063 */
[----:B------:R-:W4:Y:S01]  /*5b20*/  LDS R11, [R28+0x20] ;  /* 0x000020001c0b7984 */ /* 0x000f220000000800 */
[----:B------:R-:W-:Y:S02]  /*5b30*/  FFMA.FTZ R8, R85, R100, R8 ;  /* 0x0000006455087223 */ /* 0x000fe40000010008 */
[----:B--2---:R-:W-:-:S02]  /*5b40*/  FFMA.FTZ R99, R80, R101, R99 ;  /* 0x0000006550637223 */ /* 0x004fc40000010063 */
[----:B------:R-:W2:Y:S01]  /*5b50*/  LDS R80, [R28+0x24] ;  /* 0x000024001c507984 */ /* 0x000ea20000000800 */
[-C--:B------:R-:W-:Y:S02]  /*5b60*/  FFMA.FTZ R9, R86, R100.reuse, R9 ;  /* 0x0000006456097223 */ /* 0x080fe40000010009 */
[----:B------:R-:W-:Y:S02]  /*5b70*/  FFMA.FTZ R98, R87, R100, R98 ;  /* 0x0000006457627223 */ /* 0x000fe40000010062 */
[-C--:B------:R-:W-:Y:S02]  /*5b80*/  FFMA.FTZ R8, R81, R101.reuse, R8 ;  /* 0x0000006551087223 */ /* 0x080fe40000010008 */
[----:B------:R-:W2:Y:S01]  /*5b90*/  LDS R81, [R28+0x28] ;  /* 0x000028001c517984 */ /* 0x000ea20000000800 */
[-C--:B------:R-:W-:Y:S02]  /*5ba0*/  FFMA.FTZ R9, R82, R101.reuse, R9 ;  /* 0x0000006552097223 */ /* 0x080fe40000010009 */
[----:B------:R-:W-:-:S02]  /*5bb0*/  FFMA.FTZ R98, R83, R101, R98 ;  /* 0x0000006553627223 */ /* 0x000fc40000010062 */
[-C--:B0-----:R-:W-:Y:S02]  /*5bc0*/  FFMA.FTZ R99, R76, R102.reuse, R99 ;  /* 0x000000664c637223 */ /* 0x081fe40000010063 */
[-C--:B------:R-:W-:Y:S01]  /*5bd0*/  FFMA.FTZ R8, R77, R102.reuse, R8 ;  /* 0x000000664d087223 */ /* 0x080fe20000010008 */
[----:B------:R-:W0:Y:S01]  /*5be0*/  LDS R76, [R28+0x2c] ;  /* 0x00002c001c4c7984 */ /* 0x000e220000000800 */
[-C--:B------:R-:W-:Y:S02]  /*5bf0*/  FFMA.FTZ R9, R78, R102.reuse, R9 ;  /* 0x000000664e097223 */ /* 0x080fe40000010009 */
[----:B------:R-:W-:Y:S02]  /*5c00*/  FFMA.FTZ R98, R79, R102, R98 ;  /* 0x000000664f627223 */ /* 0x000fe40000010062 */
[-C--:B-1----:R-:W-:Y:S02]  /*5c10*/  FFMA.FTZ R99, R72, R103.reuse, R99 ;  /* 0x0000006748637223 */ /* 0x082fe40000010063 */
[-C--:B------:R-:W-:Y:S01]  /*5c20*/  FFMA.FTZ R8, R73, R103.reuse, R8 ;  /* 0x0000006749087223 */ /* 0x080fe20000010008 */
[----:B------:R-:W1:Y:S01]  /*5c30*/  LDS R72, [R28+0x30] ;  /* 0x000030001c487984 */ /* 0x000e620000000800 */
[----:B------:R-:W-:-:S02]  /*5c40*/  FFMA.FTZ R9, R74, R103, R9 ;  /* 0x000000674a097223 */ /* 0x000fc40000010009 */
[----:B------:R-:W-:Y:S02]  /*5c50*/  FFMA.FTZ R98, R75, R103, R98 ;  /* 0x000000674b627223 */ /* 0x000fe40000010062 */
[-C--:B------:R-:W-:Y:S02]  /*5c60*/  FFMA.FTZ R99, R68, R104.reuse, R99 ;  /* 0x0000006844637223 */ /* 0x080fe40000010063 */
[-C--:B------:R-:W-:Y:S01]  /*5c70*/  FFMA.FTZ R8, R69, R104.reuse, R8 ;  /* 0x0000006845087223 */ /* 0x080fe20000010008 */
[----:B------:R3:W0:Y:S01]  /*5c80*/  LDS R68, [R28+0x34] ;  /* 0x000034001c447984 */ /* 0x0006220000000800 */
[-C--:B------:R-:W-:Y:S02]  /*5c90*/  FFMA.FTZ R9, R70, R104.reuse, R9 ;  /* 0x0000006846097223 */ /* 0x080fe40000010009 */
[----:B------:R-:W-:Y:S02]  /*5ca0*/  FFMA.FTZ R98, R71, R104, R98 ;  /* 0x0000006847627223 */ /* 0x000fe40000010062 */
[----:B------:R-:W-:-:S02]  /*5cb0*/  FFMA.FTZ R8, R65, R105, R8 ;  /* 0x0000006941087223 */ /* 0x000fc40000010008 */
[-C--:B------:R-:W-:Y:S01]  /*5cc0*/  FFMA.FTZ R9, R66, R105.reuse, R9 ;  /* 0x0000006942097223 */ /* 0x080fe20000010009 */
[----:B---3--:R-:W-:Y:S01]  /*5cd0*/  IADD3 R28, R28, 0x40, RZ ;  /* 0x000000401c1c7810 */ /* 0x008fe20007ffe0ff */
        /* <DEDUP_REMOVED lines=30> */
[-C--:B-1----:R-:W-:Y:S02]  /*5ec0*/  FFMA.FTZ R10, R33, R72.reuse, R8 ;  /* 0x00000048210a7223 */ /* 0x082fe40000010008 */
        /* <DEDUP_REMOVED lines=9> */
.L_x_4281:
[----:B------:R-:W-:Y:S05]  /*5f60*/  BSYNC B2 ;  /* 0x0000000000027941 */ /* 0x000fea0003800000 */
.L_x_4280:
        /* <DEDUP_REMOVED lines=10> */
[----:B-1----:R0:W2:Y:S04]  /*6010*/  LDG.E.128 R32, [R92.64+0xd80] ;  /* 0x000d80245c207981 */ /* 0x0020a8000c1e1d00 */
[----:B------:R0:W2:Y:S01]  /*6020*/  LDG.E.128 R4, [R92.64+0xfc0] ;  /* 0x000fc0245c047981 */ /* 0x0000a2000c1e1d00 */
[----:B------:R-:W-:-:S02]  /*6030*/  IADD3 R69, P0, R92, 0x1200, RZ ;  /* 0x000012005c457810 */ /* 0x000fc40007f1e0ff */
[----:B------:R-:W-:Y:S01]  /*6040*/  IADD3 R94, R94, 0x8, RZ ;  /* 0x000000085e5e7810 */ /* 0x000fe20007ffe0ff */
[----:B------:R-:W3:Y:S02]  /*6050*/  LDS R60, [R28+-0x8] ;  /* 0xfffff8001c3c7984 */ /* 0x000ee40000000800 */
[----:B------:R-:W-:Y:S01]  /*6060*/  IMAD.X R70, RZ, RZ, R93, P0 ;  /* 0x000000ffff467224 */ /* 0x000fe200000e065d */
[----:B------:R-:W-:Y:S01]  /*6070*/  PLOP3.LUT P0, PT, PT, PT, PT, 0x8, 0x0 ;  /* 0x000000000000781c */ /* 0x000fe20003f0e170 */
[----:B------:R-:W4:Y:S01]  /*6080*/  LDS R62, [R28+-0x4] ;  /* 0xfffffc001c3e7984 */ /* 0x000f220000000800 */
[----:B0-----:R-:W-:-:S03]  /*6090*/  IMAD.MOV.U32 R92, RZ, RZ, R69 ;  /* 0x000000ffff5c7224 */ /* 0x001fc600078e0045 */
[----:B------:R-:W2:Y:S01]  /*60a0*/  LDS R63, [R28] ;  /* 0x000000001c3f7984 */ /* 0x000ea20000000800 */
[----:B------:R-:W-:-:S03]  /*60b0*/  IMAD.MOV.U32 R93, RZ, RZ, R70 ;  /* 0x000000ffff5d7224 */ /* 0x000fc600078e0046 */
        /* <DEDUP_REMOVED lines=38> */
.L_x_4284:
[----:B------:R-:W-:Y:S05]  /*6320*/  BSYNC B2 ;  /* 0x0000000000027941 */ /* 0x000fea0003800000 */
.L_x_4283:
[----:B------:R-:W-:-:S13]  /*6330*/  ISETP.LT.OR P0, PT, R94, R95, P0 ;  /* 0x0000005f5e00720c */ /* 0x000fda0000701670 */
[----:B------:R-:W-:Y:S05]  /*6340*/  @!P0 BRA `(.L_x_4276) ;  /* 0x0000018000008947 */ /* 0x000fea0003800000 */
[----:B------:R-:W3:Y:S04]  /*6350*/  LDG.E.128 R4, [R92.64] ;  /* 0x000000245c047981 */ /* 0x000ee8000c1e1d00 */
[----:B--2---:R-:W2:Y:S04]  /*6360*/  LDG.E.128 R36, [R92.64+0x240] ;  /* 0x000240245c247981 */ /* 0x004ea8000c1e1d00 */
[----:B------:R-:W4:Y:S04]  /*6370*/  LDG.E.128 R40, [R92.64+0x480] ;  /* 0x000480245c287981 */ /* 0x000f28000c1e1d00 */
[----:B------:R-:W4:Y:S04]  /*6380*/  LDG.E.128 R44, [R92.64+0x6c0] ;  /* 0x0006c0245c2c7981 */ /* 0x000f28000c1e1d00 */
[----:B-1----:R-:W3:Y:S04]  /*6390*/  LDS R32, [R28+-0x8] ;  /* 0xfffff8001c207984 */ /* 0x002ee80000000800 */
[----:B------:R-:W2:Y:S04]  /*63a0*/  LDS R33, [R28+-0x4] ;  /* 0xfffffc001c217984 */ /* 0x000ea80000000800 */
[----:B------:R-:W4:Y:S04]  /*63b0*/  LDS R34, [R28] ;  /* 0x000000001c227984 */ /* 0x000f280000000800 */
[----:B------:R-:W0:Y:S01]  /*63c0*/  LDS R35, [R28+0x4] ;  /* 0x000004001c237984 */ /* 0x000e220000000800 */
[----:B---3--:R-:W-:-:S02]  /*63d0*/  FFMA.FTZ R4, R4, R32, R8 ;  /* 0x0000002004047223 */ /* 0x008fc40000010008 */
[-C--:B------:R-:W-:Y:S02]  /*63e0*/  FFMA.FTZ R5, R5, R32.reuse, R9 ;  /* 0x0000002005057223 */ /* 0x080fe40000010009 */
[-C--:B------:R-:W-:Y:S02]  /*63f0*/  FFMA.FTZ R6, R6, R32.reuse, R10 ;  /* 0x0000002006067223 */ /* 0x080fe4000001000a */
[----:B------:R-:W-:Y:S02]  /*6400*/  FFMA.FTZ R7, R7, R32, R11 ;  /* 0x0000002007077223 */ /* 0x000fe4000001000b */
[-C--:B--2---:R-:W-:Y:S02]  /*6410*/  FFMA.FTZ R4, R36, R33.reuse, R4 ;  /* 0x0000002124047223 */ /* 0x084fe40000010004 */
[-C--:B------:R-:W-:Y:S02]  /*6420*/  FFMA.FTZ R5, R37, R33.reuse, R5 ;  /* 0x0000002125057223 */ /* 0x080fe40000010005 */
[----:B------:R-:W-:-:S02]  /*6430*/  FFMA.FTZ R6, R38, R33, R6 ;  /* 0x0000002126067223 */ /* 0x000fc40000010006 */
[----:B------:R-:W-:Y:S02]  /*6440*/  FFMA.FTZ R7, R39, R33, R7 ;  /* 0x0000002127077223 */ /* 0x000fe40000010007 */
[-C--:B----4-:R-:W-:Y:S02]  /*6450*/  FFMA.FTZ R4, R40, R34.reuse, R4 ;  /* 0x0000002228047223 */ /* 0x090fe40000010004 */
[-C--:B------:R-:W-:Y:S02]  /*6460*/  FFMA.FTZ R5, R41, R34.reuse, R5 ;  /* 0x0000002229057223 */ /* 0x080fe40000010005 */
[-C--:B------:R-:W-:Y:S02]  /*6470*/  FFMA.FTZ R6, R42, R34.reuse, R6 ;  /* 0x000000222a067223 */ /* 0x080fe40000010006 */
[----:B------:R-:W-:Y:S02]  /*6480*/  FFMA.FTZ R7, R43, R34, R7 ;  /* 0x000000222b077223 */ /* 0x000fe40000010007 */
[----:B0-----:R-:W-:-:S02]  /*6490*/  FFMA.FTZ R8, R44, R35, R4 ;  /* 0x000000232c087223 */ /* 0x001fc40000010004 */
[-C--:B------:R-:W-:Y:S02]  /*64a0*/  FFMA.FTZ R9, R45, R35.reuse, R5 ;  /* 0x000000232d097223 */ /* 0x080fe40000010005 */
[-C--:B------:R-:W-:Y:S02]  /*64b0*/  FFMA.FTZ R10, R46, R35.reuse, R6 ;  /* 0x000000232e0a7223 */ /* 0x080fe40000010006 */
[----:B------:R-:W-:Y:S02]  /*64c0*/  FFMA.FTZ R11, R47, R35, R7 ;  /* 0x000000232f0b7223 */ /* 0x000fe40000010007 */
.L_x_4276:
[----:B------:R-:W-:Y:S05]  /*64d0*/  BSYNC B0 ;  /* 0x0000000000007941 */ /* 0x000fea0003800000 */
.L_x_4275:
[----:B------:R-:W-:-:S13]  /*64e0*/  ISETP.GE.AND P0, PT, R20, R25, PT ;  /* 0x000000191400720c */ /* 0x000fda0003f06270 */
[----:B------:R-:W-:Y:S05]  /*64f0*/  @P0 BRA `(.L_x_4274) ;  /* 0x00000d3000000947 */ /* 0x000fea0003800000 */
[----:B------:R-:W-:Y:S01]  /*6500*/  IADD3 R4, -R16, R25, -R29 ;  /* 0x0000001910047210 */ /* 0x000fe20007ffe91d */
[----:B------:R-:W-:Y:S03]  /*6510*/  BSSY B0, `(.L_x_4285) ;  /* 0x000002f000007945 */ /* 0x000fe60003800000 */
[----:B------:R-:W-:-:S13]  /*6520*/  LOP3.LUT P0, R4, R4, 0x3, RZ, 0xc0, !PT ;  /* 0x0000000304047812 */ /* 0x000fda000780c0ff */
[----:B------:R-:W-:Y:S05]  /*6530*/  @!P0 BRA `(.L_x_4286) ;  /* 0x000002c000008947 */ /* 0x000fea0003800000 */
[----:B------:R-:W-:Y:S01]  /*6540*/  IMAD.MOV.U32 R6, RZ, RZ, R4 ;  /* 0x000000ffff067224 */ /* 0x000fe200078e0004 */
[----:B------:R-:W-:Y:S02]  /*6550*/  LEA R7, R29, 0x410, 0x2 ;  /* 0x000004101d077811 */ /* 0x000fe400078e10ff */
.L_x_4289:
        /* <DEDUP_REMOVED lines=38> */
.L_x_4288:
[----:B------:R-:W-:Y:S05]  /*67c0*/  BSYNC B2 ;  /* 0x0000000000027941 */ /* 0x000fea0003800000 */
.L_x_4287:
[----:B------:R-:W-:Y:S02]  /*67d0*/  IADD3 R20, R20, 0x1, RZ ;  /* 0x0000000114147810 */ /* 0x000fe40007ffe0ff */
[----:B------:R-:W-:Y:S01]  /*67e0*/  IADD3 R7, R7, 0x4, RZ ;  /* 0x0000000407077810 */ /* 0x000fe20007ffe0ff */
[----:B------:R-:W-:Y:S05]  /*67f0*/  @P0 BRA `(.L_x_4289) ;  /* 0xfffffd6000000947 */ /* 0x000fea000383ffff */
.L_x_4286:
[----:B------:R-:W-:Y:S05]  /*6800*/  BSYNC B0 ;  /* 0x0000000000007941 */ /* 0x000fea0003800000 */
.L_x_4285:
[----:B------:R-:W-:-:S04]  /*6810*/  LOP3.LUT R4, RZ, R29, RZ, 0x33, !PT ;  /* 0x0000001dff047212 */ /* 0x000fc800078e33ff */
[----:B------:R-:W-:-:S04]  /*6820*/  IADD3 R4, -R16, R25, R4 ;  /* 0x0000001910047210 */ /* 0x000fc80007ffe104 */
[----:B------:R-:W-:-:S13]  /*6830*/  ISETP.GE.U32.AND P0, PT, R4, 0x3, PT ;  /* 0x000000030400780c */ /* 0x000fda0003f06070 */
[----:B------:R-:W-:Y:S05]  /*6840*/  @!P0 BRA `(.L_x_4274) ;  /* 0x000009e000008947 */ /* 0x000fea0003800000 */
[----:B------:R-:W-:-:S05]  /*6850*/  LEA R5, R20, 0x8, 0x2 ;  /* 0x0000000814057811 */ /* 0x000fca00078e10ff */
[----:B------:R-:W-:-:S05]  /*6860*/  IMAD R5, R16, -0x4, R5 ;  /* 0xfffffffc10057824 */ /* 0x000fca00078e0205 */
[----:B------:R-:W-:Y:S02]  /*6870*/  IADD3 R6, R5, 0x410, RZ ;  /* 0x0000041005067810 */ /* 0x000fe40007ffe0ff */
.L_x_4298:
        /* <DEDUP_REMOVED lines=42> */
.L_x_4291:
[----:B------:R-:W-:Y:S05]  /*6b20*/  BSYNC B0 ;  /* 0x0000000000007941 */ /* 0x000fea0003800000 */
.L_x_4290:
[----:B------:R-:W-:Y:S01]  /*6b30*/  BSSY B0, `(.L_x_4292) ;  /* 0x0000023000007945 */ /* 0x000fe20003800000 */
        /* <DEDUP_REMOVED lines=34> */
.L_x_4293:
[----:B------:R-:W-:Y:S05]  /*6d60*/  BSYNC B0 ;  /* 0x0000000000007941 */ /* 0x000fea0003800000 */
.L_x_4292:
        /* <DEDUP_REMOVED lines=35> */
.L_x_4295:
[----:B------:R-:W-:Y:S05]  /*6fa0*/  BSYNC B0 ;  /* 0x0000000000007941 */ /* 0x000fea0003800000 */
.L_x_4294:
        /* <DEDUP_REMOVED lines=35> */
.L_x_4297:
[----:B------:R-:W-:Y:S05]  /*71e0*/  BSYNC B0 ;  /* 0x0000000000007941 */ /* 0x000fea0003800000 */
.L_x_4296:
[----:B------:R-:W-:Y:S02]  /*71f0*/  IADD3 R20, R20, 0x4, RZ ;  /* 0x0000000414147810 */ /* 0x000fe40007ffe0ff */
[----:B------:R-:W-:Y:S02]  /*7200*/  IADD3 R6, R6, 0x10, RZ ;  /* 0x0000001006067810 */ /* 0x000fe40007ffe0ff */
[----:B------:R-:W-:-:S13]  /*7210*/  ISETP.GE.AND P0, PT, R20, R25, PT ;  /* 0x000000191400720c */ /* 0x000fda0003f06270 */
[----:B------:R-:W-:Y:S05]  /*7220*/  @!P0 BRA `(.L_x_4298) ;  /* 0xfffff65000008947 */ /* 0x000fea000383ffff */
.L_x_4274:
[----:B0-----:R-:W-:Y:S05]  /*7230*/  BSYNC B1 ;  /* 0x0000000000017941 */ /* 0x001fea0003800000 */
.L_x_4273:
[----:B------:R-:W-:Y:S01]  /*7240*/  ISETP.GE.AND P0, PT, R2, 0x24, PT ;  /* 0x000000240200780c */ /* 0x000fe20003f06270 */
[----:B------:R-:W-:Y:S03]  /*7250*/  BSSY B0, `(.L_x_4299) ;  /* 0x0000035000007945 */ /* 0x000fe60003800000 */
[----:B------:R-:W-:-:S13]  /*7260*/  ISETP.LT.U32.AND P0, PT, R23, 0x7f, !P0 ;  /* 0x0000007f1700780c */ /* 0x000fda0004701070 */
[----:B------:R-:W-:Y:S05]  /*7270*/  @!P0 BRA `(.L_x_4300) ;  /* 0x0000032000008947 */ /* 0x000fea0003800000 */
[----:B------:R-:W-:Y:S01]  /*7280*/  IMAD.MOV.U32 R2, RZ, RZ, c[0x0][0x258] ;  /* 0x00009600ff027624 */ /* 0x000fe200078e00ff */
[----:B------:R-:W0:Y:S01]  /*7290*/  LDS R3, [R3+0x410] ;  /* 0x0004100003037984 */ /* 0x000e220000000800 */
        /* <DEDUP_REMOVED lines=48> */
.L_x_4300:
[----:B------:R-:W-:Y:S05]  /*75a0*/  BSYNC B0 ;  /* 0x0000000000007941 */ /* 0x000fea0003800000 */
.L_x_4299:
        /* <DEDUP_REMOVED lines=37> */
.L_x_4257:
[----:B------:R-:W-:Y:S01]  /*7800*/  IMAD.MOV.U32 R84, RZ, RZ, R149 ;  /* 0x000000ffff547224 */ /* 0x000fe200078e0095 */
[----:B------:R-:W-:Y:S01]  /*7810*/  MOV R82, 0x7860 ;  /* 0x0000786000527802 */ /* 0x000fe20000000f00 */
[----:B------:R-:W-:Y:S02]  /*7820*/  IMAD.MOV.U32 R85, RZ, RZ, 0x2 ;  /* 0x00000002ff557424 */ /* 0x000fe400078e00ff */
[----:B------:R-:W-:Y:S02]  /*7830*/  IMAD.MOV.U32 R86, RZ, RZ, 0x1f ;  /* 0x0000001fff567424 */ /* 0x000fe400078e00ff */
[----:B------:R-:W-:Y:S02]  /*7840*/  IMAD.MOV.U32 R87, RZ, RZ, -0x1 ;  /* 0xffffffffff577424 */ /* 0x000fe400078e00ff */
[----:B-----5:R-:W-:Y:S05]  /*7850*/  CALL.REL.NOINC `($__internal_19_$__cuda_sm70_shflsync_bfly_p) ;  /* 0x0000021000007944 */ /* 0x020fea0003c00000 */
[----:B-1----:R-:W-:Y:S01]  /*7860*/  IMAD.MOV.U32 R82, RZ, RZ, R84 ;  /* 0x000000ffff527224 */ /* 0x002fe200078e0054 */
[----:B0-----:R-:W-:Y:S05]  /*7870*/  BRA `(.L_x_4301) ;  /* 0xffffd27000007947 */ /* 0x001fea000383ffff */
.L_x_4258:
[----:B------:R-:W-:Y:S01]  /*7880*/  IMAD.MOV.U32 R84, RZ, RZ, R149 ;  /* 0x000000ffff547224 */ /* 0x000fe200078e0095 */
[----:B------:R-:W-:Y:S01]  /*7890*/  MOV R82, 0x78e0 ;  /* 0x000078e000527802 */ /* 0x000fe20000000f00 */
[----:B------:R-:W-:-:S02]  /*78a0*/  IMAD.MOV.U32 R85, RZ, RZ, 0x1 ;  /* 0x00000001ff557424 */ /* 0x000fc400078e00ff */
[----:B------:R-:W-:Y:S02]  /*78b0*/  IMAD.MOV.U32 R86, RZ, RZ, 0x1f ;  /* 0x0000001fff567424 */ /* 0x000fe400078e00ff */
[----:B------:R-:W-:Y:S02]  /*78c0*/  IMAD.MOV.U32 R87, RZ, RZ, -0x1 ;  /* 0xffffffffff577424 */ /* 0x000fe400078e00ff */
[----:B-----5:R-:W-:Y:S05]  /*78d0*/  CALL.REL.NOINC `($__internal_19_$__cuda_sm70_shflsync_bfly_p) ;  /* 0x0000019000007944 */ /* 0x020fea0003c00000 */
[----:B-1----:R-:W-:Y:S01]  /*78e0*/  IMAD.MOV.U32 R82, RZ, RZ, R84 ;  /* 0x000000ffff527224 */ /* 0x002fe200078e0054 */
[----:B0-----:R-:W-:Y:S05]  /*78f0*/  BRA `(.L_x_4302) ;  /* 0xffffd22000007947 */ /* 0x001fea000383ffff */
.L_x_4262:
[----:B------:R-:W-:Y:S01]  /*7900*/  IMAD.MOV.U32 R84, RZ, RZ, R4 ;  /* 0x000000ffff547224 */ /* 0x000fe200078e0004 */
[----:B------:R-:W-:Y:S01]  /*7910*/  MOV R82, 0x7960 ;  /* 0x0000796000527802 */ /* 0x000fe20000000f00 */
[----:B------:R-:W-:Y:S02]  /*7920*/  IMAD.MOV.U32 R85, RZ, RZ, 0x10 ;  /* 0x00000010ff557424 */ /* 0x000fe400078e00ff */
[----:B------:R-:W-:Y:S02]  /*7930*/  IMAD.MOV.U32 R86, RZ, RZ, 0x1f ;  /* 0x0000001fff567424 */ /* 0x000fe400078e00ff */
[----:B------:R-:W-:Y:S02]  /*7940*/  IMAD.MOV.U32 R87, RZ, RZ, -0x1 ;  /* 0xffffffffff577424 */ /* 0x000fe400078e00ff */
[----:B-12---:R-:W-:Y:S05]  /*7950*/  CALL.REL.NOINC `($__internal_19_$__cuda_sm70_shflsync_bfly_p) ;  /* 0x0000011000007944 */ /* 0x006fea0003c00000 */
[----:B-1----:R-:W-:Y:S01]  /*7960*/  IMAD.MOV.U32 R5, RZ, RZ, R84 ;  /* 0x000000ffff057224 */ /* 0x002fe200078e0054 */
[----:B0-----:R-:W-:Y:S05]  /*7970*/  BRA `(.L_x_4303) ;  /* 0xffffd3d000007947 */ /* 0x001fea000383ffff */
.L_x_4263:
[----:B------:R-:W-:Y:S01]  /*7980*/  IMAD.MOV.U32 R84, RZ, RZ, R7 ;  /* 0x000000ffff547224 */ /* 0x000fe200078e0007 */
[----:B------:R-:W-:Y:S01]  /*7990*/  MOV R82, 0x79e0 ;  /* 0x000079e000527802 */ /* 0x000fe20000000f00 */
[----:B------:R-:W-:-:S02]  /*79a0*/  IMAD.MOV.U32 R85, RZ, RZ, 0x8 ;  /* 0x00000008ff557424 */ /* 0x000fc400078e00ff */
[----:B------:R-:W-:Y:S02]  /*79b0*/  IMAD.MOV.U32 R86, RZ, RZ, 0x1f ;  /* 0x0000001fff567424 */ /* 0x000fe400078e00ff */
[----:B------:R-:W-:Y:S02]  /*79c0*/  IMAD.MOV.U32 R87, RZ, RZ, -0x1 ;  /* 0xffffffffff577424 */ /* 0x000fe400078e00ff */
[----:B012---:R-:W-:Y:S05]  /*79d0*/  CALL.REL.NOINC `($__internal_19_$__cuda_sm70_shflsync_bfly_p) ;  /* 0x0000009000007944 */ /* 0x007fea0003c00000 */
[----:B-1----:R-:W-:Y:S01]  /*79e0*/  FMNMX.FTZ R0, R7, R84, !PT ;  /* 0x0000005407007209 */ /* 0x002fe20007810000 */
[----:B0-----:R-:W-:Y:S01]  /*79f0*/  IMAD.MOV.U32 R85, RZ, RZ, 0x4 ;  /* 0x00000004ff557424 */ /* 0x001fe200078e00ff */
[----:B------:R-:W-:Y:S01]  /*7a00*/  MOV R82, 0x7a50 ;  /* 0x00007a5000527802 */ /* 0x000fe20000000f00 */
[----:B------:R-:W-:Y:S02]  /*7a10*/  IMAD.MOV.U32 R86, RZ, RZ, 0x1f ;  /* 0x0000001fff567424 */ /* 0x000fe400078e00ff */
[----:B------:R-:W-:Y:S02]  /*7a20*/  IMAD.MOV.U32 R87, RZ, RZ, -0x1 ;  /* 0xffffffffff577424 */ /* 0x000fe400078e00ff */
[----:B------:R-:W-:Y:S02]  /*7a30*/  IMAD.MOV.U32 R84, RZ, RZ, R0 ;  /* 0x000000ffff547224 */ /* 0x000fe400078e0000 */
[----:B------:R-:W-:Y:S05]  /*7a40*/  CALL.REL.NOINC `($__internal_19_$__cuda_sm70_shflsync_bfly_p) ;  /* 0x0000002000007944 */ /* 0x000fea0003c00000 */
[----:B-1----:R-:W-:Y:S01]  /*7a50*/  IMAD.MOV.U32 R5, RZ, RZ, R84 ;  /* 0x000000ffff057224 */ /* 0x002fe200078e0054 */
[----:B0-----:R-:W-:Y:S05]  /*7a60*/  BRA `(.L_x_4304) ;  /* 0xffffd33000007947 */ /* 0x001fea000383ffff */
        .weak           $__internal_19_$__cuda_sm70_shflsync_bfly_p
        .type           $__internal_19_$__cuda_sm70_shflsync_bfly_p,@function
        .size           $__internal_19_$__cuda_sm70_shflsync_bfly_p,(.L_x_4325 - $__internal_19_$__cuda_sm70_shflsync_bfly_p)
$__internal_19_$__cuda_sm70_shflsync_bfly_p:
[----:B------:R-:W-:Y:S01]  /*7a70*/  IMAD.MOV.U32 R83, RZ, RZ, 0x0 ;  /* 0x00000000ff537424 */ /* 0x000fe200078e00ff */
[----:B------:R-:W-:Y:S04]  /*7a80*/  WARPSYNC R87 ;  /* 0x0000005700007348 */ /* 0x000fe80003800000 */
[----:B------:R0:W1:Y:S01]  /*7a90*/  SHFL.BFLY PT, R84, R84, R85, R86 ;  /* 0x0c00005554547389 */ /* 0x00006200000e0056 */
[----:B------:R-:W-:Y:S05]  /*7aa0*/  RET.REL.NODEC R82 `(_ZN4mmha33masked_multihead_attention_kernelIfLi144ELi256ELi4ELi64ELi64ELb0ELb0EEEv26Multihead_attention_paramsIT_XT5_EE) ;  /* 0xffff855052007950 */ /* 0x000fea0003c3ffff */
.L_x_4305:
        /* <DEDUP_REMOVED lines=13> */
.L_x_4325:


//--------------------- .nv.global.init           --------------------------
	.section	.nv.global.init,"aw",@progbits
.nv.global.init:
	.type		$str,@object
	.size		$str,($str$1 - $str)
$str:
        /*0000*/ 	.byte	0x68, 0x61, 0x6c, 0x66, 0x5f, 0x72, 0x6f, 0x74, 0x61, 0x72, 0x79, 0x5f, 0x64, 0x69, 0x6d, 0x20
        /*0010*/ 	.byte	0x25, 0x20, 0x51, 0x4b, 0x5f, 0x56, 0x45, 0x43, 0x5f, 0x53, 0x49, 0x5a, 0x45, 0x20, 0x3d, 0x3d
        /*0020*/ 	.byte	0x20, 0x30, 0x00
	.type		$str$1,@object
	.size		$str$1,(__unnamed_16 - $str$1)
$str$1:
        /* <DEDUP_REMOVED lines=9> */
        /*00b3*/ 	.byte	0x6c, 0x61, 0x74, 0x65, 0x2e, 0x68, 0x70, 0x70, 0x00
	.type		__unnamed_16,@object
	.size		__unnamed_16,(__unnamed_17 - __unnamed_16)
__unnamed_16:
        /* <DEDUP_REMOVED lines=18> */
        /*01dc*/ 	.byte	0x65, 0x5d, 0x00
	.type		__unnamed_17,@object
	.size		__unnamed_17,(__unnamed_13 - __unnamed_17)
__unnamed_17:
        /* <DEDUP_REMOVED lines=19> */
	.type		__unnamed_13,@object
	.size		__unnamed_13,(__unnamed_18 - __unnamed_13)
__unnamed_13:
        /* <DEDUP_REMOVED lines=19> */
	.type		__unnamed_18,@object
	.size		__unnamed_18,(__unnamed_4 - __unnamed_18)
__unnamed_18:
        /* <DEDUP_REMOVED lines=19> */
	.type		__unnamed_4,@object
	.size		__unnamed_4,(__unnamed_1 - __unnamed_4)
__unnamed_4:
        /* <DEDUP_REMOVED lines=19> */
	.type		__unnamed_1,@object
	.size		__unnamed_1,(__unnamed_5 - __unnamed_1)
__unnamed_1:
        /* <DEDUP_REMOVED lines=19> */
	.type		__unnamed_5,@object
	.size		__unnamed_5,(__unnamed_15 - __unnamed_5)
__unnamed_5:
        /* <DEDUP_REMOVED lines=19> */
	.type		__unnamed_15,@object
	.size		__unnamed_15,(__unnamed_6 - __unnamed_15)
__unnamed_15:
        /* <DEDUP_REMOVED lines=19> */
	.type		__unnamed_6,@object
	.size		__unnamed_6,(__unnamed_14 - __unnamed_6)
__unnamed_6:
        /* <DEDUP_REMOVED lines=19> */
	.type		__unnamed_14,@object
	.size		__unnamed_14,(__unnamed_3 - __unnamed_14)
__unnamed_14:
        /* <DEDUP_REMOVED lines=19> */
	.type		__unnamed_3,@object
	.size		__unnamed_3,(__unnamed_2 - __unnamed_3)
__unnamed_3:
        /* <DEDUP_REMOVED lines=18> */
        /*0d48*/ 	.byte	0x61, 0x6c, 0x73, 0x65, 0x5d, 0x00
	.type		__unnamed_2,@object
	.size		__unnamed_2,(__unnamed_22 - __unnamed_2)
__unnamed_2:
        /* <DEDUP_REMOVED lines=19> */
	.type		__unnamed_22,@object
	.size		__unnamed_22,(__unnamed_19 - __unnamed_22)
__unnamed_22:
        /* <DEDUP_REMOVED lines=19> */
	.type		__unnamed_19,@object
	.size		__unnamed_19,(__unnamed_23 - __unnamed_19)
__unnamed_19:
        /* <DEDUP_REMOVED lines=18> */
        /*10c0*/ 	.byte	0x41, 0x4d, 0x53, 0x20, 0x3d, 0x20, 0x66, 0x61, 0x6c, 0x73, 0x65, 0x5d, 0x00
	.type		__unnamed_23,@object
	.size		__unnamed_23,(__unnamed_10 - __unnamed_23)
__unnamed_23:
        /* <DEDUP_REMOVED lines=19> */
	.type		__unnamed_10,@object
	.size		__unnamed_10,(__unnamed_24 - __unnamed_10)
__unnamed_10:
        /* <DEDUP_REMOVED lines=19> */
	.type		__unnamed_24,@object
	.size		__unnamed_24,(__unnamed_21 - __unnamed_24)
__unnamed_24:
        /* <DEDUP_REMOVED lines=19> */
	.type		__unnamed_21,@object
	.size		__unnamed_21,(__unnamed_11 - __unnamed_21)
__unnamed_21:
        /* <DEDUP_REMOVED lines=18> */
        /*1574*/ 	.byte	0x45, 0x41, 0x4d, 0x53, 0x20, 0x3d, 0x20, 0x66, 0x61, 0x6c, 0x73, 0x65, 0x5d, 0x00
	.type		__unnamed_11,@object
	.size		__unnamed_11,(__unnamed_7 - __unnamed_11)
__unnamed_11:
        /* <DEDUP_REMOVED lines=19> */
	.type		__unnamed_7,@object
	.size		__unnamed_7,(__unnamed_20 - __unnamed_7)
__unnamed_7:
        /* <DEDUP_REMOVED lines=19> */
	.type		__unnamed_20,@object
	.size		__unnamed_20,(__unnamed_12 - __unnamed_20)
__unnamed_20:
        /* <DEDUP_REMOVED lines=19> */
	.type		__unnamed_12,@object
	.size		__unnamed_12,(__unnamed_9 - __unnamed_12)
__unnamed_12:
        /* <DEDUP_REMOVED lines=19> */
	.type		__unnamed_9,@object
	.size		__unnamed_9,(__unnamed_8 - __unnamed_9)
__unnamed_9:
        /* <DEDUP_REMOVED lines=18> */
        /*1b5a*/ 	.byte	0x42, 0x45, 0x41, 0x4d, 0x53, 0x20, 0x3d, 0x20, 0x66, 0x61, 0x6c, 0x73, 0x65, 0x5d, 0x00
	.type		__unnamed_8,@object
	.size		__unnamed_8,(.L_7 - __unnamed_8)
__unnamed_8:
        /* <DEDUP_REMOVED lines=19> */
.L_7:


//--------------------- .nv.shared._ZN4mmha33masked_multihead_attention_kernelItLi144ELi256ELi1ELi32ELi256ELb1ELb1EEEv26Multihead_attention_paramsIT_XT5_EE --------------------------
	.section	.nv.shared._ZN4mmha33masked_multihead_attention_kernelItLi144ELi256ELi1ELi32ELi256ELb1ELb1EEEv26Multihead_attention_paramsIT_XT5_EE,"aw",@nobits
	.sectionflags	@""
	.align	16
.nv.shared._ZN4mmha33masked_multihead_attention_kernelItLi144ELi256ELi1ELi32ELi256ELb1ELb1EEEv26Multihead_attention_paramsIT_XT5_EE:
	.zero		1088


//--------------------- .nv.shared._ZN4mmha33masked_multihead_attention_kernelItLi144ELi256ELi2ELi32ELi128ELb1ELb1EEEv26Multihead_attention_paramsIT_XT5_EE --------------------------
	.section	.nv.shared._ZN4mmha33masked_multihead_attention_kernelItLi144ELi256ELi2ELi32ELi128ELb1ELb1EEEv26Multihead_attention_paramsIT_XT5_EE,"aw",@nobits
	.sectionflags	@""
	.align	16
.nv.shared._ZN4mmha33masked_multihead_attention_kernelItLi144ELi256ELi2ELi32ELi128ELb1ELb1EEEv26Multihead_attention_paramsIT_XT5_EE:
	.zero		1056


//--------------------- .nv.shared._ZN4mmha33masked_multihead_attention_kernelItLi144ELi256ELi4ELi32ELi64ELb1ELb1EEEv26Multihead_attention_paramsIT_XT5_EE --------------------------
	.section	.nv.shared._ZN4mmha33masked_multihead_attention_kernelItLi144ELi256ELi4ELi32ELi64ELb1ELb1EEEv26Multihead_attention_paramsIT_XT5_EE,"aw",@nobits
	.sectionflags	@""
	.align	16
.nv.shared._ZN4mmha33masked_multihead_attention_kernelItLi144ELi256ELi4ELi32ELi64ELb1ELb1EEEv26Multihead_attention_paramsIT_XT5_EE:
	.zero		1040


//--------------------- .nv.shared._ZN4mmha33masked_multihead_attention_kernelItLi144ELi256ELi1ELi32ELi256ELb1ELb0EEEv26Multihead_attention_paramsIT_XT5_EE --------------------------
	.section	.nv.shared._ZN4mmha33masked_multihead_attention_kernelItLi144ELi256ELi1ELi32ELi256ELb1ELb0EEEv26Multihead_attention_paramsIT_XT5_EE,"aw",@nobits
	.sectionflags	@""
	.align	16
.nv.shared._ZN4mmha33masked_multihead_attention_kernelItLi144ELi256ELi1ELi32ELi256ELb1ELb0EEEv26Multihead_attention_paramsIT_XT5_EE:
	.zero		1088


//--------------------- .nv.shared._ZN4mmha33masked_multihead_attention_kernelItLi144ELi256ELi2ELi32ELi128ELb1ELb0EEEv26Multihead_attention_paramsIT_XT5_EE --------------------------
	.section	.nv.shared._ZN4mmha33masked_multihead_attention_kernelItLi144ELi256ELi2ELi32ELi128ELb1ELb0EEEv26Multihead_attention_paramsIT_XT5_EE,"aw",@nobits
	.sectionflags	@""
	.align	16
.nv.shared._ZN4mmha33masked_multihead_attention_kernelItLi144ELi256ELi2ELi32ELi128ELb1ELb0EEEv26Multihead_attention_paramsIT_XT5_EE:
	.zero		1056


//--------------------- .nv.shared._ZN4mmha33masked_multihead_attention_kernelItLi144ELi256ELi4ELi32ELi64ELb1ELb0EEEv26Multihead_attention_paramsIT_XT5_EE --------------------------
	.section	.nv.shared._ZN4mmha33masked_multihead_attention_kernelItLi144ELi256ELi4ELi32ELi64ELb1ELb0EEEv26Multihead_attention_paramsIT_XT5_EE,"aw",@nobits
	.sectionflags	@""
	.align	16
.nv.shared._ZN4mmha33masked_multihead_attention_kernelItLi144ELi256ELi4ELi32ELi64ELb1ELb0EEEv26Multihead_attention_paramsIT_XT5_EE:
	.zero		1040


//--------------------- .nv.shared._ZN4mmha33masked_multihead_attention_kernelIfLi144ELi256ELi1ELi64ELi256ELb1ELb1EEEv26Multihead_attention_paramsIT_XT5_EE --------------------------
	.section	.nv.shared._ZN4mmha33masked_multihead_attention_kernelIfLi144ELi256ELi1ELi64ELi256ELb1ELb1EEEv26Multihead_attention_paramsIT_XT5_EE,"aw",@nobits
	.sectionflags	@""
	.align	16
.nv.shared._ZN4mmha33masked_multihead_attention_kernelIfLi144ELi256ELi1ELi64ELi256ELb1ELb1EEEv26Multihead_attention_paramsIT_XT5_EE:
	.zero		2112


//--------------------- .nv.shared._ZN4mmha33masked_multihead_attention_kernelIfLi144ELi256ELi2ELi64ELi128ELb1ELb1EEEv26Multihead_attention_paramsIT_XT5_EE --------------------------
	.section	.nv.shared._ZN4mmha33masked_multihead_attention_kernelIfLi144ELi256ELi2ELi64ELi128ELb1ELb1EEEv26Multihead_attention_paramsIT_XT5_EE,"aw",@nobits
	.sectionflags	@""
	.align	16
.nv.shared._ZN4mmha33masked_multihead_attention_kernelIfLi144ELi256ELi2ELi64ELi128ELb1ELb1EEEv26Multihead_attention_paramsIT_XT5_EE:
	.zero		2080


//--------------------- .nv.shared._ZN4mmha33masked_multihead_attention_kernelIfLi144ELi256ELi4ELi64ELi64ELb1ELb1EEEv26Multihead_attention_paramsIT_XT5_EE --------------------------
	.section	.nv.shared._ZN4mmha33masked_multihead_attention_kernelIfLi144ELi256ELi4ELi64ELi64ELb1ELb1EEEv26Multihead_attention_paramsIT_XT5_EE,"aw",@nobits
	.sectionflags	@""
	.align	16
.nv.shared._ZN4mmha33masked_multihead_attention_kernelIfLi144ELi256ELi4ELi64ELi64ELb1ELb1EEEv26Multihead_attention_paramsIT_XT5_EE:
	.zero		2064


//--------------------- .nv.shared._ZN4mmha33masked_multihead_attention_kernelIfLi144ELi256ELi1ELi64ELi256ELb1ELb0EEEv26Multihead_attention_paramsIT_XT5_EE --------------------------
	.section	.nv.shared._ZN4mmha33masked_multihead_attention_kernelIfLi144ELi256ELi1ELi64ELi256ELb1ELb0EEEv26Multihead_attention_paramsIT_XT5_EE,"aw",@nobits
	.sectionflags	@""
	.align	16
.nv.shared._ZN4mmha33masked_multihead_attention_kernelIfLi144ELi256ELi1ELi64ELi256ELb1ELb0EEEv26Multihead_attention_paramsIT_XT5_EE:
	.zero		2112


//--------------------- .nv.shared._ZN4mmha33masked_multihead_attention_kernelIfLi144ELi256ELi2ELi64ELi128ELb1ELb0EEEv26Multihead_attention_paramsIT_XT5_EE --------------------------
	.section	.nv.shared._ZN4mmha33masked_multihead_attention_kernelIfLi144ELi256ELi2ELi64ELi128ELb1ELb0EEEv26Multihead_attention_paramsIT_XT5_EE,"aw",@nobits
	.sectionflags	@""
	.align	16
.nv.shared._ZN4mmha33masked_multihead_attention_kernelIfLi144ELi256ELi2ELi64ELi128ELb1ELb0EEEv26Multihead_attention_paramsIT_XT5_EE:
	.zero		2080


//--------------------- .nv.shared._ZN4mmha33masked_multihead_attention_kernelIfLi144ELi256ELi4ELi64ELi64ELb1ELb0EEEv26Multihead_attention_paramsIT_XT5_EE --------------------------
	.section	.nv.shared._ZN4mmha33masked_multihead_attention_kernelIfLi144ELi256ELi4ELi64ELi64ELb1ELb0EEEv26Multihead_attention_paramsIT_XT5_EE,"aw",@nobits
	.sectionflags	@""
	.align	16
.nv.shared._ZN4mmha33masked_multihead_attention_kernelIfLi144ELi256ELi4ELi64ELi64ELb1ELb0EEEv26Multihead_attention_paramsIT_XT5_EE:
	.zero		2064


//--------------------- .nv.shared._ZN4mmha33masked_multihead_attention_kernelItLi144ELi256ELi1ELi32ELi256ELb0ELb1EEEv26Multihead_attention_paramsIT_XT5_EE --------------------------
	.section	.nv.shared._ZN4mmha33masked_multihead_attention_kernelItLi144ELi256ELi1ELi32ELi256ELb0ELb1EEEv26Multihead_attention_paramsIT_XT5_EE,"aw",@nobits
	.sectionflags	@""
	.align	16
.nv.shared._ZN4mmha33masked_multihead_attention_kernelItLi144ELi256ELi1ELi32ELi256ELb0ELb1EEEv26Multihead_attention_paramsIT_XT5_EE:
	.zero		576


//--------------------- .nv.shared._ZN4mmha33masked_multihead_attention_kernelItLi144ELi256ELi2ELi32ELi128ELb0ELb1EEEv26Multihead_attention_paramsIT_XT5_EE --------------------------
	.section	.nv.shared._ZN4mmha33masked_multihead_attention_kernelItLi144ELi256ELi2ELi32ELi128ELb0ELb1EEEv26Multihead_attention_paramsIT_XT5_EE,"aw",@nobits
	.sectionflags	@""
	.align	16
.nv.shared._ZN4mmha33masked_multihead_attention_kernelItLi144ELi256ELi2ELi32ELi128ELb0ELb1EEEv26Multihead_attention_paramsIT_XT5_EE:
	.zero		544


//--------------------- .nv.shared._ZN4mmha33masked_multihead_attention_kernelItLi144ELi256ELi4ELi32ELi64ELb0ELb1EEEv26Multihead_attention_paramsIT_XT5_EE --------------------------
	.section	.nv.shared._ZN4mmha33masked_multihead_attention_kernelItLi144ELi256ELi4ELi32ELi64ELb0ELb1EEEv26Multihead_attention_paramsIT_XT5_EE,"aw",@nobits
	.sectionflags	@""
	.align	16
.nv.shared._ZN4mmha33masked_multihead_attention_kernelItLi144ELi256ELi4ELi32ELi64ELb0ELb1EEEv26Multihead_attention_paramsIT_XT5_EE:
	.zero		528


//--------------------- .nv.shared._ZN4mmha33masked_multihead_attention_kernelItLi144ELi256ELi1ELi32ELi256ELb0ELb0EEEv26Multihead_attention_paramsIT_XT5_EE --------------------------
	.section	.nv.shared._ZN4mmha33masked_multihead_attention_kernelItLi144ELi256ELi1ELi32ELi256ELb0ELb0EEEv26Multihead_attention_paramsIT_XT5_EE,"aw",@nobits
	.sectionflags	@""
	.align	16
.nv.shared._ZN4mmha33masked_multihead_attention_kernelItLi144ELi256ELi1ELi32ELi256ELb0ELb0EEEv26Multihead_attention_paramsIT_XT5_EE:
	.zero		576


//--------------------- .nv.shared._ZN4mmha33masked_multihead_attention_kernelItLi144ELi256ELi2ELi32ELi128ELb0ELb0EEEv26Multihead_attention_paramsIT_XT5_EE --------------------------
	.section	.nv.shared._ZN4mmha33masked_multihead_attention_kernelItLi144ELi256ELi2ELi32ELi128ELb0ELb0EEEv26Multihead_attention_paramsIT_XT5_EE,"aw",@nobits
	.sectionflags	@""
	.align	16
.nv.shared._ZN4mmha33masked_multihead_attention_kernelItLi144ELi256ELi2ELi32ELi128ELb0ELb0EEEv26Multihead_attention_paramsIT_XT5_EE:
	.zero		544


//--------------------- .nv.shared._ZN4mmha33masked_multihead_attention_kernelItLi144ELi256ELi4ELi32ELi64ELb0ELb0EEEv26Multihead_attention_paramsIT_XT5_EE --------------------------
	.section	.nv.shared._ZN4mmha33masked_multihead_attention_kernelItLi144ELi256ELi4ELi32ELi64ELb0ELb0EEEv26Multihead_attention_paramsIT_XT5_EE,"aw",@nobits
	.sectionflags	@""
	.align	16
.nv.shared._ZN4mmha33masked_multihead_attention_kernelItLi144ELi256ELi4ELi32ELi64ELb0ELb0EEEv26Multihead_attention_paramsIT_XT5_EE:
	.zero		528


//--------------------- .nv.shared._ZN4mmha33masked_multihead_attention_kernelIfLi144ELi256ELi1ELi64ELi256ELb0ELb1EEEv26Multihead_attention_paramsIT_XT5_EE --------------------------
	.section	.nv.shared._ZN4mmha33masked_multihead_attention_kernelIfLi144ELi256ELi1ELi64ELi256ELb0ELb1EEEv26Multihead_attention_paramsIT_XT5_EE,"aw",@nobits
	.sectionflags	@""
	.align	16
.nv.shared._ZN4mmha33masked_multihead_attention_kernelIfLi144ELi256ELi1ELi64ELi256ELb0ELb1EEEv26Multihead_attention_paramsIT_XT5_EE:
	.zero		1088


//--------------------- .nv.shared._ZN4mmha33masked_multihead_attention_kernelIfLi144ELi256ELi2ELi64ELi128ELb0ELb1EEEv26Multihead_attention_paramsIT_XT5_EE --------------------------
	.section	.nv.shared._ZN4mmha33masked_multihead_attention_kernelIfLi144ELi256ELi2ELi64ELi128ELb0ELb1EEEv26Multihead_attention_paramsIT_XT5_EE,"aw",@nobits
	.sectionflags	@""
	.align	16
.nv.shared._ZN4mmha33masked_multihead_attention_kernelIfLi144ELi256ELi2ELi64ELi128ELb0ELb1EEEv26Multihead_attention_paramsIT_XT5_EE:
	.zero		1056


//--------------------- .nv.shared._ZN4mmha33masked_multihead_attention_kernelIfLi144ELi256ELi4ELi64ELi64ELb0ELb1EEEv26Multihead_attention_paramsIT_XT5_EE --------------------------
	.section	.nv.shared._ZN4mmha33masked_multihead_attention_kernelIfLi144ELi256ELi4ELi64ELi64ELb0ELb1EEEv26Multihead_attention_paramsIT_XT5_EE,"aw",@nobits
	.sectionflags	@""
	.align	16
.nv.shared._ZN4mmha33masked_multihead_attention_kernelIfLi144ELi256ELi4ELi64ELi64ELb0ELb1EEEv26Multihead_attention_paramsIT_XT5_EE:
	.zero		1040


//--------------------- .nv.shared._ZN4mmha33masked_multihead_attention_kernelIfLi144ELi256ELi1ELi64ELi256ELb0ELb0EEEv26Multihead_attention_paramsIT_XT5_EE --------------------------
	.section	.nv.shared._ZN4mmha33masked_multihead_attention_kernelIfLi144ELi256ELi1ELi64ELi256ELb0ELb0EEEv26Multihead_attention_paramsIT_XT5_EE,"aw",@nobits
	.sectionflags	@""
	.align	16
.nv.shared._ZN4mmha33masked_multihead_attention_kernelIfLi144ELi256ELi1ELi64ELi256ELb0ELb0EEEv26Multihead_attention_paramsIT_XT5_EE:
	.zero		1088


//--------------------- .nv.shared._ZN4mmha33masked_multihead_attention_kernelIfLi144ELi256ELi2ELi64ELi128ELb0ELb0EEEv26Multihead_attention_paramsIT_XT5_EE --------------------------
	.section	.nv.shared._ZN4mmha33masked_multihead_attention_kernelIfLi144ELi256ELi2ELi64ELi128ELb0ELb0EEEv26Multihead_attention_paramsIT_XT5_EE,"aw",@nobits
	.sectionflags	@""
	.align	16
.nv.shared._ZN4mmha33masked_multihead_attention_kernelIfLi144ELi256ELi2ELi64ELi128ELb0ELb0EEEv26Multihead_attention_paramsIT_XT5_EE:
	.zero		1056


//--------------------- .nv.shared._ZN4mmha33masked_multihead_attention_kernelIfLi144ELi256ELi4ELi64ELi64ELb0ELb0EEEv26Multihead_attention_paramsIT_XT5_EE --------------------------
	.section	.nv.shared._ZN4mmha33masked_multihead_attention_kernelIfLi144ELi256ELi4ELi64ELi64ELb0ELb0EEEv26Multihead_attention_paramsIT_XT5_EE,"aw",@nobits
	.sectionflags	@""
	.align	16
.nv.shared._ZN4mmha33masked_multihead_attention_kernelIfLi144ELi256ELi4ELi64ELi64ELb0ELb0EEEv26Multihead_attention_paramsIT_XT5_EE:
	.zero		1040


//--------------------- SYMBOLS --------------------------

	.type		__assertfail,@function
